	.target	sm_90a

	.elftype	@"ET_EXEC"


//--------------------- .note.nv.tkinfo           --------------------------
	.section	.note.nv.tkinfo,"",@"SHT_NOTE"
	.sectionflags	@"SHF_NOTE_NV_TKINFO"
	.tkinfo
        /*0018*/ 	.word	0x00000002
        /*0030*/ 	.string	""
        /*0030*/ 	.string	"ptxas"
        /*0030*/ 	.string	"Cuda compilation tools, release 13.0, V13.0.88"
        /*0030*/ 	.string	"Build cuda_13.0.r13.0/compiler.36424714_0"
        /*0030*/ 	.string	"-arch sm_90a -m 64 "



//--------------------- .note.nv.cuinfo           --------------------------
	.section	.note.nv.cuinfo,"",@"SHT_NOTE"
	.sectionflags	@"SHF_NOTE_NV_CUINFO"
        /*0018*/ 	.short	0x0002
        /*001a*/ 	.short	0x005a
        /*001c*/ 	.short	0x0082
	.zero		2


//--------------------- .nv.info                  --------------------------
	.section	.nv.info,"",@"SHT_CUDA_INFO"
	.align	4


	//----- nvinfo : EIATTR_REGCOUNT
	.align		4
        /*0000*/ 	.byte	0x04, 0x2f
        /*0002*/ 	.short	(.L_21 - .L_20)
	.align		4
.L_20:
        /*0004*/ 	.word	index@(_ZN7cutlass13device_kernelIN5flash11enable_sm90INS1_16FlashAttnFwdSm90INS1_25CollectiveMainloopFwdSm90ILi2EN4cute5tupleIJNS5_1CILi1EEES8_S8_EEENS6_IJNS7_ILi192EEENS7_ILi128EEENS7_ILi96EEEEEELi96ENS_12float_e4m3_tEfNS_4arch4Sm90ELb1ELb0ELb0ELb1ELb0ELb1ELb0ELb1ELb1ELb0ELb0ELb0EEENS1_21CollectiveEpilogueFwdINS6_IJSA_SC_SB_EEES9_NS_10bfloat16_tESG_Li384ELb1ELb0ELb0ELb1EEENS1_36VarlenDynamicPersistentTileSchedulerILi192ELi128ELi384ELi128ELb0ELb0ELb1ELb1ELb1ELb1EEEEEEEEEvNT_6ParamsE)
        /*0008*/ 	.word	0x00000080


	//----- nvinfo : EIATTR_FRAME_SIZE
	.align		4
.L_21:
        /*000c*/ 	.byte	0x04, 0x11
        /*000e*/ 	.short	(.L_23 - .L_22)
	.align		4
.L_22:
        /*0010*/ 	.word	index@(_ZN7cutlass13device_kernelIN5flash11enable_sm90INS1_16FlashAttnFwdSm90INS1_25CollectiveMainloopFwdSm90ILi2EN4cute5tupleIJNS5_1CILi1EEES8_S8_EEENS6_IJNS7_ILi192EEENS7_ILi128EEENS7_ILi96EEEEEELi96ENS_12float_e4m3_tEfNS_4arch4Sm90ELb1ELb0ELb0ELb1ELb0ELb1ELb0ELb1ELb1ELb0ELb0ELb0EEENS1_21CollectiveEpilogueFwdINS6_IJSA_SC_SB_EEES9_NS_10bfloat16_tESG_Li384ELb1ELb0ELb0ELb1EEENS1_36VarlenDynamicPersistentTileSchedulerILi192ELi128ELi384ELi128ELb0ELb0ELb1ELb1ELb1ELb1EEEEEEEEEvNT_6ParamsE)
        /*0014*/ 	.word	0x00000070


	//----- nvinfo : EIATTR_REGCOUNT
	.align		4
.L_23:
        /*0018*/ 	.byte	0x04, 0x2f
        /*001a*/ 	.short	(.L_25 - .L_24)
	.align		4
.L_24:
        /*001c*/ 	.word	index@(_ZN7cutlass13device_kernelIN5flash11enable_sm90INS1_16FlashAttnFwdSm90INS1_25CollectiveMainloopFwdSm90ILi2EN4cute5tupleIJNS5_1CILi1EEES8_S8_EEENS6_IJNS7_ILi192EEENS7_ILi128EEENS7_ILi96EEEEEELi96ENS_12float_e4m3_tEfNS_4arch4Sm90ELb1ELb0ELb0ELb1ELb0ELb0ELb0ELb1ELb1ELb0ELb0ELb0EEENS1_21CollectiveEpilogueFwdINS6_IJSA_SC_SB_EEES9_NS_10bfloat16_tESG_Li384ELb1ELb0ELb0ELb1EEENS1_36VarlenDynamicPersistentTileSchedulerILi192ELi128ELi384ELi128ELb0ELb0ELb1ELb1ELb1ELb1EEEEEEEEEvNT_6ParamsE)
        /*0020*/ 	.word	0x00000080


	//----- nvinfo : EIATTR_FRAME_SIZE
	.align		4
.L_25:
        /*0024*/ 	.byte	0x04, 0x11
        /*0026*/ 	.short	(.L_27 - .L_26)
	.align		4
.L_26:
        /*0028*/ 	.word	index@(_ZN7cutlass13device_kernelIN5flash11enable_sm90INS1_16FlashAttnFwdSm90INS1_25CollectiveMainloopFwdSm90ILi2EN4cute5tupleIJNS5_1CILi1EEES8_S8_EEENS6_IJNS7_ILi192EEENS7_ILi128EEENS7_ILi96EEEEEELi96ENS_12float_e4m3_tEfNS_4arch4Sm90ELb1ELb0ELb0ELb1ELb0ELb0ELb0ELb1ELb1ELb0ELb0ELb0EEENS1_21CollectiveEpilogueFwdINS6_IJSA_SC_SB_EEES9_NS_10bfloat16_tESG_Li384ELb1ELb0ELb0ELb1EEENS1_36VarlenDynamicPersistentTileSchedulerILi192ELi128ELi384ELi128ELb0ELb0ELb1ELb1ELb1ELb1EEEEEEEEEvNT_6ParamsE)
        /*002c*/ 	.word	0x00000008


	//----- nvinfo : EIATTR_REGCOUNT
	.align		4
.L_27:
        /*0030*/ 	.byte	0x04, 0x2f
        /*0032*/ 	.short	(.L_29 - .L_28)
	.align		4
.L_28:
        /*0034*/ 	.word	index@(_ZN7cutlass13device_kernelIN5flash11enable_sm90INS1_16FlashAttnFwdSm90INS1_25CollectiveMainloopFwdSm90ILi2EN4cute5tupleIJNS5_1CILi1EEES8_S8_EEENS6_IJNS7_ILi192EEENS7_ILi128EEENS7_ILi96EEEEEELi96ENS_12float_e4m3_tEfNS_4arch4Sm90ELb1ELb0ELb0ELb0ELb0ELb0ELb0ELb1ELb1ELb0ELb0ELb0EEENS1_21CollectiveEpilogueFwdINS6_IJSA_SC_SB_EEES9_NS_10bfloat16_tESG_Li384ELb0ELb0ELb0ELb1EEENS1_30DynamicPersistentTileSchedulerILi384ELi128ELb0ELb0ELb1EEEEEEEEEvNT_6ParamsE)
        /*0038*/ 	.word	0x00000080


	//----- nvinfo : EIATTR_FRAME_SIZE
	.align		4
.L_29:
        /*003c*/ 	.byte	0x04, 0x11
        /*003e*/ 	.short	(.L_31 - .L_30)
	.align		4
.L_30:
        /*0040*/ 	.word	index@(_ZN7cutlass13device_kernelIN5flash11enable_sm90INS1_16FlashAttnFwdSm90INS1_25CollectiveMainloopFwdSm90ILi2EN4cute5tupleIJNS5_1CILi1EEES8_S8_EEENS6_IJNS7_ILi192EEENS7_ILi128EEENS7_ILi96EEEEEELi96ENS_12float_e4m3_tEfNS_4arch4Sm90ELb1ELb0ELb0ELb0ELb0ELb0ELb0ELb1ELb1ELb0ELb0ELb0EEENS1_21CollectiveEpilogueFwdINS6_IJSA_SC_SB_EEES9_NS_10bfloat16_tESG_Li384ELb0ELb0ELb0ELb1EEENS1_30DynamicPersistentTileSchedulerILi384ELi128ELb0ELb0ELb1EEEEEEEEEvNT_6ParamsE)
        /*0044*/ 	.word	0x00000008


	//----- nvinfo : EIATTR_REGCOUNT
	.align		4
.L_31:
        /*0048*/ 	.byte	0x04, 0x2f
        /*004a*/ 	.short	(.L_33 - .L_32)
	.align		4
.L_32:
        /*004c*/ 	.word	index@(_ZN7cutlass13device_kernelIN5flash11enable_sm90INS1_16FlashAttnFwdSm90INS1_25CollectiveMainloopFwdSm90ILi2EN4cute5tupleIJNS5_1CILi1EEES8_S8_EEENS6_IJNS7_ILi192EEENS7_ILi128EEENS7_ILi96EEEEEELi96ENS_12float_e4m3_tEfNS_4arch4Sm90ELb0ELb1ELb0ELb1ELb0ELb1ELb0ELb1ELb1ELb0ELb0ELb0EEENS1_21CollectiveEpilogueFwdINS6_IJSA_SC_SB_EEES9_NS_10bfloat16_tESG_Li384ELb1ELb0ELb0ELb1EEENS1_36VarlenDynamicPersistentTileSchedulerILi192ELi128ELi384ELi128ELb0ELb0ELb1ELb1ELb0ELb1EEEEEEEEEvNT_6ParamsE)
        /*0050*/ 	.word	0x00000080


	//----- nvinfo : EIATTR_FRAME_SIZE
	.align		4
.L_33:
        /*0054*/ 	.byte	0x04, 0x11
        /*0056*/ 	.short	(.L_35 - .L_34)
	.align		4
.L_34:
        /*0058*/ 	.word	index@(_ZN7cutlass13device_kernelIN5flash11enable_sm90INS1_16FlashAttnFwdSm90INS1_25CollectiveMainloopFwdSm90ILi2EN4cute5tupleIJNS5_1CILi1EEES8_S8_EEENS6_IJNS7_ILi192EEENS7_ILi128EEENS7_ILi96EEEEEELi96ENS_12float_e4m3_tEfNS_4arch4Sm90ELb0ELb1ELb0ELb1ELb0ELb1ELb0ELb1ELb1ELb0ELb0ELb0EEENS1_21CollectiveEpilogueFwdINS6_IJSA_SC_SB_EEES9_NS_10bfloat16_tESG_Li384ELb1ELb0ELb0ELb1EEENS1_36VarlenDynamicPersistentTileSchedulerILi192ELi128ELi384ELi128ELb0ELb0ELb1ELb1ELb0ELb1EEEEEEEEEvNT_6ParamsE)
        /*005c*/ 	.word	0x00000070


	//----- nvinfo : EIATTR_REGCOUNT
	.align		4
.L_35:
        /*0060*/ 	.byte	0x04, 0x2f
        /*0062*/ 	.short	(.L_37 - .L_36)
	.align		4
.L_36:
        /*0064*/ 	.word	index@(_ZN7cutlass13device_kernelIN5flash11enable_sm90INS1_16FlashAttnFwdSm90INS1_25CollectiveMainloopFwdSm90ILi2EN4cute5tupleIJNS5_1CILi1EEES8_S8_EEENS6_IJNS7_ILi192EEENS7_ILi128EEENS7_ILi96EEEEEELi96ENS_12float_e4m3_tEfNS_4arch4Sm90ELb0ELb1ELb0ELb1ELb0ELb0ELb0ELb1ELb1ELb0ELb0ELb0EEENS1_21CollectiveEpilogueFwdINS6_IJSA_SC_SB_EEES9_NS_10bfloat16_tESG_Li384ELb1ELb0ELb0ELb1EEENS1_36VarlenDynamicPersistentTileSchedulerILi192ELi128ELi384ELi128ELb0ELb0ELb1ELb1ELb0ELb1EEEEEEEEEvNT_6ParamsE)
        /*0068*/ 	.word	0x00000080


	//----- nvinfo : EIATTR_FRAME_SIZE
	.align		4
.L_37:
        /*006c*/ 	.byte	0x04, 0x11
        /*006e*/ 	.short	(.L_39 - .L_38)
	.align		4
.L_38:
        /*0070*/ 	.word	index@(_ZN7cutlass13device_kernelIN5flash11enable_sm90INS1_16FlashAttnFwdSm90INS1_25CollectiveMainloopFwdSm90ILi2EN4cute5tupleIJNS5_1CILi1EEES8_S8_EEENS6_IJNS7_ILi192EEENS7_ILi128EEENS7_ILi96EEEEEELi96ENS_12float_e4m3_tEfNS_4arch4Sm90ELb0ELb1ELb0ELb1ELb0ELb0ELb0ELb1ELb1ELb0ELb0ELb0EEENS1_21CollectiveEpilogueFwdINS6_IJSA_SC_SB_EEES9_NS_10bfloat16_tESG_Li384ELb1ELb0ELb0ELb1EEENS1_36VarlenDynamicPersistentTileSchedulerILi192ELi128ELi384ELi128ELb0ELb0ELb1ELb1ELb0ELb1EEEEEEEEEvNT_6ParamsE)
        /*0074*/ 	.word	0x00000008


	//----- nvinfo : EIATTR_REGCOUNT
	.align		4
.L_39:
        /*0078*/ 	.byte	0x04, 0x2f
        /*007a*/ 	.short	(.L_41 - .L_40)
	.align		4
.L_40:
        /*007c*/ 	.word	index@(_ZN7cutlass13device_kernelIN5flash11enable_sm90INS1_16FlashAttnFwdSm90INS1_25CollectiveMainloopFwdSm90ILi2EN4cute5tupleIJNS5_1CILi1EEES8_S8_EEENS6_IJNS7_ILi192EEENS7_ILi128EEENS7_ILi96EEEEEELi96ENS_12float_e4m3_tEfNS_4arch4Sm90ELb0ELb1ELb0ELb0ELb0ELb0ELb0ELb1ELb1ELb0ELb0ELb0EEENS1_21CollectiveEpilogueFwdINS6_IJSA_SC_SB_EEES9_NS_10bfloat16_tESG_Li384ELb0ELb0ELb0ELb1EEENS1_30DynamicPersistentTileSchedulerILi384ELi128ELb0ELb0ELb1EEEEEEEEEvNT_6ParamsE)
        /*0080*/ 	.word	0x00000080


	//----- nvinfo : EIATTR_FRAME_SIZE
	.align		4
.L_41:
        /*0084*/ 	.byte	0x04, 0x11
        /*0086*/ 	.short	(.L_43 - .L_42)
	.align		4
.L_42:
        /*0088*/ 	.word	index@(_ZN7cutlass13device_kernelIN5flash11enable_sm90INS1_16FlashAttnFwdSm90INS1_25CollectiveMainloopFwdSm90ILi2EN4cute5tupleIJNS5_1CILi1EEES8_S8_EEENS6_IJNS7_ILi192EEENS7_ILi128EEENS7_ILi96EEEEEELi96ENS_12float_e4m3_tEfNS_4arch4Sm90ELb0ELb1ELb0ELb0ELb0ELb0ELb0ELb1ELb1ELb0ELb0ELb0EEENS1_21CollectiveEpilogueFwdINS6_IJSA_SC_SB_EEES9_NS_10bfloat16_tESG_Li384ELb0ELb0ELb0ELb1EEENS1_30DynamicPersistentTileSchedulerILi384ELi128ELb0ELb0ELb1EEEEEEEEEvNT_6ParamsE)
        /*008c*/ 	.word	0x00000008


	//----- nvinfo : EIATTR_REGCOUNT
	.align		4
.L_43:
        /*0090*/ 	.byte	0x04, 0x2f
        /*0092*/ 	.short	(.L_45 - .L_44)
	.align		4
.L_44:
        /*0094*/ 	.word	index@(_ZN7cutlass13device_kernelIN5flash11enable_sm90INS1_16FlashAttnFwdSm90INS1_25CollectiveMainloopFwdSm90ILi2EN4cute5tupleIJNS5_1CILi1EEES8_S8_EEENS6_IJNS7_ILi192EEENS7_ILi128EEENS7_ILi96EEEEEELi96ENS_12float_e4m3_tEfNS_4arch4Sm90ELb0ELb0ELb0ELb1ELb0ELb1ELb0ELb1ELb1ELb0ELb0ELb0EEENS1_21CollectiveEpilogueFwdINS6_IJSA_SC_SB_EEES9_NS_10bfloat16_tESG_Li384ELb1ELb0ELb0ELb1EEENS1_36VarlenDynamicPersistentTileSchedulerILi192ELi128ELi384ELi128ELb0ELb0ELb1ELb0ELb1ELb1EEEEEEEEEvNT_6ParamsE)
        /*0098*/ 	.word	0x00000080


	//----- nvinfo : EIATTR_FRAME_SIZE
	.align		4
.L_45:
        /*009c*/ 	.byte	0x04, 0x11
        /*009e*/ 	.short	(.L_47 - .L_46)
	.align		4
.L_46:
        /*00a0*/ 	.word	index@(_ZN7cutlass13device_kernelIN5flash11enable_sm90INS1_16FlashAttnFwdSm90INS1_25CollectiveMainloopFwdSm90ILi2EN4cute5tupleIJNS5_1CILi1EEES8_S8_EEENS6_IJNS7_ILi192EEENS7_ILi128EEENS7_ILi96EEEEEELi96ENS_12float_e4m3_tEfNS_4arch4Sm90ELb0ELb0ELb0ELb1ELb0ELb1ELb0ELb1ELb1ELb0ELb0ELb0EEENS1_21CollectiveEpilogueFwdINS6_IJSA_SC_SB_EEES9_NS_10bfloat16_tESG_Li384ELb1ELb0ELb0ELb1EEENS1_36VarlenDynamicPersistentTileSchedulerILi192ELi128ELi384ELi128ELb0ELb0ELb1ELb0ELb1ELb1EEEEEEEEEvNT_6ParamsE)
        /*00a4*/ 	.word	0x00000070


	//----- nvinfo : EIATTR_REGCOUNT
	.align		4
.L_47:
        /*00a8*/ 	.byte	0x04, 0x2f
        /*00aa*/ 	.short	(.L_49 - .L_48)
	.align		4
.L_48:
        /*00ac*/ 	.word	index@(_ZN7cutlass13device_kernelIN5flash11enable_sm90INS1_16FlashAttnFwdSm90INS1_25CollectiveMainloopFwdSm90ILi2EN4cute5tupleIJNS5_1CILi1EEES8_S8_EEENS6_IJNS7_ILi192EEENS7_ILi128EEENS7_ILi96EEEEEELi96ENS_12float_e4m3_tEfNS_4arch4Sm90ELb0ELb0ELb0ELb1ELb0ELb0ELb0ELb1ELb1ELb0ELb0ELb0EEENS1_21CollectiveEpilogueFwdINS6_IJSA_SC_SB_EEES9_NS_10bfloat16_tESG_Li384ELb1ELb0ELb0ELb1EEENS1_36VarlenDynamicPersistentTileSchedulerILi192ELi128ELi384ELi128ELb0ELb0ELb1ELb0ELb1ELb1EEEEEEEEEvNT_6ParamsE)
        /*00b0*/ 	.word	0x00000080


	//----- nvinfo : EIATTR_FRAME_SIZE
	.align		4
.L_49:
        /*00b4*/ 	.byte	0x04, 0x11
        /*00b6*/ 	.short	(.L_51 - .L_50)
	.align		4
.L_50:
        /*00b8*/ 	.word	index@(_ZN7cutlass13device_kernelIN5flash11enable_sm90INS1_16FlashAttnFwdSm90INS1_25CollectiveMainloopFwdSm90ILi2EN4cute5tupleIJNS5_1CILi1EEES8_S8_EEENS6_IJNS7_ILi192EEENS7_ILi128EEENS7_ILi96EEEEEELi96ENS_12float_e4m3_tEfNS_4arch4Sm90ELb0ELb0ELb0ELb1ELb0ELb0ELb0ELb1ELb1ELb0ELb0ELb0EEENS1_21CollectiveEpilogueFwdINS6_IJSA_SC_SB_EEES9_NS_10bfloat16_tESG_Li384ELb1ELb0ELb0ELb1EEENS1_36VarlenDynamicPersistentTileSchedulerILi192ELi128ELi384ELi128ELb0ELb0ELb1ELb0ELb1ELb1EEEEEEEEEvNT_6ParamsE)
        /*00bc*/ 	.word	0x00000008


	//----- nvinfo : EIATTR_REGCOUNT
	.align		4
.L_51:
        /*00c0*/ 	.byte	0x04, 0x2f
        /*00c2*/ 	.short	(.L_53 - .L_52)
	.align		4
.L_52:
        /*00c4*/ 	.word	index@(_ZN7cutlass13device_kernelIN5flash11enable_sm90INS1_16FlashAttnFwdSm90INS1_25CollectiveMainloopFwdSm90ILi2EN4cute5tupleIJNS5_1CILi1EEES8_S8_EEENS6_IJNS7_ILi192EEENS7_ILi128EEENS7_ILi96EEEEEELi96ENS_12float_e4m3_tEfNS_4arch4Sm90ELb0ELb0ELb0ELb0ELb0ELb0ELb0ELb1ELb1ELb0ELb0ELb0EEENS1_21CollectiveEpilogueFwdINS6_IJSA_SC_SB_EEES9_NS_10bfloat16_tESG_Li384ELb0ELb0ELb0ELb1EEENS1_29StaticPersistentTileSchedulerILb0EEEEEEEEEvNT_6ParamsE)
        /*00c8*/ 	.word	0x00000080


	//----- nvinfo : EIATTR_FRAME_SIZE
	.align		4
.L_53:
        /*00cc*/ 	.byte	0x04, 0x11
        /*00ce*/ 	.short	(.L_55 - .L_54)
	.align		4
.L_54:
        /*00d0*/ 	.word	index@(_ZN7cutlass13device_kernelIN5flash11enable_sm90INS1_16FlashAttnFwdSm90INS1_25CollectiveMainloopFwdSm90ILi2EN4cute5tupleIJNS5_1CILi1EEES8_S8_EEENS6_IJNS7_ILi192EEENS7_ILi128EEENS7_ILi96EEEEEELi96ENS_12float_e4m3_tEfNS_4arch4Sm90ELb0ELb0ELb0ELb0ELb0ELb0ELb0ELb1ELb1ELb0ELb0ELb0EEENS1_21CollectiveEpilogueFwdINS6_IJSA_SC_SB_EEES9_NS_10bfloat16_tESG_Li384ELb0ELb0ELb0ELb1EEENS1_29StaticPersistentTileSchedulerILb0EEEEEEEEEvNT_6ParamsE)
        /*00d4*/ 	.word	0x00000000


	//----- nvinfo : EIATTR_MIN_STACK_SIZE
	.align		4
.L_55:
        /*00d8*/ 	.byte	0x04, 0x12
        /*00da*/ 	.short	(.L_57 - .L_56)
	.align		4
.L_56:
        /*00dc*/ 	.word	index@(_ZN7cutlass13device_kernelIN5flash11enable_sm90INS1_16FlashAttnFwdSm90INS1_25CollectiveMainloopFwdSm90ILi2EN4cute5tupleIJNS5_1CILi1EEES8_S8_EEENS6_IJNS7_ILi192EEENS7_ILi128EEENS7_ILi96EEEEEELi96ENS_12float_e4m3_tEfNS_4arch4Sm90ELb0ELb0ELb0ELb0ELb0ELb0ELb0ELb1ELb1ELb0ELb0ELb0EEENS1_21CollectiveEpilogueFwdINS6_IJSA_SC_SB_EEES9_NS_10bfloat16_tESG_Li384ELb0ELb0ELb0ELb1EEENS1_29StaticPersistentTileSchedulerILb0EEEEEEEEEvNT_6ParamsE)
        /*00e0*/ 	.word	0x00000000


	//----- nvinfo : EIATTR_MIN_STACK_SIZE
	.align		4
.L_57:
        /*00e4*/ 	.byte	0x04, 0x12
        /*00e6*/ 	.short	(.L_59 - .L_58)
	.align		4
.L_58:
        /*00e8*/ 	.word	index@(_ZN7cutlass13device_kernelIN5flash11enable_sm90INS1_16FlashAttnFwdSm90INS1_25CollectiveMainloopFwdSm90ILi2EN4cute5tupleIJNS5_1CILi1EEES8_S8_EEENS6_IJNS7_ILi192EEENS7_ILi128EEENS7_ILi96EEEEEELi96ENS_12float_e4m3_tEfNS_4arch4Sm90ELb0ELb0ELb0ELb1ELb0ELb0ELb0ELb1ELb1ELb0ELb0ELb0EEENS1_21CollectiveEpilogueFwdINS6_IJSA_SC_SB_EEES9_NS_10bfloat16_tESG_Li384ELb1ELb0ELb0ELb1EEENS1_36VarlenDynamicPersistentTileSchedulerILi192ELi128ELi384ELi128ELb0ELb0ELb1ELb0ELb1ELb1EEEEEEEEEvNT_6ParamsE)
        /*00ec*/ 	.word	0x00000008


	//----- nvinfo : EIATTR_MIN_STACK_SIZE
	.align		4
.L_59:
        /*00f0*/ 	.byte	0x04, 0x12
        /*00f2*/ 	.short	(.L_61 - .L_60)
	.align		4
.L_60:
        /*00f4*/ 	.word	index@(_ZN7cutlass13device_kernelIN5flash11enable_sm90INS1_16FlashAttnFwdSm90INS1_25CollectiveMainloopFwdSm90ILi2EN4cute5tupleIJNS5_1CILi1EEES8_S8_EEENS6_IJNS7_ILi192EEENS7_ILi128EEENS7_ILi96EEEEEELi96ENS_12float_e4m3_tEfNS_4arch4Sm90ELb0ELb0ELb0ELb1ELb0ELb1ELb0ELb1ELb1ELb0ELb0ELb0EEENS1_21CollectiveEpilogueFwdINS6_IJSA_SC_SB_EEES9_NS_10bfloat16_tESG_Li384ELb1ELb0ELb0ELb1EEENS1_36VarlenDynamicPersistentTileSchedulerILi192ELi128ELi384ELi128ELb0ELb0ELb1ELb0ELb1ELb1EEEEEEEEEvNT_6ParamsE)
        /*00f8*/ 	.word	0x00000070


	//----- nvinfo : EIATTR_MIN_STACK_SIZE
	.align		4
.L_61:
        /*00fc*/ 	.byte	0x04, 0x12
        /*00fe*/ 	.short	(.L_63 - .L_62)
	.align		4
.L_62:
        /*0100*/ 	.word	index@(_ZN7cutlass13device_kernelIN5flash11enable_sm90INS1_16FlashAttnFwdSm90INS1_25CollectiveMainloopFwdSm90ILi2EN4cute5tupleIJNS5_1CILi1EEES8_S8_EEENS6_IJNS7_ILi192EEENS7_ILi128EEENS7_ILi96EEEEEELi96ENS_12float_e4m3_tEfNS_4arch4Sm90ELb0ELb1ELb0ELb0ELb0ELb0ELb0ELb1ELb1ELb0ELb0ELb0EEENS1_21CollectiveEpilogueFwdINS6_IJSA_SC_SB_EEES9_NS_10bfloat16_tESG_Li384ELb0ELb0ELb0ELb1EEENS1_30DynamicPersistentTileSchedulerILi384ELi128ELb0ELb0ELb1EEEEEEEEEvNT_6ParamsE)
        /*0104*/ 	.word	0x00000008


	//----- nvinfo : EIATTR_MIN_STACK_SIZE
	.align		4
.L_63:
        /*0108*/ 	.byte	0x04, 0x12
        /*010a*/ 	.short	(.L_65 - .L_64)
	.align		4
.L_64:
        /*010c*/ 	.word	index@(_ZN7cutlass13device_kernelIN5flash11enable_sm90INS1_16FlashAttnFwdSm90INS1_25CollectiveMainloopFwdSm90ILi2EN4cute5tupleIJNS5_1CILi1EEES8_S8_EEENS6_IJNS7_ILi192EEENS7_ILi128EEENS7_ILi96EEEEEELi96ENS_12float_e4m3_tEfNS_4arch4Sm90ELb0ELb1ELb0ELb1ELb0ELb0ELb0ELb1ELb1ELb0ELb0ELb0EEENS1_21CollectiveEpilogueFwdINS6_IJSA_SC_SB_EEES9_NS_10bfloat16_tESG_Li384ELb1ELb0ELb0ELb1EEENS1_36VarlenDynamicPersistentTileSchedulerILi192ELi128ELi384ELi128ELb0ELb0ELb1ELb1ELb0ELb1EEEEEEEEEvNT_6ParamsE)
        /*0110*/ 	.word	0x00000008


	//----- nvinfo : EIATTR_MIN_STACK_SIZE
	.align		4
.L_65:
        /*0114*/ 	.byte	0x04, 0x12
        /*0116*/ 	.short	(.L_67 - .L_66)
	.align		4
.L_66:
        /*0118*/ 	.word	index@(_ZN7cutlass13device_kernelIN5flash11enable_sm90INS1_16FlashAttnFwdSm90INS1_25CollectiveMainloopFwdSm90ILi2EN4cute5tupleIJNS5_1CILi1EEES8_S8_EEENS6_IJNS7_ILi192EEENS7_ILi128EEENS7_ILi96EEEEEELi96ENS_12float_e4m3_tEfNS_4arch4Sm90ELb0ELb1ELb0ELb1ELb0ELb1ELb0ELb1ELb1ELb0ELb0ELb0EEENS1_21CollectiveEpilogueFwdINS6_IJSA_SC_SB_EEES9_NS_10bfloat16_tESG_Li384ELb1ELb0ELb0ELb1EEENS1_36VarlenDynamicPersistentTileSchedulerILi192ELi128ELi384ELi128ELb0ELb0ELb1ELb1ELb0ELb1EEEEEEEEEvNT_6ParamsE)
        /*011c*/ 	.word	0x00000070


	//----- nvinfo : EIATTR_MIN_STACK_SIZE
	.align		4
.L_67:
        /*0120*/ 	.byte	0x04, 0x12
        /*0122*/ 	.short	(.L_69 - .L_68)
	.align		4
.L_68:
        /*0124*/ 	.word	index@(_ZN7cutlass13device_kernelIN5flash11enable_sm90INS1_16FlashAttnFwdSm90INS1_25CollectiveMainloopFwdSm90ILi2EN4cute5tupleIJNS5_1CILi1EEES8_S8_EEENS6_IJNS7_ILi192EEENS7_ILi128EEENS7_ILi96EEEEEELi96ENS_12float_e4m3_tEfNS_4arch4Sm90ELb1ELb0ELb0ELb0ELb0ELb0ELb0ELb1ELb1ELb0ELb0ELb0EEENS1_21CollectiveEpilogueFwdINS6_IJSA_SC_SB_EEES9_NS_10bfloat16_tESG_Li384ELb0ELb0ELb0ELb1EEENS1_30DynamicPersistentTileSchedulerILi384ELi128ELb0ELb0ELb1EEEEEEEEEvNT_6ParamsE)
        /*0128*/ 	.word	0x00000008


	//----- nvinfo : EIATTR_MIN_STACK_SIZE
	.align		4
.L_69:
        /*012c*/ 	.byte	0x04, 0x12
        /*012e*/ 	.short	(.L_71 - .L_70)
	.align		4
.L_70:
        /*0130*/ 	.word	index@(_ZN7cutlass13device_kernelIN5flash11enable_sm90INS1_16FlashAttnFwdSm90INS1_25CollectiveMainloopFwdSm90ILi2EN4cute5tupleIJNS5_1CILi1EEES8_S8_EEENS6_IJNS7_ILi192EEENS7_ILi128EEENS7_ILi96EEEEEELi96ENS_12float_e4m3_tEfNS_4arch4Sm90ELb1ELb0ELb0ELb1ELb0ELb0ELb0ELb1ELb1ELb0ELb0ELb0EEENS1_21CollectiveEpilogueFwdINS6_IJSA_SC_SB_EEES9_NS_10bfloat16_tESG_Li384ELb1ELb0ELb0ELb1EEENS1_36VarlenDynamicPersistentTileSchedulerILi192ELi128ELi384ELi128ELb0ELb0ELb1ELb1ELb1ELb1EEEEEEEEEvNT_6ParamsE)
        /*0134*/ 	.word	0x00000008


	//----- nvinfo : EIATTR_MIN_STACK_SIZE
	.align		4
.L_71:
        /*0138*/ 	.byte	0x04, 0x12
        /*013a*/ 	.short	(.L_73 - .L_72)
	.align		4
.L_72:
        /*013c*/ 	.word	index@(_ZN7cutlass13device_kernelIN5flash11enable_sm90INS1_16FlashAttnFwdSm90INS1_25CollectiveMainloopFwdSm90ILi2EN4cute5tupleIJNS5_1CILi1EEES8_S8_EEENS6_IJNS7_ILi192EEENS7_ILi128EEENS7_ILi96EEEEEELi96ENS_12float_e4m3_tEfNS_4arch4Sm90ELb1ELb0ELb0ELb1ELb0ELb1ELb0ELb1ELb1ELb0ELb0ELb0EEENS1_21CollectiveEpilogueFwdINS6_IJSA_SC_SB_EEES9_NS_10bfloat16_tESG_Li384ELb1ELb0ELb0ELb1EEENS1_36VarlenDynamicPersistentTileSchedulerILi192ELi128ELi384ELi128ELb0ELb0ELb1ELb1ELb1ELb1EEEEEEEEEvNT_6ParamsE)
        /*0140*/ 	.word	0x00000070
.L_73:


//--------------------- .nv.compat                --------------------------
	.section	.nv.compat,"",@"SHT_CUDA_COMPAT_INFO"
	.align	4
        /*0000*/ 	.byte	0x02, 0x09, 0x01, 0x00, 0x02, 0x02, 0x04, 0x00, 0x02, 0x05, 0x05, 0x00, 0x03, 0x07, 0x01, 0x01
        /*0010*/ 	.byte	0x02, 0x03, 0x01, 0x00, 0x02, 0x06, 0x01, 0x00, 0x04, 0x0b, 0x08, 0x00, 0x00, 0x00, 0x00, 0x00
        /*0020*/ 	.byte	0x00, 0x00, 0x00, 0x00


//--------------------- .nv.info._ZN7cutlass13device_kernelIN5flash11enable_sm90INS1_16FlashAttnFwdSm90INS1_25CollectiveMainloopFwdSm90ILi2EN4cute5tupleIJNS5_1CILi1EEES8_S8_EEENS6_IJNS7_ILi192EEENS7_ILi128EEENS7_ILi96EEEEEELi96ENS_12float_e4m3_tEfNS_4arch4Sm90ELb0ELb0ELb0ELb0ELb0ELb0ELb0ELb1ELb1ELb0ELb0ELb0EEENS1_21CollectiveEpilogueFwdINS6_IJSA_SC_SB_EEES9_NS_10bfloat16_tESG_Li384ELb0ELb0ELb0ELb1EEENS1_29StaticPersistentTileSchedulerILb0EEEEEEEEEvNT_6ParamsE --------------------------
	.section	.nv.info._ZN7cutlass13device_kernelIN5flash11enable_sm90INS1_16FlashAttnFwdSm90INS1_25CollectiveMainloopFwdSm90ILi2EN4cute5tupleIJNS5_1CILi1EEES8_S8_EEENS6_IJNS7_ILi192EEENS7_ILi128EEENS7_ILi96EEEEEELi96ENS_12float_e4m3_tEfNS_4arch4Sm90ELb0ELb0ELb0ELb0ELb0ELb0ELb0ELb1ELb1ELb0ELb0ELb0EEENS1_21CollectiveEpilogueFwdINS6_IJSA_SC_SB_EEES9_NS_10bfloat16_tESG_Li384ELb0ELb0ELb0ELb1EEENS1_29StaticPersistentTileSchedulerILb0EEEEEEEEEvNT_6ParamsE,"",@"SHT_CUDA_INFO"
	.sectionflags	@""
	.align	4


	//----- nvinfo : EIATTR_CUDA_API_VERSION
	.align		4
        /*0000*/ 	.byte	0x04, 0x37
        /*0002*/ 	.short	(.L_75 - .L_74)
.L_74:
        /*0004*/ 	.word	0x00000082


	//----- nvinfo : EIATTR_KPARAM_INFO
	.align		4
.L_75:
        /*0008*/ 	.byte	0x04, 0x17
        /*000a*/ 	.short	(.L_77 - .L_76)
.L_76:
        /*000c*/ 	.word	0x00000000
        /*0010*/ 	.short	0x0000
        /*0012*/ 	.short	0x0070
        /*0014*/ 	.byte	0x00, 0xf0, 0x01, 0x2e


	//----- nvinfo : EIATTR_SPARSE_MMA_MASK
	.align		4
.L_77:
        /*0018*/ 	.byte	0x03, 0x50
        /*001a*/ 	.short	0x0000


	//----- nvinfo : EIATTR_MAXREG_COUNT
	.align		4
        /*001c*/ 	.byte	0x03, 0x1b
        /*001e*/ 	.short	0x0080


	//----- nvinfo : EIATTR_NUM_BARRIERS
	.align		4
        /*0020*/ 	.byte	0x02, 0x4c
        /*0022*/ 	.byte	0x09
	.zero		1


	//----- nvinfo : EIATTR_EXTERNS
	.align		4
        /*0024*/ 	.byte	0x04, 0x0f
        /*0026*/ 	.short	(.L_79 - .L_78)


	//   ....[0]....
	.align		4
.L_78:
        /*0028*/ 	.word	index@(__assertfail)


	//----- nvinfo : EIATTR_MERCURY_ISA_VERSION
	.align		4
.L_79:
        /*002c*/ 	.byte	0x03, 0x5f
        /*002e*/ 	.short	0x0101


	//----- nvinfo : EIATTR_INT_WARP_WIDE_INSTR_OFFSETS
	.align		4
        /*0030*/ 	.byte	0x04, 0x31
        /*0032*/ 	.short	(.L_81 - .L_80)


	//   ....[0]....
.L_80:
        /*0034*/ 	.word	0x00000180


	//   ....[1]....
        /*0038*/ 	.word	0x000001b0


	//   ....[2]....
        /*003c*/ 	.word	0x000001c0


	//   ....[3]....
        /*0040*/ 	.word	0x00007380


	//----- nvinfo : EIATTR_COOP_GROUP_MASK_REGIDS
	.align		4
.L_81:
        /*0044*/ 	.byte	0x04, 0x29
        /*0046*/ 	.short	(.L_83 - .L_82)


	//   ....[0]....
.L_82:
        /*0048*/ 	.word	0xffffffff


	//   ....[1]....
        /*004c*/ 	.word	0xffffffff


	//   ....[2]....
        /*0050*/ 	.word	0xffffffff


	//   ....[3]....
        /*0054*/ 	.word	0xffffffff


	//   ....[4]....
        /*0058*/ 	.word	0xffffffff


	//   ....[5]....
        /*005c*/ 	.word	0xffffffff


	//   ....[6]....
        /*0060*/ 	.word	0xffffffff


	//   ....[7]....
        /*0064*/ 	.word	0xffffffff


	//   ....[8]....
        /*0068*/ 	.word	0xffffffff


	//   ....[9]....
        /*006c*/ 	.word	0xffffffff


	//   ....[10]....
        /*0070*/ 	.word	0xffffffff


	//   ....[11]....
        /*0074*/ 	.word	0xffffffff


	//   ....[12]....
        /*0078*/ 	.word	0xffffffff


	//   ....[13]....
        /*007c*/ 	.word	0xffffffff


	//   ....[14]....
        /*0080*/ 	.word	0xffffffff


	//   ....[15]....
        /*0084*/ 	.word	0xffffffff


	//   ....[16]....
        /*0088*/ 	.word	0xffffffff


	//   ....[17]....
        /*008c*/ 	.word	0xffffffff


	//   ....[18]....
        /*0090*/ 	.word	0xffffffff


	//   ....[19]....
        /*0094*/ 	.word	0xffffffff


	//   ....[20]....
        /*0098*/ 	.word	0xffffffff


	//   ....[21]....
        /*009c*/ 	.word	0xffffffff


	//   ....[22]....
        /*00a0*/ 	.word	0xffffffff


	//   ....[23]....
        /*00a4*/ 	.word	0xffffffff


	//   ....[24]....
        /*00a8*/ 	.word	0xffffffff


	//   ....[25]....
        /*00ac*/ 	.word	0xffffffff


	//   ....[26]....
        /*00b0*/ 	.word	0xffffffff


	//   ....[27]....
        /*00b4*/ 	.word	0xffffffff


	//   ....[28]....
        /*00b8*/ 	.word	0xffffffff


	//   ....[29]....
        /*00bc*/ 	.word	0xffffffff


	//   ....[30]....
        /*00c0*/ 	.word	0xffffffff


	//   ....[31]....
        /*00c4*/ 	.word	0xffffffff


	//   ....[32]....
        /*00c8*/ 	.word	0xffffffff


	//   ....[33]....
        /*00cc*/ 	.word	0xffffffff


	//   ....[34]....
        /*00d0*/ 	.word	0xffffffff


	//   ....[35]....
        /*00d4*/ 	.word	0xffffffff


	//   ....[36]....
        /*00d8*/ 	.word	0xffffffff


	//   ....[37]....
        /*00dc*/ 	.word	0xffffffff


	//   ....[38]....
        /*00e0*/ 	.word	0xffffffff


	//   ....[39]....
        /*00e4*/ 	.word	0xffffffff


	//   ....[40]....
        /*00e8*/ 	.word	0xffffffff


	//   ....[41]....
        /*00ec*/ 	.word	0xffffffff


	//   ....[42]....
        /*00f0*/ 	.word	0xffffffff


	//   ....[43]....
        /*00f4*/ 	.word	0xffffffff


	//   ....[44]....
        /*00f8*/ 	.word	0xffffffff


	//   ....[45]....
        /*00fc*/ 	.word	0xffffffff


	//   ....[46]....
        /*0100*/ 	.word	0xffffffff


	//   ....[47]....
        /*0104*/ 	.word	0x0500000f


	//----- nvinfo : EIATTR_COOP_GROUP_INSTR_OFFSETS
	.align		4
.L_83:
        /*0108*/ 	.byte	0x04, 0x28
        /*010a*/ 	.short	(.L_85 - .L_84)


	//   ....[0]....
.L_84:
        /*010c*/ 	.word	0x00000050


	//   ....[1]....
        /*0110*/ 	.word	0x00000190


	//   ....[2]....
        /*0114*/ 	.word	0x000001e0


	//   ....[3]....
        /*0118*/ 	.word	0x000003d0


	//   ....[4]....
        /*011c*/ 	.word	0x00000530


	//   ....[5]....
        /*0120*/ 	.word	0x00000650


	//   ....[6]....
        /*0124*/ 	.word	0x000007b0


	//   ....[7]....
        /*0128*/ 	.word	0x00000dd0


	//   ....[8]....
        /*012c*/ 	.word	0x00002240


	//   ....[9]....
        /*0130*/ 	.word	0x00002330


	//   ....[10]....
        /*0134*/ 	.word	0x00002880


	//   ....[11]....
        /*0138*/ 	.word	0x000028f0


	//   ....[12]....
        /*013c*/ 	.word	0x00003d20


	//   ....[13]....
        /*0140*/ 	.word	0x00003d50


	//   ....[14]....
        /*0144*/ 	.word	0x00003de0


	//   ....[15]....
        /*0148*/ 	.word	0x00003df0


	//   ....[16]....
        /*014c*/ 	.word	0x000054d0


	//   ....[17]....
        /*0150*/ 	.word	0x000054e0


	//   ....[18]....
        /*0154*/ 	.word	0x00005560


	//   ....[19]....
        /*0158*/ 	.word	0x00005570


	//   ....[20]....
        /*015c*/ 	.word	0x00006220


	//   ....[21]....
        /*0160*/ 	.word	0x00006230


	//   ....[22]....
        /*0164*/ 	.word	0x00006240


	//   ....[23]....
        /*0168*/ 	.word	0x00006250


	//   ....[24]....
        /*016c*/ 	.word	0x00006260


	//   ....[25]....
        /*0170*/ 	.word	0x00006270


	//   ....[26]....
        /*0174*/ 	.word	0x00006280


	//   ....[27]....
        /*0178*/ 	.word	0x00006290


	//   ....[28]....
        /*017c*/ 	.word	0x000062c0


	//   ....[29]....
        /*0180*/ 	.word	0x000062d0


	//   ....[30]....
        /*0184*/ 	.word	0x00006300


	//   ....[31]....
        /*0188*/ 	.word	0x00006310


	//   ....[32]....
        /*018c*/ 	.word	0x00006340


	//   ....[33]....
        /*0190*/ 	.word	0x00006350


	//   ....[34]....
        /*0194*/ 	.word	0x00006380


	//   ....[35]....
        /*0198*/ 	.word	0x00006390


	//   ....[36]....
        /*019c*/ 	.word	0x000063c0


	//   ....[37]....
        /*01a0*/ 	.word	0x000063d0


	//   ....[38]....
        /*01a4*/ 	.word	0x00006400


	//   ....[39]....
        /*01a8*/ 	.word	0x00006410


	//   ....[40]....
        /*01ac*/ 	.word	0x00006420


	//   ....[41]....
        /*01b0*/ 	.word	0x00006430


	//   ....[42]....
        /*01b4*/ 	.word	0x00006460


	//   ....[43]....
        /*01b8*/ 	.word	0x00006490


	//   ....[44]....
        /*01bc*/ 	.word	0x00006640


	//   ....[45]....
        /*01c0*/ 	.word	0x000074c0


	//   ....[46]....
        /*01c4*/ 	.word	0x00009240


	//   ....[47]....
        /*01c8*/ 	.word	0x00009730


	//----- nvinfo : EIATTR_REG_RECONFIG
	.align		4
.L_85:
        /*01cc*/ 	.byte	0x01, 0x54
	.zero		2


	//----- nvinfo : EIATTR_SYSCALL_OFFSETS
	.align		4
        /*01d0*/ 	.byte	0x04, 0x46
        /*01d2*/ 	.short	(.L_87 - .L_86)


	//   ....[0]....
.L_86:
        /*01d4*/ 	.word	0x00001450


	//   ....[1]....
        /*01d8*/ 	.word	0x00006e50


	//   ....[2]....
        /*01dc*/ 	.word	0x00006fa0


	//   ....[3]....
        /*01e0*/ 	.word	0x000070e0


	//   ....[4]....
        /*01e4*/ 	.word	0x00007200


	//----- nvinfo : EIATTR_MBARRIER_INSTR_OFFSETS
	.align		4
.L_87:
        /*01e8*/ 	.byte	0x04, 0x39
        /*01ea*/ 	.short	(.L_89 - .L_88)


	//   ....[0]....
.L_88:
        /*01ec*/ 	.word	0x00000280
        /*01f0*/ 	.word	0x000000ff
        /*01f4*/ 	.word	0x00019c00
        /*01f8*/ 	.short	0x0100
        /*01fa*/ 	.byte	0x06
	.zero		1


	//   ....[1]....
        /*01fc*/ 	.word	0x00000290
        /*0200*/ 	.word	0x000000ff
        /*0204*/ 	.word	0x00019c20
        /*0208*/ 	.short	0x0100
        /*020a*/ 	.byte	0x06
	.zero		1


	//   ....[2]....
        /*020c*/ 	.word	0x00000380
        /*0210*/ 	.word	0x000000ff
        /*0214*/ 	.word	0x00019c30
        /*0218*/ 	.short	0x0100
        /*021a*/ 	.byte	0x08
	.zero		1


	//   ....[3]....
        /*021c*/ 	.word	0x00000390
        /*0220*/ 	.word	0x000000ff
        /*0224*/ 	.word	0x00019c40
        /*0228*/ 	.short	0x0100
        /*022a*/ 	.byte	0x08
	.zero		1


	//   ....[4]....
        /*022c*/ 	.word	0x000003a0
        /*0230*/ 	.word	0x000000ff
        /*0234*/ 	.word	0x00019c38
        /*0238*/ 	.short	0x0100
        /*023a*/ 	.byte	0x08
	.zero		1


	//   ....[5]....
        /*023c*/ 	.word	0x000003b0
        /*0240*/ 	.word	0x000000ff
        /*0244*/ 	.word	0x00019c48
        /*0248*/ 	.short	0x0100
        /*024a*/ 	.byte	0x08
	.zero		1


	//   ....[6]....
        /*024c*/ 	.word	0x000004e0
        /*0250*/ 	.word	0x000000ff
        /*0254*/ 	.word	0x00019c50
        /*0258*/ 	.short	0x0100
        /*025a*/ 	.byte	0x08
	.zero		1


	//   ....[7]....
        /*025c*/ 	.word	0x000004f0
        /*0260*/ 	.word	0x000000ff
        /*0264*/ 	.word	0x00019c60
        /*0268*/ 	.short	0x0100
        /*026a*/ 	.byte	0x08
	.zero		1


	//   ....[8]....
        /*026c*/ 	.word	0x00000500
        /*0270*/ 	.word	0x000000ff
        /*0274*/ 	.word	0x00019c58
        /*0278*/ 	.short	0x0100
        /*027a*/ 	.byte	0x08
	.zero		1


	//   ....[9]....
        /*027c*/ 	.word	0x00000510
        /*0280*/ 	.word	0x000000ff
        /*0284*/ 	.word	0x00019c68
        /*0288*/ 	.short	0x0100
        /*028a*/ 	.byte	0x08
	.zero		1


	//   ....[10]....
        /*028c*/ 	.word	0x00000600
        /*0290*/ 	.word	0x000000ff
        /*0294*/ 	.word	0x00019c70
        /*0298*/ 	.short	0x0100
        /*029a*/ 	.byte	0x06
	.zero		1


	//   ....[11]....
        /*029c*/ 	.word	0x00000610
        /*02a0*/ 	.word	0x000000ff
        /*02a4*/ 	.word	0x00019c80
        /*02a8*/ 	.short	0x0100
        /*02aa*/ 	.byte	0x06
	.zero		1


	//   ....[12]....
        /*02ac*/ 	.word	0x00000620
        /*02b0*/ 	.word	0x000000ff
        /*02b4*/ 	.word	0x00019c78
        /*02b8*/ 	.short	0x0100
        /*02ba*/ 	.byte	0x06
	.zero		1


	//   ....[13]....
        /*02bc*/ 	.word	0x00000630
        /*02c0*/ 	.word	0x000000ff
        /*02c4*/ 	.word	0x00019c88
        /*02c8*/ 	.short	0x0100
        /*02ca*/ 	.byte	0x06
	.zero		1


	//   ....[14]....
        /*02cc*/ 	.word	0x00000760
        /*02d0*/ 	.word	0x000000ff
        /*02d4*/ 	.word	0x00019c90
        /*02d8*/ 	.short	0x0100
        /*02da*/ 	.byte	0x08
	.zero		1


	//   ....[15]....
        /*02dc*/ 	.word	0x00000770
        /*02e0*/ 	.word	0x000000ff
        /*02e4*/ 	.word	0x00019ca0
        /*02e8*/ 	.short	0x0100
        /*02ea*/ 	.byte	0x08
	.zero		1


	//   ....[16]....
        /*02ec*/ 	.word	0x00000780
        /*02f0*/ 	.word	0x000000ff
        /*02f4*/ 	.word	0x00019c98
        /*02f8*/ 	.short	0x0100
        /*02fa*/ 	.byte	0x08
	.zero		1


	//   ....[17]....
        /*02fc*/ 	.word	0x00000790
        /*0300*/ 	.word	0x000000ff
        /*0304*/ 	.word	0x00019ca8
        /*0308*/ 	.short	0x0100
        /*030a*/ 	.byte	0x08
	.zero		1


	//   ....[18]....
        /*030c*/ 	.word	0x000008c0
        /*0310*/ 	.word	0x000000ff
        /*0314*/ 	.word	0x00019cb0
        /*0318*/ 	.short	0x0100
        /*031a*/ 	.byte	0x08
	.zero		1


	//   ....[19]....
        /*031c*/ 	.word	0x000008d0
        /*0320*/ 	.word	0x000000ff
        /*0324*/ 	.word	0x00019cc0
        /*0328*/ 	.short	0x0100
        /*032a*/ 	.byte	0x08
	.zero		1


	//   ....[20]....
        /*032c*/ 	.word	0x000008e0
        /*0330*/ 	.word	0x000000ff
        /*0334*/ 	.word	0x00019cb8
        /*0338*/ 	.short	0x0100
        /*033a*/ 	.byte	0x08
	.zero		1


	//   ....[21]....
        /*033c*/ 	.word	0x000008f0
        /*0340*/ 	.word	0x000000ff
        /*0344*/ 	.word	0x00019cc8
        /*0348*/ 	.short	0x0100
        /*034a*/ 	.byte	0x08
	.zero		1


	//   ....[22]....
        /*034c*/ 	.word	0x000014b0
        /*0350*/ 	.word	0x000000ff
        /*0354*/ 	.word	0x00019c00
        /*0358*/ 	.short	0x010a
        /*035a*/ 	.byte	0x30
	.zero		1


	//   ....[23]....
        /*035c*/ 	.word	0x00001530
        /*0360*/ 	.word	0x00000003
        /*0364*/ 	.word	0x00019c30
        /*0368*/ 	.short	0x010a
        /*036a*/ 	.byte	0x3f
	.zero		1


	//   ....[24]....
        /*036c*/ 	.word	0x000015b0
        /*0370*/ 	.word	0x00000003
        /*0374*/ 	.word	0x00019c30
        /*0378*/ 	.short	0x010a
        /*037a*/ 	.byte	0x3f
	.zero		1


	//   ....[25]....
        /*037c*/ 	.word	0x00002d30
        /*0380*/ 	.word	0x0000002c
        /*0384*/ 	.word	0x00000000
        /*0388*/ 	.short	0x0101
        /*038a*/ 	.byte	0x3f
	.zero		1


	//   ....[26]....
        /*038c*/ 	.word	0x000036e0
        /*0390*/ 	.word	0x000000ff
        /*0394*/ 	.word	0x00019c30
        /*0398*/ 	.short	0x010a
        /*039a*/ 	.byte	0x13
	.zero		1


	//   ....[27]....
        /*039c*/ 	.word	0x00003720
        /*03a0*/ 	.word	0x000000ff
        /*03a4*/ 	.word	0x00019c30
        /*03a8*/ 	.short	0x010a
        /*03aa*/ 	.byte	0x13
	.zero		1


	//   ....[28]....
        /*03ac*/ 	.word	0x00003880
        /*03b0*/ 	.word	0x000000ff
        /*03b4*/ 	.word	0x00019c50
        /*03b8*/ 	.short	0x010a
        /*03ba*/ 	.byte	0x0b
	.zero		1


	//   ....[29]....
        /*03bc*/ 	.word	0x00003cb0
        /*03c0*/ 	.word	0x000000ff
        /*03c4*/ 	.word	0x00019c50
        /*03c8*/ 	.short	0x010a
        /*03ca*/ 	.byte	0x0b
	.zero		1


	//   ....[30]....
        /*03cc*/ 	.word	0x00004a50
        /*03d0*/ 	.word	0x00000005
        /*03d4*/ 	.word	0x00000000
        /*03d8*/ 	.short	0x0101
        /*03da*/ 	.byte	0x3f
	.zero		1


	//   ....[31]....
        /*03dc*/ 	.word	0x00004ce0
        /*03e0*/ 	.word	0x000000ff
        /*03e4*/ 	.word	0x00000000
        /*03e8*/ 	.short	0x0101
        /*03ea*/ 	.byte	0x06
	.zero		1


	//   ....[32]....
        /*03ec*/ 	.word	0x00005210
        /*03f0*/ 	.word	0x000000ff
        /*03f4*/ 	.word	0x00019c50
        /*03f8*/ 	.short	0x010a
        /*03fa*/ 	.byte	0x05
	.zero		1


	//   ....[33]....
        /*03fc*/ 	.word	0x00005250
        /*0400*/ 	.word	0x000000ff
        /*0404*/ 	.word	0x00019c50
        /*0408*/ 	.short	0x010a
        /*040a*/ 	.byte	0x05
	.zero		1


	//   ....[34]....
        /*040c*/ 	.word	0x00005dc0
        /*0410*/ 	.word	0x000000ff
        /*0414*/ 	.word	0x00000000
        /*0418*/ 	.short	0x0101
        /*041a*/ 	.byte	0x05
	.zero		1


	//   ....[35]....
        /*041c*/ 	.word	0x00006810
        /*0420*/ 	.word	0x000000ff
        /*0424*/ 	.word	0x00000000
        /*0428*/ 	.short	0x0101
        /*042a*/ 	.byte	0x05
	.zero		1


	//   ....[36]....
        /*042c*/ 	.word	0x000076e0
        /*0430*/ 	.word	0x00000007
        /*0434*/ 	.word	0x00019c80
        /*0438*/ 	.short	0x010a
        /*043a*/ 	.byte	0x3f
	.zero		1


	//   ....[37]....
        /*043c*/ 	.word	0x00007900
        /*0440*/ 	.word	0x00000007
        /*0444*/ 	.word	0x00019c40
        /*0448*/ 	.short	0x010a
        /*044a*/ 	.byte	0x3f
	.zero		1


	//   ....[38]....
        /*044c*/ 	.word	0x00007d20
        /*0450*/ 	.word	0x000000ff
        /*0454*/ 	.word	0x00019c20
        /*0458*/ 	.short	0x010a
        /*045a*/ 	.byte	0x28
	.zero		1


	//   ....[39]....
        /*045c*/ 	.word	0x00007f90
        /*0460*/ 	.word	0x00000008
        /*0464*/ 	.word	0x00019c80
        /*0468*/ 	.short	0x010a
        /*046a*/ 	.byte	0x3f
	.zero		1


	//   ....[40]....
        /*046c*/ 	.word	0x000083c0
        /*0470*/ 	.word	0x00000008
        /*0474*/ 	.word	0x00019c40
        /*0478*/ 	.short	0x010a
        /*047a*/ 	.byte	0x3f
	.zero		1


	//   ....[41]....
        /*047c*/ 	.word	0x00008850
        /*0480*/ 	.word	0x0000000d
        /*0484*/ 	.word	0x00019c70
        /*0488*/ 	.short	0x010a
        /*048a*/ 	.byte	0x3f
	.zero		1


	//   ....[42]....
        /*048c*/ 	.word	0x000088c0
        /*0490*/ 	.word	0x0000000d
        /*0494*/ 	.word	0x00019c60
        /*0498*/ 	.short	0x010a
        /*049a*/ 	.byte	0x3f
	.zero		1


	//   ....[43]....
        /*049c*/ 	.word	0x00008bf0
        /*04a0*/ 	.word	0x0000000d
        /*04a4*/ 	.word	0x00019c50
        /*04a8*/ 	.short	0x0101
        /*04aa*/ 	.byte	0x3f
	.zero		1


	//   ....[44]....
        /*04ac*/ 	.word	0x00008c70
        /*04b0*/ 	.word	0x00000004
        /*04b4*/ 	.word	0x00000000
        /*04b8*/ 	.short	0x0101
        /*04ba*/ 	.byte	0x3f
	.zero		1


	//   ....[45]....
        /*04bc*/ 	.word	0x00008d30
        /*04c0*/ 	.word	0x00000000
        /*04c4*/ 	.word	0x00019c70
        /*04c8*/ 	.short	0x010a
        /*04ca*/ 	.byte	0x3f
	.zero		1


	//   ....[46]....
        /*04cc*/ 	.word	0x00008da0
        /*04d0*/ 	.word	0x00000000
        /*04d4*/ 	.word	0x00019c60
        /*04d8*/ 	.short	0x010a
        /*04da*/ 	.byte	0x3f
	.zero		1


	//   ....[47]....
        /*04dc*/ 	.word	0x00009130
        /*04e0*/ 	.word	0x00000000
        /*04e4*/ 	.word	0x00019c50
        /*04e8*/ 	.short	0x0101
        /*04ea*/ 	.byte	0x3f
	.zero		1


	//   ....[48]....
        /*04ec*/ 	.word	0x00009180
        /*04f0*/ 	.word	0x00000003
        /*04f4*/ 	.word	0x00000000
        /*04f8*/ 	.short	0x0101
        /*04fa*/ 	.byte	0x3f
	.zero		1


	//   ....[49]....
        /*04fc*/ 	.word	0x00009220
        /*0500*/ 	.word	0x00000006
        /*0504*/ 	.word	0x00019c20
        /*0508*/ 	.short	0x010a
        /*050a*/ 	.byte	0x3f
	.zero		1


	//   ....[50]....
        /*050c*/ 	.word	0x00009340
        /*0510*/ 	.word	0x00000005
        /*0514*/ 	.word	0x00000000
        /*0518*/ 	.short	0x010a
        /*051a*/ 	.byte	0x3f
	.zero		1


	//   ....[51]....
        /*051c*/ 	.word	0x000093b0
        /*0520*/ 	.word	0x00000009
        /*0524*/ 	.word	0x00000000
        /*0528*/ 	.short	0x010a
        /*052a*/ 	.byte	0x3f
	.zero		1


	//   ....[52]....
        /*052c*/ 	.word	0x00009400
        /*0530*/ 	.word	0x00000013
        /*0534*/ 	.word	0x00019c60
        /*0538*/ 	.short	0x010a
        /*053a*/ 	.byte	0x3f
	.zero		1


	//   ....[53]....
        /*053c*/ 	.word	0x00009450
        /*0540*/ 	.word	0x00000007
        /*0544*/ 	.word	0x00019c60
        /*0548*/ 	.short	0x010a
        /*054a*/ 	.byte	0x3f
	.zero		1


	//   ....[54]....
        /*054c*/ 	.word	0x00009490
        /*0550*/ 	.word	0x00000013
        /*0554*/ 	.word	0x00019c80
        /*0558*/ 	.short	0x010a
        /*055a*/ 	.byte	0x3f
	.zero		1


	//   ....[55]....
        /*055c*/ 	.word	0x000094b0
        /*0560*/ 	.word	0x00000007
        /*0564*/ 	.word	0x00019c80
        /*0568*/ 	.short	0x010a
        /*056a*/ 	.byte	0x3f
	.zero		1


	//   ....[56]....
        /*056c*/ 	.word	0x00009520
        /*0570*/ 	.word	0x00000003
        /*0574*/ 	.word	0x00019c00
        /*0578*/ 	.short	0x010a
        /*057a*/ 	.byte	0x3f
	.zero		1


	//   ....[57]....
        /*057c*/ 	.word	0x00009570
        /*0580*/ 	.word	0x00000003
        /*0584*/ 	.word	0x00019c30
        /*0588*/ 	.short	0x010a
        /*058a*/ 	.byte	0x3f
	.zero		1


	//   ....[58]....
        /*058c*/ 	.word	0x000095d0
        /*0590*/ 	.word	0x00000007
        /*0594*/ 	.word	0x00019c30
        /*0598*/ 	.short	0x010a
        /*059a*/ 	.byte	0x3f
	.zero		1


	//   ....[59]....
        /*059c*/ 	.word	0x00009630
        /*05a0*/ 	.word	0x00000007
        /*05a4*/ 	.word	0x00019c50
        /*05a8*/ 	.short	0x010a
        /*05aa*/ 	.byte	0x3f
	.zero		1


	//   ....[60]....
        /*05ac*/ 	.word	0x00009690
        /*05b0*/ 	.word	0x00000004
        /*05b4*/ 	.word	0x00019c50
        /*05b8*/ 	.short	0x010a
        /*05ba*/ 	.byte	0x3f
	.zero		1


	//   ....[61]....
        /*05bc*/ 	.word	0x000097e0
        /*05c0*/ 	.word	0x00000007
        /*05c4*/ 	.word	0x00019c80
        /*05c8*/ 	.short	0x010a
        /*05ca*/ 	.byte	0x3f
	.zero		1


	//   ....[62]....
        /*05cc*/ 	.word	0x00009830
        /*05d0*/ 	.word	0x00000007
        /*05d4*/ 	.word	0x00019c40
        /*05d8*/ 	.short	0x010a
        /*05da*/ 	.byte	0x3f
	.zero		1


	//   ....[63]....
        /*05dc*/ 	.word	0x00009890
        /*05e0*/ 	.word	0x00000005
        /*05e4*/ 	.word	0x00019c20
        /*05e8*/ 	.short	0x010a
        /*05ea*/ 	.byte	0x3f
	.zero		1


	//   ....[64]....
        /*05ec*/ 	.word	0x000098e0
        /*05f0*/ 	.word	0x00000008
        /*05f4*/ 	.word	0x00019c80
        /*05f8*/ 	.short	0x010a
        /*05fa*/ 	.byte	0x3f
	.zero		1


	//   ....[65]....
        /*05fc*/ 	.word	0x00009930
        /*0600*/ 	.word	0x00000008
        /*0604*/ 	.word	0x00019c40
        /*0608*/ 	.short	0x010a
        /*060a*/ 	.byte	0x3f
	.zero		1


	//   ....[66]....
        /*060c*/ 	.word	0x00009980
        /*0610*/ 	.word	0x0000000d
        /*0614*/ 	.word	0x00019c70
        /*0618*/ 	.short	0x010a
        /*061a*/ 	.byte	0x3f
	.zero		1


	//   ....[67]....
        /*061c*/ 	.word	0x000099d0
        /*0620*/ 	.word	0x0000000d
        /*0624*/ 	.word	0x00019c60
        /*0628*/ 	.short	0x010a
        /*062a*/ 	.byte	0x3f
	.zero		1


	//   ....[68]....
        /*062c*/ 	.word	0x00009a20
        /*0630*/ 	.word	0x00000000
        /*0634*/ 	.word	0x00019c70
        /*0638*/ 	.short	0x010a
        /*063a*/ 	.byte	0x3f
	.zero		1


	//   ....[69]....
        /*063c*/ 	.word	0x00009a70
        /*0640*/ 	.word	0x00000000
        /*0644*/ 	.word	0x00019c60
        /*0648*/ 	.short	0x010a
        /*064a*/ 	.byte	0x3f
	.zero		1


	//   ....[70]....
        /*064c*/ 	.word	0x00009ac0
        /*0650*/ 	.word	0x00000006
        /*0654*/ 	.word	0x00019c20
        /*0658*/ 	.short	0x010a
        /*065a*/ 	.byte	0x3f
	.zero		1


	//   ....[71]....
        /*065c*/ 	.word	0x00009b10
        /*0660*/ 	.word	0x00000005
        /*0664*/ 	.word	0x00000000
        /*0668*/ 	.short	0x010a
        /*066a*/ 	.byte	0x3f
	.zero		1


	//   ....[72]....
        /*066c*/ 	.word	0x00009b60
        /*0670*/ 	.word	0x00000009
        /*0674*/ 	.word	0x00000000
        /*0678*/ 	.short	0x010a
        /*067a*/ 	.byte	0x3f
	.zero		1


	//   ....[73]....
        /*067c*/ 	.word	0x00009bb0
        /*0680*/ 	.word	0x00000013
        /*0684*/ 	.word	0x00019c60
        /*0688*/ 	.short	0x010a
        /*068a*/ 	.byte	0x3f
	.zero		1


	//   ....[74]....
        /*068c*/ 	.word	0x00009c00
        /*0690*/ 	.word	0x00000007
        /*0694*/ 	.word	0x00019c60
        /*0698*/ 	.short	0x010a
        /*069a*/ 	.byte	0x3f
	.zero		1


	//   ....[75]....
        /*069c*/ 	.word	0x00009c50
        /*06a0*/ 	.word	0x00000013
        /*06a4*/ 	.word	0x00019c80
        /*06a8*/ 	.short	0x010a
        /*06aa*/ 	.byte	0x3f
	.zero		1


	//----- nvinfo : EIATTR_NUM_MBARRIERS
	.align		4
.L_89:
        /*06ac*/ 	.byte	0x03, 0x38
        /*06ae*/ 	.short	0x0016


	//----- nvinfo : EIATTR_EXIT_INSTR_OFFSETS
	.align		4
        /*06b0*/ 	.byte	0x04, 0x1c
        /*06b2*/ 	.short	(.L_91 - .L_90)


	//   ....[0]....
.L_90:
        /*06b4*/ 	.word	0x00000a10


	//   ....[1]....
        /*06b8*/ 	.word	0x000068c0


	//   ....[2]....
        /*06bc*/ 	.word	0x00009260


	//   ....[3]....
        /*06c0*/ 	.word	0x00009500


	//----- nvinfo : EIATTR_MAX_THREADS
	.align		4
.L_91:
        /*06c4*/ 	.byte	0x04, 0x05
        /*06c6*/ 	.short	(.L_93 - .L_92)
.L_92:
        /*06c8*/ 	.word	0x00000200
        /*06cc*/ 	.word	0x00000001
        /*06d0*/ 	.word	0x00000001


	//----- nvinfo : EIATTR_CRS_STACK_SIZE
	.align		4
.L_93:
        /*06d4*/ 	.byte	0x04, 0x1e
        /*06d6*/ 	.short	(.L_95 - .L_94)
.L_94:
        /*06d8*/ 	.word	0x00000000


	//----- nvinfo : EIATTR_CBANK_PARAM_SIZE
	.align		4
.L_95:
        /*06dc*/ 	.byte	0x03, 0x19
        /*06de*/ 	.short	0x0bf0


	//----- nvinfo : EIATTR_PARAM_CBANK
	.align		4
        /*06e0*/ 	.byte	0x04, 0x0a
        /*06e2*/ 	.short	(.L_97 - .L_96)
	.align		4
.L_96:
        /*06e4*/ 	.word	index@(.nv.constant0._ZN7cutlass13device_kernelIN5flash11enable_sm90INS1_16FlashAttnFwdSm90INS1_25CollectiveMainloopFwdSm90ILi2EN4cute5tupleIJNS5_1CILi1EEES8_S8_EEENS6_IJNS7_ILi192EEENS7_ILi128EEENS7_ILi96EEEEEELi96ENS_12float_e4m3_tEfNS_4arch4Sm90ELb0ELb0ELb0ELb0ELb0ELb0ELb0ELb1ELb1ELb0ELb0ELb0EEENS1_21CollectiveEpilogueFwdINS6_IJSA_SC_SB_EEES9_NS_10bfloat16_tESG_Li384ELb0ELb0ELb0ELb1EEENS1_29StaticPersistentTileSchedulerILb0EEEEEEEEEvNT_6ParamsE)
        /*06e8*/ 	.short	0x0210
        /*06ea*/ 	.short	0x0bf0


	//----- nvinfo : EIATTR_SW_WAR
	.align		4
.L_97:
        /*06ec*/ 	.byte	0x04, 0x36
        /*06ee*/ 	.short	(.L_99 - .L_98)
.L_98:
        /*06f0*/ 	.word	0x00000008
.L_99:


//--------------------- .nv.info._ZN7cutlass13device_kernelIN5flash11enable_sm90INS1_16FlashAttnFwdSm90INS1_25CollectiveMainloopFwdSm90ILi2EN4cute5tupleIJNS5_1CILi1EEES8_S8_EEENS6_IJNS7_ILi192EEENS7_ILi128EEENS7_ILi96EEEEEELi96ENS_12float_e4m3_tEfNS_4arch4Sm90ELb0ELb0ELb0ELb1ELb0ELb0ELb0ELb1ELb1ELb0ELb0ELb0EEENS1_21CollectiveEpilogueFwdINS6_IJSA_SC_SB_EEES9_NS_10bfloat16_tESG_Li384ELb1ELb0ELb0ELb1EEENS1_36VarlenDynamicPersistentTileSchedulerILi192ELi128ELi384ELi128ELb0ELb0ELb1ELb0ELb1ELb1EEEEEEEEEvNT_6ParamsE --------------------------
	.section	.nv.info._ZN7cutlass13device_kernelIN5flash11enable_sm90INS1_16FlashAttnFwdSm90INS1_25CollectiveMainloopFwdSm90ILi2EN4cute5tupleIJNS5_1CILi1EEES8_S8_EEENS6_IJNS7_ILi192EEENS7_ILi128EEENS7_ILi96EEEEEELi96ENS_12float_e4m3_tEfNS_4arch4Sm90ELb0ELb0ELb0ELb1ELb0ELb0ELb0ELb1ELb1ELb0ELb0ELb0EEENS1_21CollectiveEpilogueFwdINS6_IJSA_SC_SB_EEES9_NS_10bfloat16_tESG_Li384ELb1ELb0ELb0ELb1EEENS1_36VarlenDynamicPersistentTileSchedulerILi192ELi128ELi384ELi128ELb0ELb0ELb1ELb0ELb1ELb1EEEEEEEEEvNT_6ParamsE,"",@"SHT_CUDA_INFO"
	.sectionflags	@""
	.align	4


	//----- nvinfo : EIATTR_CUDA_API_VERSION
	.align		4
        /*0000*/ 	.byte	0x04, 0x37
        /*0002*/ 	.short	(.L_101 - .L_100)
.L_100:
        /*0004*/ 	.word	0x00000082


	//----- nvinfo : EIATTR_KPARAM_INFO
	.align		4
.L_101:
        /*0008*/ 	.byte	0x04, 0x17
        /*000a*/ 	.short	(.L_103 - .L_102)
.L_102:
        /*000c*/ 	.word	0x00000000
        /*0010*/ 	.short	0x0000
        /*0012*/ 	.short	0x0070
        /*0014*/ 	.byte	0x00, 0xf0, 0x01, 0x28


	//----- nvinfo : EIATTR_SPARSE_MMA_MASK
	.align		4
.L_103:
        /*0018*/ 	.byte	0x03, 0x50
        /*001a*/ 	.short	0x0000


	//----- nvinfo : EIATTR_MAXREG_COUNT
	.align		4
        /*001c*/ 	.byte	0x03, 0x1b
        /*001e*/ 	.short	0x0080


	//----- nvinfo : EIATTR_NUM_BARRIERS
	.align		4
        /*0020*/ 	.byte	0x02, 0x4c
        /*0022*/ 	.byte	0x09
	.zero		1


	//----- nvinfo : EIATTR_EXTERNS
	.align		4
        /*0024*/ 	.byte	0x04, 0x0f
        /*0026*/ 	.short	(.L_105 - .L_104)


	//   ....[0]....
	.align		4
.L_104:
        /*0028*/ 	.word	index@(__assertfail)


	//----- nvinfo : EIATTR_ANNOTATIONS
	.align		4
.L_105:
        /*002c*/ 	.byte	0x04, 0x55
        /*002e*/ 	.short	(.L_107 - .L_106)


	//   ....[0]....
.L_106:
        /*0030*/ 	.word	0x00000001
        /*0034*/ 	.byte	0xc0, 0x19, 0x00, 0x00, 0x01, 0x00, 0x00, 0x00, 0x20, 0x1a, 0x00, 0x00, 0x01, 0x00, 0x00, 0x00
        /*0044*/ 	.byte	0x50, 0x7e, 0x00, 0x00, 0x01, 0x00, 0x00, 0x00, 0xc0, 0x7e, 0x00, 0x00, 0x01, 0x00, 0x00, 0x00
        /*0054*/ 	.byte	0x50, 0x91, 0x00, 0x00, 0x01, 0x00, 0x00, 0x00, 0xb0, 0x91, 0x00, 0x00, 0x01, 0x00, 0x00, 0x00
        /*0064*/ 	.byte	0x30, 0xb7, 0x00, 0x00


	//----- nvinfo : EIATTR_MERCURY_ISA_VERSION
	.align		4
.L_107:
        /*0068*/ 	.byte	0x03, 0x5f
        /*006a*/ 	.short	0x0101


	//----- nvinfo : EIATTR_UNUSED_LOAD_BYTE_OFFSET
	.align		4
        /*006c*/ 	.byte	0x04, 0x44
        /*006e*/ 	.short	(.L_109 - .L_108)


	//   ....[0]....
.L_108:
        /*0070*/ 	.word	0x00000a30
        /*0074*/ 	.word	0x0000fff0


	//   ....[1]....
        /*0078*/ 	.word	0x00006150
        /*007c*/ 	.word	0x0000fff0


	//----- nvinfo : EIATTR_INT_WARP_WIDE_INSTR_OFFSETS
	.align		4
.L_109:
        /*0080*/ 	.byte	0x04, 0x31
        /*0082*/ 	.short	(.L_111 - .L_110)


	//   ....[0]....
.L_110:
        /*0084*/ 	.word	0x00000160


	//   ....[1]....
        /*0088*/ 	.word	0x000001a0


	//   ....[2]....
        /*008c*/ 	.word	0x00000210


	//   ....[3]....
        /*0090*/ 	.word	0x000043f0


	//   ....[4]....
        /*0094*/ 	.word	0x00008f20


	//   ....[5]....
        /*0098*/ 	.word	0x00008fb0


	//   ....[6]....
        /*009c*/ 	.word	0x000096a0


	//   ....[7]....
        /*00a0*/ 	.word	0x0000b180


	//   ....[8]....
        /*00a4*/ 	.word	0x0000b210


	//----- nvinfo : EIATTR_COOP_GROUP_MASK_REGIDS
	.align		4
.L_111:
        /*00a8*/ 	.byte	0x04, 0x29
        /*00aa*/ 	.short	(.L_113 - .L_112)


	//   ....[0]....
.L_112:
        /*00ac*/ 	.word	0xffffffff


	//   ....[1]....
        /*00b0*/ 	.word	0xffffffff


	//   ....[2]....
        /*00b4*/ 	.word	0xffffffff


	//   ....[3]....
        /*00b8*/ 	.word	0xffffffff


	//   ....[4]....
        /*00bc*/ 	.word	0xffffffff


	//   ....[5]....
        /*00c0*/ 	.word	0xffffffff


	//   ....[6]....
        /*00c4*/ 	.word	0xffffffff


	//   ....[7]....
        /*00c8*/ 	.word	0xffffffff


	//   ....[8]....
        /*00cc*/ 	.word	0xffffffff


	//   ....[9]....
        /*00d0*/ 	.word	0xffffffff


	//   ....[10]....
        /*00d4*/ 	.word	0xffffffff


	//   ....[11]....
        /*00d8*/ 	.word	0xffffffff


	//   ....[12]....
        /*00dc*/ 	.word	0xffffffff


	//   ....[13]....
        /*00e0*/ 	.word	0xffffffff


	//   ....[14]....
        /*00e4*/ 	.word	0xffffffff


	//   ....[15]....
        /*00e8*/ 	.word	0xffffffff


	//   ....[16]....
        /*00ec*/ 	.word	0xffffffff


	//   ....[17]....
        /*00f0*/ 	.word	0xffffffff


	//   ....[18]....
        /*00f4*/ 	.word	0xffffffff


	//   ....[19]....
        /*00f8*/ 	.word	0xffffffff


	//   ....[20]....
        /*00fc*/ 	.word	0xffffffff


	//   ....[21]....
        /*0100*/ 	.word	0xffffffff


	//   ....[22]....
        /*0104*/ 	.word	0xffffffff


	//   ....[23]....
        /*0108*/ 	.word	0xffffffff


	//   ....[24]....
        /*010c*/ 	.word	0xffffffff


	//   ....[25]....
        /*0110*/ 	.word	0xffffffff


	//   ....[26]....
        /*0114*/ 	.word	0xffffffff


	//   ....[27]....
        /*0118*/ 	.word	0xffffffff


	//   ....[28]....
        /*011c*/ 	.word	0xffffffff


	//   ....[29]....
        /*0120*/ 	.word	0xffffffff


	//   ....[30]....
        /*0124*/ 	.word	0xffffffff


	//   ....[31]....
        /*0128*/ 	.word	0xffffffff


	//   ....[32]....
        /*012c*/ 	.word	0xffffffff


	//   ....[33]....
        /*0130*/ 	.word	0xffffffff


	//   ....[34]....
        /*0134*/ 	.word	0xffffffff


	//   ....[35]....
        /*0138*/ 	.word	0xffffffff


	//   ....[36]....
        /*013c*/ 	.word	0xffffffff


	//   ....[37]....
        /*0140*/ 	.word	0xffffffff


	//   ....[38]....
        /*0144*/ 	.word	0xffffffff


	//   ....[39]....
        /*0148*/ 	.word	0xffffffff


	//   ....[40]....
        /*014c*/ 	.word	0xffffffff


	//   ....[41]....
        /*0150*/ 	.word	0xffffffff


	//   ....[42]....
        /*0154*/ 	.word	0xffffffff


	//   ....[43]....
        /*0158*/ 	.word	0xffffffff


	//   ....[44]....
        /*015c*/ 	.word	0xffffffff


	//   ....[45]....
        /*0160*/ 	.word	0xffffffff


	//   ....[46]....
        /*0164*/ 	.word	0xffffffff


	//   ....[47]....
        /*0168*/ 	.word	0xffffffff


	//   ....[48]....
        /*016c*/ 	.word	0xffffffff


	//   ....[49]....
        /*0170*/ 	.word	0xffffffff


	//   ....[50]....
        /*0174*/ 	.word	0xffffffff


	//   ....[51]....
        /*0178*/ 	.word	0xffffffff


	//   ....[52]....
        /*017c*/ 	.word	0xffffffff


	//   ....[53]....
        /*0180*/ 	.word	0xffffffff


	//   ....[54]....
        /*0184*/ 	.word	0xffffffff


	//   ....[55]....
        /*0188*/ 	.word	0xffffffff


	//   ....[56]....
        /*018c*/ 	.word	0xffffffff


	//   ....[57]....
        /*0190*/ 	.word	0xffffffff


	//   ....[58]....
        /*0194*/ 	.word	0xffffffff


	//   ....[59]....
        /*0198*/ 	.word	0xffffffff


	//   ....[60]....
        /*019c*/ 	.word	0xffffffff


	//   ....[61]....
        /*01a0*/ 	.word	0xffffffff


	//   ....[62]....
        /*01a4*/ 	.word	0xffffffff


	//   ....[63]....
        /*01a8*/ 	.word	0xffffffff


	//   ....[64]....
        /*01ac*/ 	.word	0xffffffff


	//   ....[65]....
        /*01b0*/ 	.word	0xffffffff


	//   ....[66]....
        /*01b4*/ 	.word	0xffffffff


	//   ....[67]....
        /*01b8*/ 	.word	0xffffffff


	//   ....[68]....
        /*01bc*/ 	.word	0xffffffff


	//   ....[69]....
        /*01c0*/ 	.word	0xffffffff


	//   ....[70]....
        /*01c4*/ 	.word	0xffffffff


	//   ....[71]....
        /*01c8*/ 	.word	0xffffffff


	//   ....[72]....
        /*01cc*/ 	.word	0xffffffff


	//   ....[73]....
        /*01d0*/ 	.word	0xffffffff


	//   ....[74]....
        /*01d4*/ 	.word	0xffffffff


	//   ....[75]....
        /*01d8*/ 	.word	0xffffffff


	//   ....[76]....
        /*01dc*/ 	.word	0xffffffff


	//   ....[77]....
        /*01e0*/ 	.word	0xffffffff


	//   ....[78]....
        /*01e4*/ 	.word	0xffffffff


	//   ....[79]....
        /*01e8*/ 	.word	0x0500000f


	//   ....[80]....
        /*01ec*/ 	.word	0x0500000f


	//----- nvinfo : EIATTR_COOP_GROUP_INSTR_OFFSETS
	.align		4
.L_113:
        /*01f0*/ 	.byte	0x04, 0x28
        /*01f2*/ 	.short	(.L_115 - .L_114)


	//   ....[0]....
.L_114:
        /*01f4*/ 	.word	0x00000060


	//   ....[1]....
        /*01f8*/ 	.word	0x00000170


	//   ....[2]....
        /*01fc*/ 	.word	0x000001c0


	//   ....[3]....
        /*0200*/ 	.word	0x000003f0


	//   ....[4]....
        /*0204*/ 	.word	0x00000550


	//   ....[5]....
        /*0208*/ 	.word	0x00000670


	//   ....[6]....
        /*020c*/ 	.word	0x000007d0


	//   ....[7]....
        /*0210*/ 	.word	0x00001660


	//   ....[8]....
        /*0214*/ 	.word	0x000026f0


	//   ....[9]....
        /*0218*/ 	.word	0x000027e0


	//   ....[10]....
        /*021c*/ 	.word	0x00002d30


	//   ....[11]....
        /*0220*/ 	.word	0x00002dd0


	//   ....[12]....
        /*0224*/ 	.word	0x000042c0


	//   ....[13]....
        /*0228*/ 	.word	0x000042d0


	//   ....[14]....
        /*022c*/ 	.word	0x00004370


	//   ....[15]....
        /*0230*/ 	.word	0x00004380


	//   ....[16]....
        /*0234*/ 	.word	0x00005aa0


	//   ....[17]....
        /*0238*/ 	.word	0x00005ac0


	//   ....[18]....
        /*023c*/ 	.word	0x00005b40


	//   ....[19]....
        /*0240*/ 	.word	0x00005b50


	//   ....[20]....
        /*0244*/ 	.word	0x00006810


	//   ....[21]....
        /*0248*/ 	.word	0x00006820


	//   ....[22]....
        /*024c*/ 	.word	0x00006830


	//   ....[23]....
        /*0250*/ 	.word	0x00006840


	//   ....[24]....
        /*0254*/ 	.word	0x00006850


	//   ....[25]....
        /*0258*/ 	.word	0x00006860


	//   ....[26]....
        /*025c*/ 	.word	0x00006870


	//   ....[27]....
        /*0260*/ 	.word	0x00006880


	//   ....[28]....
        /*0264*/ 	.word	0x000068b0


	//   ....[29]....
        /*0268*/ 	.word	0x000068c0


	//   ....[30]....
        /*026c*/ 	.word	0x000068f0


	//   ....[31]....
        /*0270*/ 	.word	0x00006900


	//   ....[32]....
        /*0274*/ 	.word	0x00006930


	//   ....[33]....
        /*0278*/ 	.word	0x00006940


	//   ....[34]....
        /*027c*/ 	.word	0x00006970


	//   ....[35]....
        /*0280*/ 	.word	0x00006980


	//   ....[36]....
        /*0284*/ 	.word	0x000069b0


	//   ....[37]....
        /*0288*/ 	.word	0x000069c0


	//   ....[38]....
        /*028c*/ 	.word	0x000069d0


	//   ....[39]....
        /*0290*/ 	.word	0x000069e0


	//   ....[40]....
        /*0294*/ 	.word	0x00006a50


	//   ....[41]....
        /*0298*/ 	.word	0x00006a70


	//   ....[42]....
        /*029c*/ 	.word	0x00006aa0


	//   ....[43]....
        /*02a0*/ 	.word	0x00006ab0


	//   ....[44]....
        /*02a4*/ 	.word	0x00007e80


	//   ....[45]....
        /*02a8*/ 	.word	0x00008070


	//   ....[46]....
        /*02ac*/ 	.word	0x000080a0


	//   ....[47]....
        /*02b0*/ 	.word	0x000080d0


	//   ....[48]....
        /*02b4*/ 	.word	0x00008100


	//   ....[49]....
        /*02b8*/ 	.word	0x00008130


	//   ....[50]....
        /*02bc*/ 	.word	0x00008170


	//   ....[51]....
        /*02c0*/ 	.word	0x000082f0


	//   ....[52]....
        /*02c4*/ 	.word	0x00008320


	//   ....[53]....
        /*02c8*/ 	.word	0x00008350


	//   ....[54]....
        /*02cc*/ 	.word	0x00008380


	//   ....[55]....
        /*02d0*/ 	.word	0x000083b0


	//   ....[56]....
        /*02d4*/ 	.word	0x000083f0


	//   ....[57]....
        /*02d8*/ 	.word	0x00008470


	//   ....[58]....
        /*02dc*/ 	.word	0x000084b0


	//   ....[59]....
        /*02e0*/ 	.word	0x00008540


	//   ....[60]....
        /*02e4*/ 	.word	0x00009870


	//   ....[61]....
        /*02e8*/ 	.word	0x0000b8f0


	//   ....[62]....
        /*02ec*/ 	.word	0x0000b920


	//   ....[63]....
        /*02f0*/ 	.word	0x0000b950


	//   ....[64]....
        /*02f4*/ 	.word	0x0000b960


	//   ....[65]....
        /*02f8*/ 	.word	0x0000b990


	//   ....[66]....
        /*02fc*/ 	.word	0x0000b9a0


	//   ....[67]....
        /*0300*/ 	.word	0x0000b9d0


	//   ....[68]....
        /*0304*/ 	.word	0x0000ba10


	//   ....[69]....
        /*0308*/ 	.word	0x0000bb50


	//   ....[70]....
        /*030c*/ 	.word	0x0000bb80


	//   ....[71]....
        /*0310*/ 	.word	0x0000bbb0


	//   ....[72]....
        /*0314*/ 	.word	0x0000bbe0


	//   ....[73]....
        /*0318*/ 	.word	0x0000bc10


	//   ....[74]....
        /*031c*/ 	.word	0x0000bc50


	//   ....[75]....
        /*0320*/ 	.word	0x0000bce0


	//   ....[76]....
        /*0324*/ 	.word	0x0000bd20


	//   ....[77]....
        /*0328*/ 	.word	0x0000bdb0


	//   ....[78]....
        /*032c*/ 	.word	0x0000c1d0


	//   ....[79]....
        /*0330*/ 	.word	0x0000c6c0


	//   ....[80]....
        /*0334*/ 	.word	0x0000cb30


	//----- nvinfo : EIATTR_REG_RECONFIG
	.align		4
.L_115:
        /*0338*/ 	.byte	0x01, 0x54
	.zero		2


	//----- nvinfo : EIATTR_SYSCALL_OFFSETS
	.align		4
        /*033c*/ 	.byte	0x04, 0x46
        /*033e*/ 	.short	(.L_117 - .L_116)


	//   ....[0]....
.L_116:
        /*0340*/ 	.word	0x00001850


	//   ....[1]....
        /*0344*/ 	.word	0x00009140


	//   ....[2]....
        /*0348*/ 	.word	0x000092c0


	//   ....[3]....
        /*034c*/ 	.word	0x00009400


	//   ....[4]....
        /*0350*/ 	.word	0x00009520


	//----- nvinfo : EIATTR_MBARRIER_INSTR_OFFSETS
	.align		4
.L_117:
        /*0354*/ 	.byte	0x04, 0x39
        /*0356*/ 	.short	(.L_119 - .L_118)


	//   ....[0]....
.L_118:
        /*0358*/ 	.word	0x000002a0
        /*035c*/ 	.word	0x000000ff
        /*0360*/ 	.word	0x00019c00
        /*0364*/ 	.short	0x0100
        /*0366*/ 	.byte	0x08
	.zero		1


	//   ....[1]....
        /*0368*/ 	.word	0x000002b0
        /*036c*/ 	.word	0x000000ff
        /*0370*/ 	.word	0x00019c20
        /*0374*/ 	.short	0x0100
        /*0376*/ 	.byte	0x08
	.zero		1


	//   ....[2]....
        /*0378*/ 	.word	0x000003a0
        /*037c*/ 	.word	0x000000ff
        /*0380*/ 	.word	0x00019c30
        /*0384*/ 	.short	0x0100
        /*0386*/ 	.byte	0x08
	.zero		1


	//   ....[3]....
        /*0388*/ 	.word	0x000003b0
        /*038c*/ 	.word	0x000000ff
        /*0390*/ 	.word	0x00019c40
        /*0394*/ 	.short	0x0100
        /*0396*/ 	.byte	0x08
	.zero		1


	//   ....[4]....
        /*0398*/ 	.word	0x000003c0
        /*039c*/ 	.word	0x000000ff
        /*03a0*/ 	.word	0x00019c38
        /*03a4*/ 	.short	0x0100
        /*03a6*/ 	.byte	0x08
	.zero		1


	//   ....[5]....
        /*03a8*/ 	.word	0x000003d0
        /*03ac*/ 	.word	0x000000ff
        /*03b0*/ 	.word	0x00019c48
        /*03b4*/ 	.short	0x0100
        /*03b6*/ 	.byte	0x08
	.zero		1


	//   ....[6]....
        /*03b8*/ 	.word	0x00000500
        /*03bc*/ 	.word	0x000000ff
        /*03c0*/ 	.word	0x00019c50
        /*03c4*/ 	.short	0x0100
        /*03c6*/ 	.byte	0x08
	.zero		1


	//   ....[7]....
        /*03c8*/ 	.word	0x00000510
        /*03cc*/ 	.word	0x000000ff
        /*03d0*/ 	.word	0x00019c60
        /*03d4*/ 	.short	0x0100
        /*03d6*/ 	.byte	0x08
	.zero		1


	//   ....[8]....
        /*03d8*/ 	.word	0x00000520
        /*03dc*/ 	.word	0x000000ff
        /*03e0*/ 	.word	0x00019c58
        /*03e4*/ 	.short	0x0100
        /*03e6*/ 	.byte	0x08
	.zero		1


	//   ....[9]....
        /*03e8*/ 	.word	0x00000530
        /*03ec*/ 	.word	0x000000ff
        /*03f0*/ 	.word	0x00019c68
        /*03f4*/ 	.short	0x0100
        /*03f6*/ 	.byte	0x08
	.zero		1


	//   ....[10]....
        /*03f8*/ 	.word	0x00000620
        /*03fc*/ 	.word	0x000000ff
        /*0400*/ 	.word	0x00019c70
        /*0404*/ 	.short	0x0100
        /*0406*/ 	.byte	0x06
	.zero		1


	//   ....[11]....
        /*0408*/ 	.word	0x00000630
        /*040c*/ 	.word	0x000000ff
        /*0410*/ 	.word	0x00019c80
        /*0414*/ 	.short	0x0100
        /*0416*/ 	.byte	0x06
	.zero		1


	//   ....[12]....
        /*0418*/ 	.word	0x00000640
        /*041c*/ 	.word	0x000000ff
        /*0420*/ 	.word	0x00019c78
        /*0424*/ 	.short	0x0100
        /*0426*/ 	.byte	0x06
	.zero		1


	//   ....[13]....
        /*0428*/ 	.word	0x00000650
        /*042c*/ 	.word	0x000000ff
        /*0430*/ 	.word	0x00019c88
        /*0434*/ 	.short	0x0100
        /*0436*/ 	.byte	0x06
	.zero		1


	//   ....[14]....
        /*0438*/ 	.word	0x00000780
        /*043c*/ 	.word	0x000000ff
        /*0440*/ 	.word	0x00019c90
        /*0444*/ 	.short	0x0100
        /*0446*/ 	.byte	0x08
	.zero		1


	//   ....[15]....
        /*0448*/ 	.word	0x00000790
        /*044c*/ 	.word	0x000000ff
        /*0450*/ 	.word	0x00019ca0
        /*0454*/ 	.short	0x0100
        /*0456*/ 	.byte	0x08
	.zero		1


	//   ....[16]....
        /*0458*/ 	.word	0x000007a0
        /*045c*/ 	.word	0x000000ff
        /*0460*/ 	.word	0x00019c98
        /*0464*/ 	.short	0x0100
        /*0466*/ 	.byte	0x08
	.zero		1


	//   ....[17]....
        /*0468*/ 	.word	0x000007b0
        /*046c*/ 	.word	0x000000ff
        /*0470*/ 	.word	0x00019ca8
        /*0474*/ 	.short	0x0100
        /*0476*/ 	.byte	0x08
	.zero		1


	//   ....[18]....
        /*0478*/ 	.word	0x000008e0
        /*047c*/ 	.word	0x000000ff
        /*0480*/ 	.word	0x00019cb0
        /*0484*/ 	.short	0x0100
        /*0486*/ 	.byte	0x08
	.zero		1


	//   ....[19]....
        /*0488*/ 	.word	0x000008f0
        /*048c*/ 	.word	0x000000ff
        /*0490*/ 	.word	0x00019cc0
        /*0494*/ 	.short	0x0100
        /*0496*/ 	.byte	0x08
	.zero		1


	//   ....[20]....
        /*0498*/ 	.word	0x00000900
        /*049c*/ 	.word	0x000000ff
        /*04a0*/ 	.word	0x00019cb8
        /*04a4*/ 	.short	0x0100
        /*04a6*/ 	.byte	0x08
	.zero		1


	//   ....[21]....
        /*04a8*/ 	.word	0x00000910
        /*04ac*/ 	.word	0x000000ff
        /*04b0*/ 	.word	0x00019cc8
        /*04b4*/ 	.short	0x0100
        /*04b6*/ 	.byte	0x08
	.zero		1


	//   ....[22]....
        /*04b8*/ 	.word	0x00001900
        /*04bc*/ 	.word	0x00000000
        /*04c0*/ 	.word	0x00019c00
        /*04c4*/ 	.short	0x010a
        /*04c6*/ 	.byte	0x3f
	.zero		1


	//   ....[23]....
        /*04c8*/ 	.word	0x00001990
        /*04cc*/ 	.word	0x00000004
        /*04d0*/ 	.word	0x00019c30
        /*04d4*/ 	.short	0x010a
        /*04d6*/ 	.byte	0x3f
	.zero		1


	//   ....[24]....
        /*04d8*/ 	.word	0x00001a40
        /*04dc*/ 	.word	0x00000004
        /*04e0*/ 	.word	0x00019c30
        /*04e4*/ 	.short	0x010a
        /*04e6*/ 	.byte	0x3f
	.zero		1


	//   ....[25]....
        /*04e8*/ 	.word	0x000030d0
        /*04ec*/ 	.word	0x00000030
        /*04f0*/ 	.word	0x00000000
        /*04f4*/ 	.short	0x0101
        /*04f6*/ 	.byte	0x3f
	.zero		1


	//   ....[26]....
        /*04f8*/ 	.word	0x00003be0
        /*04fc*/ 	.word	0x000000ff
        /*0500*/ 	.word	0x00019c30
        /*0504*/ 	.short	0x010a
        /*0506*/ 	.byte	0x13
	.zero		1


	//   ....[27]....
        /*0508*/ 	.word	0x00003c20
        /*050c*/ 	.word	0x000000ff
        /*0510*/ 	.word	0x00019c30
        /*0514*/ 	.short	0x010a
        /*0516*/ 	.byte	0x13
	.zero		1


	//   ....[28]....
        /*0518*/ 	.word	0x00003d90
        /*051c*/ 	.word	0x000000ff
        /*0520*/ 	.word	0x00019c50
        /*0524*/ 	.short	0x010a
        /*0526*/ 	.byte	0x0e
	.zero		1


	//   ....[29]....
        /*0528*/ 	.word	0x00003dd0
        /*052c*/ 	.word	0x000000ff
        /*0530*/ 	.word	0x00019c50
        /*0534*/ 	.short	0x010a
        /*0536*/ 	.byte	0x0e
	.zero		1


	//   ....[30]....
        /*0538*/ 	.word	0x00004cd0
        /*053c*/ 	.word	0x000000ff
        /*0540*/ 	.word	0x00000000
        /*0544*/ 	.short	0x0101
        /*0546*/ 	.byte	0x06
	.zero		1


	//   ....[31]....
        /*0548*/ 	.word	0x000052a0
        /*054c*/ 	.word	0x000000ff
        /*0550*/ 	.word	0x00000000
        /*0554*/ 	.short	0x0101
        /*0556*/ 	.byte	0x06
	.zero		1


	//   ....[32]....
        /*0558*/ 	.word	0x00005760
        /*055c*/ 	.word	0x00000014
        /*0560*/ 	.word	0x00019c50
        /*0564*/ 	.short	0x010a
        /*0566*/ 	.byte	0x3f
	.zero		1


	//   ....[33]....
        /*0568*/ 	.word	0x000057b0
        /*056c*/ 	.word	0x00000014
        /*0570*/ 	.word	0x00019c50
        /*0574*/ 	.short	0x010a
        /*0576*/ 	.byte	0x3f
	.zero		1


	//   ....[34]....
        /*0578*/ 	.word	0x00005df0
        /*057c*/ 	.word	0x00000003
        /*0580*/ 	.word	0x00000000
        /*0584*/ 	.short	0x0101
        /*0586*/ 	.byte	0x3f
	.zero		1


	//   ....[35]....
        /*0588*/ 	.word	0x000072f0
        /*058c*/ 	.word	0x00000000
        /*0590*/ 	.word	0x00000000
        /*0594*/ 	.short	0x0101
        /*0596*/ 	.byte	0x3f
	.zero		1


	//   ....[36]....
        /*0598*/ 	.word	0x00009a90
        /*059c*/ 	.word	0x00000005
        /*05a0*/ 	.word	0x00019c80
        /*05a4*/ 	.short	0x010a
        /*05a6*/ 	.byte	0x3f
	.zero		1


	//   ....[37]....
        /*05a8*/ 	.word	0x00009cd0
        /*05ac*/ 	.word	0x00000005
        /*05b0*/ 	.word	0x00019c40
        /*05b4*/ 	.short	0x010a
        /*05b6*/ 	.byte	0x3f
	.zero		1


	//   ....[38]....
        /*05b8*/ 	.word	0x0000a140
        /*05bc*/ 	.word	0x000000ff
        /*05c0*/ 	.word	0x00019c20
        /*05c4*/ 	.short	0x010a
        /*05c6*/ 	.byte	0x28
	.zero		1


	//   ....[39]....
        /*05c8*/ 	.word	0x0000a3f0
        /*05cc*/ 	.word	0x00000009
        /*05d0*/ 	.word	0x00019c80
        /*05d4*/ 	.short	0x010a
        /*05d6*/ 	.byte	0x3f
	.zero		1


	//   ....[40]....
        /*05d8*/ 	.word	0x0000a860
        /*05dc*/ 	.word	0x00000009
        /*05e0*/ 	.word	0x00019c40
        /*05e4*/ 	.short	0x010a
        /*05e6*/ 	.byte	0x3f
	.zero		1


	//   ....[41]....
        /*05e8*/ 	.word	0x0000ad10
        /*05ec*/ 	.word	0x0000000c
        /*05f0*/ 	.word	0x00019c70
        /*05f4*/ 	.short	0x010a
        /*05f6*/ 	.byte	0x3f
	.zero		1


	//   ....[42]....
        /*05f8*/ 	.word	0x0000ad80
        /*05fc*/ 	.word	0x0000000c
        /*0600*/ 	.word	0x00019c60
        /*0604*/ 	.short	0x010a
        /*0606*/ 	.byte	0x3f
	.zero		1


	//   ....[43]....
        /*0608*/ 	.word	0x0000b0b0
        /*060c*/ 	.word	0x0000000c
        /*0610*/ 	.word	0x00019c50
        /*0614*/ 	.short	0x0101
        /*0616*/ 	.byte	0x3f
	.zero		1


	//   ....[44]....
        /*0618*/ 	.word	0x0000b120
        /*061c*/ 	.word	0x00000003
        /*0620*/ 	.word	0x00000000
        /*0624*/ 	.short	0x0101
        /*0626*/ 	.byte	0x3f
	.zero		1


	//   ....[45]....
        /*0628*/ 	.word	0x0000b2e0
        /*062c*/ 	.word	0x00000002
        /*0630*/ 	.word	0x00019c70
        /*0634*/ 	.short	0x010a
        /*0636*/ 	.byte	0x3f
	.zero		1


	//   ....[46]....
        /*0638*/ 	.word	0x0000b350
        /*063c*/ 	.word	0x00000002
        /*0640*/ 	.word	0x00019c60
        /*0644*/ 	.short	0x010a
        /*0646*/ 	.byte	0x3f
	.zero		1


	//   ....[47]....
        /*0648*/ 	.word	0x0000b680
        /*064c*/ 	.word	0x00000002
        /*0650*/ 	.word	0x00019c50
        /*0654*/ 	.short	0x0101
        /*0656*/ 	.byte	0x3f
	.zero		1


	//   ....[48]....
        /*0658*/ 	.word	0x0000b710
        /*065c*/ 	.word	0x00000000
        /*0660*/ 	.word	0x00000000
        /*0664*/ 	.short	0x0101
        /*0666*/ 	.byte	0x3f
	.zero		1


	//   ....[49]....
        /*0668*/ 	.word	0x0000c150
        /*066c*/ 	.word	0x00000006
        /*0670*/ 	.word	0x00019c20
        /*0674*/ 	.short	0x010a
        /*0676*/ 	.byte	0x3f
	.zero		1


	//   ....[50]....
        /*0678*/ 	.word	0x0000c2f0
        /*067c*/ 	.word	0x00000005
        /*0680*/ 	.word	0x00000000
        /*0684*/ 	.short	0x010a
        /*0686*/ 	.byte	0x3f
	.zero		1


	//   ....[51]....
        /*0688*/ 	.word	0x0000c360
        /*068c*/ 	.word	0x00000009
        /*0690*/ 	.word	0x00000000
        /*0694*/ 	.short	0x010a
        /*0696*/ 	.byte	0x3f
	.zero		1


	//   ....[52]....
        /*0698*/ 	.word	0x0000c3b0
        /*069c*/ 	.word	0x00000011
        /*06a0*/ 	.word	0x00019c60
        /*06a4*/ 	.short	0x010a
        /*06a6*/ 	.byte	0x3f
	.zero		1


	//   ....[53]....
        /*06a8*/ 	.word	0x0000c400
        /*06ac*/ 	.word	0x00000007
        /*06b0*/ 	.word	0x00019c60
        /*06b4*/ 	.short	0x010a
        /*06b6*/ 	.byte	0x3f
	.zero		1


	//   ....[54]....
        /*06b8*/ 	.word	0x0000c440
        /*06bc*/ 	.word	0x00000011
        /*06c0*/ 	.word	0x00019c80
        /*06c4*/ 	.short	0x010a
        /*06c6*/ 	.byte	0x3f
	.zero		1


	//   ....[55]....
        /*06c8*/ 	.word	0x0000c460
        /*06cc*/ 	.word	0x00000007
        /*06d0*/ 	.word	0x00019c80
        /*06d4*/ 	.short	0x010a
        /*06d6*/ 	.byte	0x3f
	.zero		1


	//   ....[56]....
        /*06d8*/ 	.word	0x0000c4c0
        /*06dc*/ 	.word	0x00000000
        /*06e0*/ 	.word	0x00019c00
        /*06e4*/ 	.short	0x010a
        /*06e6*/ 	.byte	0x3f
	.zero		1


	//   ....[57]....
        /*06e8*/ 	.word	0x0000c510
        /*06ec*/ 	.word	0x00000004
        /*06f0*/ 	.word	0x00019c30
        /*06f4*/ 	.short	0x010a
        /*06f6*/ 	.byte	0x3f
	.zero		1


	//   ....[58]....
        /*06f8*/ 	.word	0x0000c570
        /*06fc*/ 	.word	0x00000006
        /*0700*/ 	.word	0x00019c30
        /*0704*/ 	.short	0x010a
        /*0706*/ 	.byte	0x3f
	.zero		1


	//   ....[59]....
        /*0708*/ 	.word	0x0000c5d0
        /*070c*/ 	.word	0x00000006
        /*0710*/ 	.word	0x00019c50
        /*0714*/ 	.short	0x010a
        /*0716*/ 	.byte	0x3f
	.zero		1


	//   ....[60]....
        /*0718*/ 	.word	0x0000c620
        /*071c*/ 	.word	0x00000014
        /*0720*/ 	.word	0x00019c50
        /*0724*/ 	.short	0x010a
        /*0726*/ 	.byte	0x3f
	.zero		1


	//   ....[61]....
        /*0728*/ 	.word	0x0000c770
        /*072c*/ 	.word	0x00000005
        /*0730*/ 	.word	0x00019c80
        /*0734*/ 	.short	0x010a
        /*0736*/ 	.byte	0x3f
	.zero		1


	//   ....[62]....
        /*0738*/ 	.word	0x0000c7c0
        /*073c*/ 	.word	0x00000005
        /*0740*/ 	.word	0x00019c40
        /*0744*/ 	.short	0x010a
        /*0746*/ 	.byte	0x3f
	.zero		1


	//   ....[63]....
        /*0748*/ 	.word	0x0000c820
        /*074c*/ 	.word	0x00000003
        /*0750*/ 	.word	0x00019c20
        /*0754*/ 	.short	0x010a
        /*0756*/ 	.byte	0x3f
	.zero		1


	//   ....[64]....
        /*0758*/ 	.word	0x0000c870
        /*075c*/ 	.word	0x00000009
        /*0760*/ 	.word	0x00019c80
        /*0764*/ 	.short	0x010a
        /*0766*/ 	.byte	0x3f
	.zero		1


	//   ....[65]....
        /*0768*/ 	.word	0x0000c8c0
        /*076c*/ 	.word	0x00000009
        /*0770*/ 	.word	0x00019c40
        /*0774*/ 	.short	0x010a
        /*0776*/ 	.byte	0x3f
	.zero		1


	//   ....[66]....
        /*0778*/ 	.word	0x0000c910
        /*077c*/ 	.word	0x0000000c
        /*0780*/ 	.word	0x00019c70
        /*0784*/ 	.short	0x010a
        /*0786*/ 	.byte	0x3f
	.zero		1


	//   ....[67]....
        /*0788*/ 	.word	0x0000c960
        /*078c*/ 	.word	0x0000000c
        /*0790*/ 	.word	0x00019c60
        /*0794*/ 	.short	0x010a
        /*0796*/ 	.byte	0x3f
	.zero		1


	//   ....[68]....
        /*0798*/ 	.word	0x0000c9b0
        /*079c*/ 	.word	0x00000002
        /*07a0*/ 	.word	0x00019c70
        /*07a4*/ 	.short	0x010a
        /*07a6*/ 	.byte	0x3f
	.zero		1


	//   ....[69]....
        /*07a8*/ 	.word	0x0000ca00
        /*07ac*/ 	.word	0x00000002
        /*07b0*/ 	.word	0x00019c60
        /*07b4*/ 	.short	0x010a
        /*07b6*/ 	.byte	0x3f
	.zero		1


	//   ....[70]....
        /*07b8*/ 	.word	0x0000ca50
        /*07bc*/ 	.word	0x00000006
        /*07c0*/ 	.word	0x00019c20
        /*07c4*/ 	.short	0x010a
        /*07c6*/ 	.byte	0x3f
	.zero		1


	//   ....[71]....
        /*07c8*/ 	.word	0x0000cbf0
        /*07cc*/ 	.word	0x00000005
        /*07d0*/ 	.word	0x00000000
        /*07d4*/ 	.short	0x010a
        /*07d6*/ 	.byte	0x3f
	.zero		1


	//   ....[72]....
        /*07d8*/ 	.word	0x0000cc40
        /*07dc*/ 	.word	0x00000009
        /*07e0*/ 	.word	0x00000000
        /*07e4*/ 	.short	0x010a
        /*07e6*/ 	.byte	0x3f
	.zero		1


	//   ....[73]....
        /*07e8*/ 	.word	0x0000cc90
        /*07ec*/ 	.word	0x00000011
        /*07f0*/ 	.word	0x00019c60
        /*07f4*/ 	.short	0x010a
        /*07f6*/ 	.byte	0x3f
	.zero		1


	//   ....[74]....
        /*07f8*/ 	.word	0x0000cce0
        /*07fc*/ 	.word	0x00000007
        /*0800*/ 	.word	0x00019c60
        /*0804*/ 	.short	0x010a
        /*0806*/ 	.byte	0x3f
	.zero		1


	//   ....[75]....
        /*0808*/ 	.word	0x0000cd30
        /*080c*/ 	.word	0x00000011
        /*0810*/ 	.word	0x00019c80
        /*0814*/ 	.short	0x010a
        /*0816*/ 	.byte	0x3f
	.zero		1


	//----- nvinfo : EIATTR_NUM_MBARRIERS
	.align		4
.L_119:
        /*0818*/ 	.byte	0x03, 0x38
        /*081a*/ 	.short	0x0016


	//----- nvinfo : EIATTR_EXIT_INSTR_OFFSETS
	.align		4
        /*081c*/ 	.byte	0x04, 0x1c
        /*081e*/ 	.short	(.L_121 - .L_120)


	//   ....[0]....
.L_120:
        /*0820*/ 	.word	0x00000a70


	//   ....[1]....
        /*0824*/ 	.word	0x00007e20


	//   ....[2]....
        /*0828*/ 	.word	0x0000c4b0


	//----- nvinfo : EIATTR_MAX_THREADS
	.align		4
.L_121:
        /*082c*/ 	.byte	0x04, 0x05
        /*082e*/ 	.short	(.L_123 - .L_122)
.L_122:
        /*0830*/ 	.word	0x00000200
        /*0834*/ 	.word	0x00000001
        /*0838*/ 	.word	0x00000001


	//----- nvinfo : EIATTR_CRS_STACK_SIZE
	.align		4
.L_123:
        /*083c*/ 	.byte	0x04, 0x1e
        /*083e*/ 	.short	(.L_125 - .L_124)
.L_124:
        /*0840*/ 	.word	0x00000000


	//----- nvinfo : EIATTR_CBANK_PARAM_SIZE
	.align		4
.L_125:
        /*0844*/ 	.byte	0x03, 0x19
        /*0846*/ 	.short	0x0a70


	//----- nvinfo : EIATTR_PARAM_CBANK
	.align		4
        /*0848*/ 	.byte	0x04, 0x0a
        /*084a*/ 	.short	(.L_127 - .L_126)
	.align		4
.L_126:
        /*084c*/ 	.word	index@(.nv.constant0._ZN7cutlass13device_kernelIN5flash11enable_sm90INS1_16FlashAttnFwdSm90INS1_25CollectiveMainloopFwdSm90ILi2EN4cute5tupleIJNS5_1CILi1EEES8_S8_EEENS6_IJNS7_ILi192EEENS7_ILi128EEENS7_ILi96EEEEEELi96ENS_12float_e4m3_tEfNS_4arch4Sm90ELb0ELb0ELb0ELb1ELb0ELb0ELb0ELb1ELb1ELb0ELb0ELb0EEENS1_21CollectiveEpilogueFwdINS6_IJSA_SC_SB_EEES9_NS_10bfloat16_tESG_Li384ELb1ELb0ELb0ELb1EEENS1_36VarlenDynamicPersistentTileSchedulerILi192ELi128ELi384ELi128ELb0ELb0ELb1ELb0ELb1ELb1EEEEEEEEEvNT_6ParamsE)
        /*0850*/ 	.short	0x0210
        /*0852*/ 	.short	0x0a70


	//----- nvinfo : EIATTR_SW_WAR
	.align		4
.L_127:
        /*0854*/ 	.byte	0x04, 0x36
        /*0856*/ 	.short	(.L_129 - .L_128)
.L_128:
        /*0858*/ 	.word	0x00000008
.L_129:


//--------------------- .nv.info._ZN7cutlass13device_kernelIN5flash11enable_sm90INS1_16FlashAttnFwdSm90INS1_25CollectiveMainloopFwdSm90ILi2EN4cute5tupleIJNS5_1CILi1EEES8_S8_EEENS6_IJNS7_ILi192EEENS7_ILi128EEENS7_ILi96EEEEEELi96ENS_12float_e4m3_tEfNS_4arch4Sm90ELb0ELb0ELb0ELb1ELb0ELb1ELb0ELb1ELb1ELb0ELb0ELb0EEENS1_21CollectiveEpilogueFwdINS6_IJSA_SC_SB_EEES9_NS_10bfloat16_tESG_Li384ELb1ELb0ELb0ELb1EEENS1_36VarlenDynamicPersistentTileSchedulerILi192ELi128ELi384ELi128ELb0ELb0ELb1ELb0ELb1ELb1EEEEEEEEEvNT_6ParamsE --------------------------
	.section	.nv.info._ZN7cutlass13device_kernelIN5flash11enable_sm90INS1_16FlashAttnFwdSm90INS1_25CollectiveMainloopFwdSm90ILi2EN4cute5tupleIJNS5_1CILi1EEES8_S8_EEENS6_IJNS7_ILi192EEENS7_ILi128EEENS7_ILi96EEEEEELi96ENS_12float_e4m3_tEfNS_4arch4Sm90ELb0ELb0ELb0ELb1ELb0ELb1ELb0ELb1ELb1ELb0ELb0ELb0EEENS1_21CollectiveEpilogueFwdINS6_IJSA_SC_SB_EEES9_NS_10bfloat16_tESG_Li384ELb1ELb0ELb0ELb1EEENS1_36VarlenDynamicPersistentTileSchedulerILi192ELi128ELi384ELi128ELb0ELb0ELb1ELb0ELb1ELb1EEEEEEEEEvNT_6ParamsE,"",@"SHT_CUDA_INFO"
	.sectionflags	@""
	.align	4


	//----- nvinfo : EIATTR_CUDA_API_VERSION
	.align		4
        /*0000*/ 	.byte	0x04, 0x37
        /*0002*/ 	.short	(.L_131 - .L_130)
.L_130:
        /*0004*/ 	.word	0x00000082


	//----- nvinfo : EIATTR_KPARAM_INFO
	.align		4
.L_131:
        /*0008*/ 	.byte	0x04, 0x17
        /*000a*/ 	.short	(.L_133 - .L_132)
.L_132:
        /*000c*/ 	.word	0x00000000
        /*0010*/ 	.short	0x0000
        /*0012*/ 	.short	0x0070
        /*0014*/ 	.byte	0x00, 0xf0, 0x01, 0x28


	//----- nvinfo : EIATTR_SPARSE_MMA_MASK
	.align		4
.L_133:
        /*0018*/ 	.byte	0x03, 0x50
        /*001a*/ 	.short	0x0000


	//----- nvinfo : EIATTR_MAXREG_COUNT
	.align		4
        /*001c*/ 	.byte	0x03, 0x1b
        /*001e*/ 	.short	0x0080


	//----- nvinfo : EIATTR_NUM_BARRIERS
	.align		4
        /*0020*/ 	.byte	0x02, 0x4c
        /*0022*/ 	.byte	0x10
	.zero		1


	//----- nvinfo : EIATTR_EXTERNS
	.align		4
        /*0024*/ 	.byte	0x04, 0x0f
        /*0026*/ 	.short	(.L_135 - .L_134)


	//   ....[0]....
	.align		4
.L_134:
        /*0028*/ 	.word	index@(__assertfail)


	//----- nvinfo : EIATTR_ANNOTATIONS
	.align		4
.L_135:
        /*002c*/ 	.byte	0x04, 0x55
        /*002e*/ 	.short	(.L_137 - .L_136)


	//   ....[0]....
.L_136:
        /*0030*/ 	.word	0x00000001
        /*0034*/ 	.byte	0xd0, 0x09, 0x00, 0x00, 0x01, 0x00, 0x00, 0x00, 0xb0, 0x0a, 0x00, 0x00, 0x01, 0x00, 0x00, 0x00
        /* <DEDUP_REMOVED lines=56> */
        /*03c4*/ 	.byte	0x40, 0x72, 0x01, 0x00, 0x01, 0x00, 0x00, 0x00, 0xd0, 0x73, 0x01, 0x00


	//----- nvinfo : EIATTR_MERCURY_ISA_VERSION
	.align		4
.L_137:
        /*03d0*/ 	.byte	0x03, 0x5f
        /*03d2*/ 	.short	0x0101


	//----- nvinfo : EIATTR_UNUSED_LOAD_BYTE_OFFSET
	.align		4
        /*03d4*/ 	.byte	0x04, 0x44
        /*03d6*/ 	.short	(.L_139 - .L_138)


	//   ....[0]....
.L_138:
        /*03d8*/ 	.word	0x00000ac0
        /*03dc*/ 	.word	0x0000fff0


	//   ....[1]....
        /*03e0*/ 	.word	0x0000f7f0
        /*03e4*/ 	.word	0x0000fff0


	//----- nvinfo : EIATTR_INT_WARP_WIDE_INSTR_OFFSETS
	.align		4
.L_139:
        /*03e8*/ 	.byte	0x04, 0x31
        /*03ea*/ 	.short	(.L_141 - .L_140)


	//   ....[0]....
.L_140:
        /*03ec*/ 	.word	0x000001b0


	//   ....[1]....
        /*03f0*/ 	.word	0x00000250


	//   ....[2]....
        /*03f4*/ 	.word	0x000002c0


	//   ....[3]....
        /*03f8*/ 	.word	0x00013c00


	//   ....[4]....
        /*03fc*/ 	.word	0x00013c90


	//   ....[5]....
        /*0400*/ 	.word	0x000143c0


	//   ....[6]....
        /*0404*/ 	.word	0x00014400


	//   ....[7]....
        /*0408*/ 	.word	0x00014510


	//   ....[8]....
        /*040c*/ 	.word	0x000145d0


	//   ....[9]....
        /*0410*/ 	.word	0x00016240


	//   ....[10]....
        /*0414*/ 	.word	0x000162d0


	//----- nvinfo : EIATTR_COOP_GROUP_MASK_REGIDS
	.align		4
.L_141:
        /*0418*/ 	.byte	0x04, 0x29
        /*041a*/ 	.short	(.L_143 - .L_142)


	//   ....[0]....
.L_142:
        /*041c*/ 	.word	0xffffffff


	//   ....[1]....
        /*0420*/ 	.word	0xffffffff


	//   ....[2]....
        /*0424*/ 	.word	0xffffffff


	//   ....[3]....
        /*0428*/ 	.word	0xffffffff


	//   ....[4]....
        /*042c*/ 	.word	0xffffffff


	//   ....[5]....
        /*0430*/ 	.word	0xffffffff


	//   ....[6]....
        /*0434*/ 	.word	0xffffffff


	//   ....[7]....
        /*0438*/ 	.word	0xffffffff


	//   ....[8]....
        /*043c*/ 	.word	0xffffffff


	//   ....[9]....
        /*0440*/ 	.word	0xffffffff


	//   ....[10]....
        /*0444*/ 	.word	0xffffffff


	//   ....[11]....
        /*0448*/ 	.word	0xffffffff


	//   ....[12]....
        /*044c*/ 	.word	0xffffffff


	//   ....[13]....
        /*0450*/ 	.word	0xffffffff


	//   ....[14]....
        /*0454*/ 	.word	0xffffffff


	//   ....[15]....
        /*0458*/ 	.word	0xffffffff


	//   ....[16]....
        /*045c*/ 	.word	0xffffffff


	//   ....[17]....
        /*0460*/ 	.word	0xffffffff


	//   ....[18]....
        /*0464*/ 	.word	0xffffffff


	//   ....[19]....
        /*0468*/ 	.word	0xffffffff


	//   ....[20]....
        /*046c*/ 	.word	0xffffffff


	//   ....[21]....
        /*0470*/ 	.word	0xffffffff


	//   ....[22]....
        /*0474*/ 	.word	0xffffffff


	//   ....[23]....
        /*0478*/ 	.word	0xffffffff


	//   ....[24]....
        /*047c*/ 	.word	0xffffffff


	//   ....[25]....
        /*0480*/ 	.word	0xffffffff


	//   ....[26]....
        /*0484*/ 	.word	0xffffffff


	//   ....[27]....
        /*0488*/ 	.word	0xffffffff


	//   ....[28]....
        /*048c*/ 	.word	0xffffffff


	//   ....[29]....
        /*0490*/ 	.word	0xffffffff


	//   ....[30]....
        /*0494*/ 	.word	0xffffffff


	//   ....[31]....
        /*0498*/ 	.word	0xffffffff


	//   ....[32]....
        /*049c*/ 	.word	0xffffffff


	//   ....[33]....
        /*04a0*/ 	.word	0xffffffff


	//   ....[34]....
        /*04a4*/ 	.word	0xffffffff


	//   ....[35]....
        /*04a8*/ 	.word	0xffffffff


	//   ....[36]....
        /*04ac*/ 	.word	0xffffffff


	//   ....[37]....
        /*04b0*/ 	.word	0xffffffff


	//   ....[38]....
        /*04b4*/ 	.word	0xffffffff


	//   ....[39]....
        /*04b8*/ 	.word	0xffffffff


	//   ....[40]....
        /*04bc*/ 	.word	0xffffffff


	//   ....[41]....
        /*04c0*/ 	.word	0xffffffff


	//   ....[42]....
        /*04c4*/ 	.word	0xffffffff


	//   ....[43]....
        /*04c8*/ 	.word	0xffffffff


	//   ....[44]....
        /*04cc*/ 	.word	0xffffffff


	//   ....[45]....
        /*04d0*/ 	.word	0xffffffff


	//   ....[46]....
        /*04d4*/ 	.word	0xffffffff


	//   ....[47]....
        /*04d8*/ 	.word	0xffffffff


	//   ....[48]....
        /*04dc*/ 	.word	0xffffffff


	//   ....[49]....
        /*04e0*/ 	.word	0xffffffff


	//   ....[50]....
        /*04e4*/ 	.word	0xffffffff


	//   ....[51]....
        /*04e8*/ 	.word	0xffffffff


	//   ....[52]....
        /*04ec*/ 	.word	0xffffffff


	//   ....[53]....
        /*04f0*/ 	.word	0xffffffff


	//   ....[54]....
        /*04f4*/ 	.word	0xffffffff


	//   ....[55]....
        /*04f8*/ 	.word	0xffffffff


	//   ....[56]....
        /*04fc*/ 	.word	0xffffffff


	//   ....[57]....
        /*0500*/ 	.word	0xffffffff


	//   ....[58]....
        /*0504*/ 	.word	0xffffffff


	//   ....[59]....
        /*0508*/ 	.word	0xffffffff


	//   ....[60]....
        /*050c*/ 	.word	0xffffffff


	//   ....[61]....
        /*0510*/ 	.word	0xffffffff


	//   ....[62]....
        /*0514*/ 	.word	0xffffffff


	//   ....[63]....
        /*0518*/ 	.word	0xffffffff


	//   ....[64]....
        /*051c*/ 	.word	0xffffffff


	//   ....[65]....
        /*0520*/ 	.word	0xffffffff


	//   ....[66]....
        /*0524*/ 	.word	0xffffffff


	//   ....[67]....
        /*0528*/ 	.word	0xffffffff


	//   ....[68]....
        /*052c*/ 	.word	0xffffffff


	//   ....[69]....
        /*0530*/ 	.word	0xffffffff


	//   ....[70]....
        /*0534*/ 	.word	0xffffffff


	//   ....[71]....
        /*0538*/ 	.word	0xffffffff


	//   ....[72]....
        /*053c*/ 	.word	0xffffffff


	//   ....[73]....
        /*0540*/ 	.word	0xffffffff


	//   ....[74]....
        /*0544*/ 	.word	0xffffffff


	//   ....[75]....
        /*0548*/ 	.word	0xffffffff


	//   ....[76]....
        /*054c*/ 	.word	0xffffffff


	//   ....[77]....
        /*0550*/ 	.word	0xffffffff


	//   ....[78]....
        /*0554*/ 	.word	0xffffffff


	//   ....[79]....
        /*0558*/ 	.word	0xffffffff


	//   ....[80]....
        /*055c*/ 	.word	0x0500000f


	//   ....[81]....
        /*0560*/ 	.word	0x0500000f


	//   ....[82]....
        /*0564*/ 	.word	0x0500000f


	//   ....[83]....
        /*0568*/ 	.word	0x0500000f


	//   ....[84]....
        /*056c*/ 	.word	0x0500000f


	//   ....[85]....
        /*0570*/ 	.word	0x0500000f


	//   ....[86]....
        /*0574*/ 	.word	0x0500000f


	//   ....[87]....
        /*0578*/ 	.word	0x0500000f


	//   ....[88]....
        /*057c*/ 	.word	0x0500000f


	//   ....[89]....
        /*0580*/ 	.word	0x0500000f


	//   ....[90]....
        /*0584*/ 	.word	0x0500000f


	//   ....[91]....
        /*0588*/ 	.word	0x0500000f


	//   ....[92]....
        /*058c*/ 	.word	0x0500000f


	//   ....[93]....
        /*0590*/ 	.word	0x0500000f


	//   ....[94]....
        /*0594*/ 	.word	0x0500000f


	//   ....[95]....
        /*0598*/ 	.word	0x0500000f


	//   ....[96]....
        /*059c*/ 	.word	0x0500000f


	//   ....[97]....
        /*05a0*/ 	.word	0x0500000f


	//   ....[98]....
        /*05a4*/ 	.word	0x0500000f


	//   ....[99]....
        /*05a8*/ 	.word	0x0500000f


	//   ....[100]....
        /*05ac*/ 	.word	0x0500000f


	//   ....[101]....
        /*05b0*/ 	.word	0x0500000f


	//   ....[102]....
        /*05b4*/ 	.word	0x0500000f


	//   ....[103]....
        /*05b8*/ 	.word	0x0500000f


	//   ....[104]....
        /*05bc*/ 	.word	0x0500000f


	//   ....[105]....
        /*05c0*/ 	.word	0x0500000f


	//   ....[106]....
        /*05c4*/ 	.word	0x0500000f


	//   ....[107]....
        /*05c8*/ 	.word	0x0500000f


	//----- nvinfo : EIATTR_COOP_GROUP_INSTR_OFFSETS
	.align		4
.L_143:
        /*05cc*/ 	.byte	0x04, 0x28
        /*05ce*/ 	.short	(.L_145 - .L_144)


	//   ....[0]....
.L_144:
        /*05d0*/ 	.word	0x00000060


	//   ....[1]....
        /*05d4*/ 	.word	0x000001c0


	//   ....[2]....
        /*05d8*/ 	.word	0x00000270


	//   ....[3]....
        /*05dc*/ 	.word	0x00000430


	//   ....[4]....
        /*05e0*/ 	.word	0x00000590


	//   ....[5]....
        /*05e4*/ 	.word	0x000006b0


	//   ....[6]....
        /*05e8*/ 	.word	0x00000810


	//   ....[7]....
        /*05ec*/ 	.word	0x00006a20


	//   ....[8]....
        /*05f0*/ 	.word	0x0000ba10


	//   ....[9]....
        /*05f4*/ 	.word	0x0000bb10


	//   ....[10]....
        /*05f8*/ 	.word	0x0000be60


	//   ....[11]....
        /*05fc*/ 	.word	0x0000bf60


	//   ....[12]....
        /*0600*/ 	.word	0x0000d7b0


	//   ....[13]....
        /*0604*/ 	.word	0x0000da60


	//   ....[14]....
        /*0608*/ 	.word	0x0000da90


	//   ....[15]....
        /*060c*/ 	.word	0x0000dae0


	//   ....[16]....
        /*0610*/ 	.word	0x0000f090


	//   ....[17]....
        /*0614*/ 	.word	0x0000f140


	//   ....[18]....
        /*0618*/ 	.word	0x0000f1e0


	//   ....[19]....
        /*061c*/ 	.word	0x0000f1f0


	//   ....[20]....
        /*0620*/ 	.word	0x0000fc30


	//   ....[21]....
        /*0624*/ 	.word	0x0000fc60


	//   ....[22]....
        /*0628*/ 	.word	0x0000fc90


	//   ....[23]....
        /*062c*/ 	.word	0x0000fcc0


	//   ....[24]....
        /*0630*/ 	.word	0x0000fcf0


	//   ....[25]....
        /*0634*/ 	.word	0x0000fd20


	//   ....[26]....
        /*0638*/ 	.word	0x0000fd50


	//   ....[27]....
        /*063c*/ 	.word	0x0000fd80


	//   ....[28]....
        /*0640*/ 	.word	0x0000fda0


	//   ....[29]....
        /*0644*/ 	.word	0x0000fdc0


	//   ....[30]....
        /*0648*/ 	.word	0x0000fdd0


	//   ....[31]....
        /*064c*/ 	.word	0x0000fdf0


	//   ....[32]....
        /*0650*/ 	.word	0x0000fe00


	//   ....[33]....
        /*0654*/ 	.word	0x0000fe10


	//   ....[34]....
        /*0658*/ 	.word	0x0000fe30


	//   ....[35]....
        /*065c*/ 	.word	0x0000fe40


	//   ....[36]....
        /*0660*/ 	.word	0x0000fe60


	//   ....[37]....
        /*0664*/ 	.word	0x0000fe80


	//   ....[38]....
        /*0668*/ 	.word	0x0000fe90


	//   ....[39]....
        /*066c*/ 	.word	0x0000fea0


	//   ....[40]....
        /*0670*/ 	.word	0x0000feb0


	//   ....[41]....
        /*0674*/ 	.word	0x0000fed0


	//   ....[42]....
        /*0678*/ 	.word	0x0000fee0


	//   ....[43]....
        /*067c*/ 	.word	0x0000fef0


	//   ....[44]....
        /*0680*/ 	.word	0x000115b0


	//   ....[45]....
        /*0684*/ 	.word	0x00011790


	//   ....[46]....
        /*0688*/ 	.word	0x000117c0


	//   ....[47]....
        /*068c*/ 	.word	0x000117f0


	//   ....[48]....
        /*0690*/ 	.word	0x00011820


	//   ....[49]....
        /*0694*/ 	.word	0x00011850


	//   ....[50]....
        /*0698*/ 	.word	0x00011880


	//   ....[51]....
        /*069c*/ 	.word	0x000119f0


	//   ....[52]....
        /*06a0*/ 	.word	0x00011a20


	//   ....[53]....
        /*06a4*/ 	.word	0x00011a50


	//   ....[54]....
        /*06a8*/ 	.word	0x00011a80


	//   ....[55]....
        /*06ac*/ 	.word	0x00011ab0


	//   ....[56]....
        /*06b0*/ 	.word	0x00011ae0


	//   ....[57]....
        /*06b4*/ 	.word	0x00011b70


	//   ....[58]....
        /*06b8*/ 	.word	0x00011ba0


	//   ....[59]....
        /*06bc*/ 	.word	0x00011c30


	//   ....[60]....
        /*06c0*/ 	.word	0x00012770


	//   ....[61]....
        /*06c4*/ 	.word	0x00014730


	//   ....[62]....
        /*06c8*/ 	.word	0x000169e0


	//   ....[63]....
        /*06cc*/ 	.word	0x00016a10


	//   ....[64]....
        /*06d0*/ 	.word	0x00016a40


	//   ....[65]....
        /*06d4*/ 	.word	0x00016a70


	//   ....[66]....
        /*06d8*/ 	.word	0x00016aa0


	//   ....[67]....
        /*06dc*/ 	.word	0x00016ad0


	//   ....[68]....
        /*06e0*/ 	.word	0x00016b00


	//   ....[69]....
        /*06e4*/ 	.word	0x00016b30


	//   ....[70]....
        /*06e8*/ 	.word	0x00016cb0


	//   ....[71]....
        /*06ec*/ 	.word	0x00016ce0


	//   ....[72]....
        /*06f0*/ 	.word	0x00016d10


	//   ....[73]....
        /*06f4*/ 	.word	0x00016d40


	//   ....[74]....
        /*06f8*/ 	.word	0x00016d70


	//   ....[75]....
        /*06fc*/ 	.word	0x00016da0


	//   ....[76]....
        /*0700*/ 	.word	0x00016e60


	//   ....[77]....
        /*0704*/ 	.word	0x00016e80


	//   ....[78]....
        /*0708*/ 	.word	0x00016ef0


	//   ....[79]....
        /*070c*/ 	.word	0x00017360


	//   ....[80]....
        /*0710*/ 	.word	0x000177e0


	//   ....[81]....
        /*0714*/ 	.word	0x00017880


	//   ....[82]....
        /*0718*/ 	.word	0x00017920


	//   ....[83]....
        /*071c*/ 	.word	0x000179c0


	//   ....[84]....
        /*0720*/ 	.word	0x00017ab0


	//   ....[85]....
        /*0724*/ 	.word	0x00017b50


	//   ....[86]....
        /*0728*/ 	.word	0x00017bf0


	//   ....[87]....
        /*072c*/ 	.word	0x00017c90


	//   ....[88]....
        /*0730*/ 	.word	0x00017ef0


	//   ....[89]....
        /*0734*/ 	.word	0x000181d0


	//   ....[90]....
        /*0738*/ 	.word	0x000185f0


	//   ....[91]....
        /*073c*/ 	.word	0x00018690


	//   ....[92]....
        /*0740*/ 	.word	0x000187b0


	//   ....[93]....
        /*0744*/ 	.word	0x00018820


	//   ....[94]....
        /*0748*/ 	.word	0x00018890


	//   ....[95]....
        /*074c*/ 	.word	0x00018900


	//   ....[96]....
        /*0750*/ 	.word	0x00018970


	//   ....[97]....
        /*0754*/ 	.word	0x000189f0


	//   ....[98]....
        /*0758*/ 	.word	0x00018a80


	//   ....[99]....
        /*075c*/ 	.word	0x00018b10


	//   ....[100]....
        /*0760*/ 	.word	0x00018b80


	//   ....[101]....
        /*0764*/ 	.word	0x00018bf0


	//   ....[102]....
        /*0768*/ 	.word	0x00018c60


	//   ....[103]....
        /*076c*/ 	.word	0x00018ce0


	//   ....[104]....
        /*0770*/ 	.word	0x00018d50


	//   ....[105]....
        /*0774*/ 	.word	0x00018df0


	//   ....[106]....
        /*0778*/ 	.word	0x00018e80


	//   ....[107]....
        /*077c*/ 	.word	0x00018fa0


	//----- nvinfo : EIATTR_REG_RECONFIG
	.align		4
.L_145:
        /*0780*/ 	.byte	0x01, 0x54
	.zero		2


	//----- nvinfo : EIATTR_SYSCALL_OFFSETS
	.align		4
        /*0784*/ 	.byte	0x04, 0x46
        /*0786*/ 	.short	(.L_147 - .L_146)


	//   ....[0]....
.L_146:
        /*0788*/ 	.word	0x00001850


	//   ....[1]....
        /*078c*/ 	.word	0x000019a0


	//   ....[2]....
        /*0790*/ 	.word	0x00006b90


	//   ....[3]....
        /*0794*/ 	.word	0x00006ff0


	//   ....[4]....
        /*0798*/ 	.word	0x00013e10


	//   ....[5]....
        /*079c*/ 	.word	0x00013fb0


	//   ....[6]....
        /*07a0*/ 	.word	0x00014110


	//   ....[7]....
        /*07a4*/ 	.word	0x00014270


	//----- nvinfo : EIATTR_MBARRIER_INSTR_OFFSETS
	.align		4
.L_147:
        /*07a8*/ 	.byte	0x04, 0x39
        /*07aa*/ 	.short	(.L_149 - .L_148)


	//   ....[0]....
.L_148:
        /*07ac*/ 	.word	0x000002e0
        /*07b0*/ 	.word	0x000000ff
        /*07b4*/ 	.word	0x00019c00
        /*07b8*/ 	.short	0x0100
        /*07ba*/ 	.byte	0x08
	.zero		1


	//   ....[1]....
        /*07bc*/ 	.word	0x000002f0
        /*07c0*/ 	.word	0x000000ff
        /*07c4*/ 	.word	0x00019c20
        /*07c8*/ 	.short	0x0100
        /*07ca*/ 	.byte	0x08
	.zero		1


	//   ....[2]....
        /*07cc*/ 	.word	0x000003e0
        /*07d0*/ 	.word	0x000000ff
        /*07d4*/ 	.word	0x00019c30
        /*07d8*/ 	.short	0x0100
        /*07da*/ 	.byte	0x08
	.zero		1


	//   ....[3]....
        /*07dc*/ 	.word	0x000003f0
        /*07e0*/ 	.word	0x000000ff
        /*07e4*/ 	.word	0x00019c40
        /*07e8*/ 	.short	0x0100
        /*07ea*/ 	.byte	0x08
	.zero		1


	//   ....[4]....
        /*07ec*/ 	.word	0x00000400
        /*07f0*/ 	.word	0x000000ff
        /*07f4*/ 	.word	0x00019c38
        /*07f8*/ 	.short	0x0100
        /*07fa*/ 	.byte	0x08
	.zero		1


	//   ....[5]....
        /*07fc*/ 	.word	0x00000410
        /*0800*/ 	.word	0x000000ff
        /*0804*/ 	.word	0x00019c48
        /*0808*/ 	.short	0x0100
        /*080a*/ 	.byte	0x08
	.zero		1


	//   ....[6]....
        /*080c*/ 	.word	0x00000540
        /*0810*/ 	.word	0x000000ff
        /*0814*/ 	.word	0x00019c50
        /*0818*/ 	.short	0x0100
        /*081a*/ 	.byte	0x08
	.zero		1


	//   ....[7]....
        /*081c*/ 	.word	0x00000550
        /*0820*/ 	.word	0x000000ff
        /*0824*/ 	.word	0x00019c60
        /*0828*/ 	.short	0x0100
        /*082a*/ 	.byte	0x08
	.zero		1


	//   ....[8]....
        /*082c*/ 	.word	0x00000560
        /*0830*/ 	.word	0x000000ff
        /*0834*/ 	.word	0x00019c58
        /*0838*/ 	.short	0x0100
        /*083a*/ 	.byte	0x08
	.zero		1


	//   ....[9]....
        /*083c*/ 	.word	0x00000570
        /*0840*/ 	.word	0x000000ff
        /*0844*/ 	.word	0x00019c68
        /*0848*/ 	.short	0x0100
        /*084a*/ 	.byte	0x08
	.zero		1


	//   ....[10]....
        /*084c*/ 	.word	0x00000660
        /*0850*/ 	.word	0x000000ff
        /*0854*/ 	.word	0x00019c70
        /*0858*/ 	.short	0x0100
        /*085a*/ 	.byte	0x06
	.zero		1


	//   ....[11]....
        /*085c*/ 	.word	0x00000670
        /*0860*/ 	.word	0x000000ff
        /*0864*/ 	.word	0x00019c80
        /*0868*/ 	.short	0x0100
        /*086a*/ 	.byte	0x06
	.zero		1


	//   ....[12]....
        /*086c*/ 	.word	0x00000680
        /*0870*/ 	.word	0x000000ff
        /*0874*/ 	.word	0x00019c78
        /*0878*/ 	.short	0x0100
        /*087a*/ 	.byte	0x06
	.zero		1


	//   ....[13]....
        /*087c*/ 	.word	0x00000690
        /*0880*/ 	.word	0x000000ff
        /*0884*/ 	.word	0x00019c88
        /*0888*/ 	.short	0x0100
        /*088a*/ 	.byte	0x06
	.zero		1


	//   ....[14]....
        /*088c*/ 	.word	0x000007c0
        /*0890*/ 	.word	0x000000ff
        /*0894*/ 	.word	0x00019c90
        /*0898*/ 	.short	0x0100
        /*089a*/ 	.byte	0x08
	.zero		1


	//   ....[15]....
        /*089c*/ 	.word	0x000007d0
        /*08a0*/ 	.word	0x000000ff
        /*08a4*/ 	.word	0x00019ca0
        /*08a8*/ 	.short	0x0100
        /*08aa*/ 	.byte	0x08
	.zero		1


	//   ....[16]....
        /*08ac*/ 	.word	0x000007e0
        /*08b0*/ 	.word	0x000000ff
        /*08b4*/ 	.word	0x00019c98
        /*08b8*/ 	.short	0x0100
        /*08ba*/ 	.byte	0x08
	.zero		1


	//   ....[17]....
        /*08bc*/ 	.word	0x000007f0
        /*08c0*/ 	.word	0x000000ff
        /*08c4*/ 	.word	0x00019ca8
        /*08c8*/ 	.short	0x0100
        /*08ca*/ 	.byte	0x08
	.zero		1


	//   ....[18]....
        /*08cc*/ 	.word	0x00000920
        /*08d0*/ 	.word	0x000000ff
        /*08d4*/ 	.word	0x00019cb0
        /*08d8*/ 	.short	0x0100
        /*08da*/ 	.byte	0x08
	.zero		1


	//   ....[19]....
        /*08dc*/ 	.word	0x00000930
        /*08e0*/ 	.word	0x000000ff
        /*08e4*/ 	.word	0x00019cc0
        /*08e8*/ 	.short	0x0100
        /*08ea*/ 	.byte	0x08
	.zero		1


	//   ....[20]....
        /*08ec*/ 	.word	0x00000940
        /*08f0*/ 	.word	0x000000ff
        /*08f4*/ 	.word	0x00019cb8
        /*08f8*/ 	.short	0x0100
        /*08fa*/ 	.byte	0x08
	.zero		1


	//   ....[21]....
        /*08fc*/ 	.word	0x00000950
        /*0900*/ 	.word	0x000000ff
        /*0904*/ 	.word	0x00019cc8
        /*0908*/ 	.short	0x0100
        /*090a*/ 	.byte	0x08
	.zero		1


	//   ....[22]....
        /*090c*/ 	.word	0x00002710
        /*0910*/ 	.word	0x00000059
        /*0914*/ 	.word	0x00019c90
        /*0918*/ 	.short	0x010a
        /*091a*/ 	.byte	0x3f
	.zero		1


	//   ....[23]....
        /*091c*/ 	.word	0x00003f20
        /*0920*/ 	.word	0x00000059
        /*0924*/ 	.word	0x00019c90
        /*0928*/ 	.short	0x010a
        /*092a*/ 	.byte	0x3f
	.zero		1


	//   ....[24]....
        /*092c*/ 	.word	0x00005f30
        /*0930*/ 	.word	0x00000059
        /*0934*/ 	.word	0x00019c90
        /*0938*/ 	.short	0x010a
        /*093a*/ 	.byte	0x3f
	.zero		1


	//   ....[25]....
        /*093c*/ 	.word	0x00006100
        /*0940*/ 	.word	0x00000008
        /*0944*/ 	.word	0x00000000
        /*0948*/ 	.short	0x0101
        /*094a*/ 	.byte	0x3f
	.zero		1


	//   ....[26]....
        /*094c*/ 	.word	0x00006140
        /*0950*/ 	.word	0x00000059
        /*0954*/ 	.word	0x00019cb0
        /*0958*/ 	.short	0x010a
        /*095a*/ 	.byte	0x3f
	.zero		1


	//   ....[27]....
        /*095c*/ 	.word	0x000063b0
        /*0960*/ 	.word	0x00000059
        /*0964*/ 	.word	0x00000000
        /*0968*/ 	.short	0x0101
        /*096a*/ 	.byte	0x3f
	.zero		1


	//   ....[28]....
        /*096c*/ 	.word	0x00006c30
        /*0970*/ 	.word	0x00000012
        /*0974*/ 	.word	0x00019c00
        /*0978*/ 	.short	0x010a
        /*097a*/ 	.byte	0x3f
	.zero		1


	//   ....[29]....
        /*097c*/ 	.word	0x00006c80
        /*0980*/ 	.word	0x00000012
        /*0984*/ 	.word	0x00019c00
        /*0988*/ 	.short	0x010a
        /*098a*/ 	.byte	0x3f
	.zero		1


	//   ....[30]....
        /*098c*/ 	.word	0x00007320
        /*0990*/ 	.word	0x00000012
        /*0994*/ 	.word	0x00019c00
        /*0998*/ 	.short	0x010a
        /*099a*/ 	.byte	0x3f
	.zero		1


	//   ....[31]....
        /*099c*/ 	.word	0x00008d30
        /*09a0*/ 	.word	0x00000012
        /*09a4*/ 	.word	0x00019c00
        /*09a8*/ 	.short	0x010a
        /*09aa*/ 	.byte	0x3f
	.zero		1


	//   ....[32]....
        /*09ac*/ 	.word	0x0000ae70
        /*09b0*/ 	.word	0x00000003
        /*09b4*/ 	.word	0x00019c30
        /*09b8*/ 	.short	0x010a
        /*09ba*/ 	.byte	0x3f
	.zero		1


	//   ....[33]....
        /*09bc*/ 	.word	0x0000af20
        /*09c0*/ 	.word	0x00000003
        /*09c4*/ 	.word	0x00019c30
        /*09c8*/ 	.short	0x010a
        /*09ca*/ 	.byte	0x3f
	.zero		1


	//   ....[34]....
        /*09cc*/ 	.word	0x0000bfa0
        /*09d0*/ 	.word	0x00000003
        /*09d4*/ 	.word	0x00000000
        /*09d8*/ 	.short	0x0101
        /*09da*/ 	.byte	0x3f
	.zero		1


	//   ....[35]....
        /*09dc*/ 	.word	0x0000d120
        /*09e0*/ 	.word	0x0000000a
        /*09e4*/ 	.word	0x00019c30
        /*09e8*/ 	.short	0x010a
        /*09ea*/ 	.byte	0x3f
	.zero		1


	//   ....[36]....
        /*09ec*/ 	.word	0x0000d1a0
        /*09f0*/ 	.word	0x0000000a
        /*09f4*/ 	.word	0x00019c30
        /*09f8*/ 	.short	0x010a
        /*09fa*/ 	.byte	0x3f
	.zero		1


	//   ....[37]....
        /*09fc*/ 	.word	0x0000d3d0
        /*0a00*/ 	.word	0x0000000c
        /*0a04*/ 	.word	0x00019c50
        /*0a08*/ 	.short	0x010a
        /*0a0a*/ 	.byte	0x3f
	.zero		1


	//   ....[38]....
        /*0a0c*/ 	.word	0x0000d420
        /*0a10*/ 	.word	0x0000000c
        /*0a14*/ 	.word	0x00019c50
        /*0a18*/ 	.short	0x010a
        /*0a1a*/ 	.byte	0x3f
	.zero		1


	//   ....[39]....
        /*0a1c*/ 	.word	0x0000e1c0
        /*0a20*/ 	.word	0x0000000a
        /*0a24*/ 	.word	0x00000000
        /*0a28*/ 	.short	0x0101
        /*0a2a*/ 	.byte	0x3f
	.zero		1


	//   ....[40]....
        /*0a2c*/ 	.word	0x0000ed60
        /*0a30*/ 	.word	0x0000000c
        /*0a34*/ 	.word	0x00000000
        /*0a38*/ 	.short	0x0101
        /*0a3a*/ 	.byte	0x3f
	.zero		1


	//   ....[41]....
        /*0a3c*/ 	.word	0x0000ede0
        /*0a40*/ 	.word	0x00000005
        /*0a44*/ 	.word	0x00019c50
        /*0a48*/ 	.short	0x010a
        /*0a4a*/ 	.byte	0x3f
	.zero		1


	//   ....[42]....
        /*0a4c*/ 	.word	0x0000ee30
        /*0a50*/ 	.word	0x00000005
        /*0a54*/ 	.word	0x00019c50
        /*0a58*/ 	.short	0x010a
        /*0a5a*/ 	.byte	0x3f
	.zero		1


	//   ....[43]....
        /*0a5c*/ 	.word	0x0000f740
        /*0a60*/ 	.word	0x00000005
        /*0a64*/ 	.word	0x00000000
        /*0a68*/ 	.short	0x0101
        /*0a6a*/ 	.byte	0x3f
	.zero		1


	//   ....[44]....
        /*0a6c*/ 	.word	0x000109f0
        /*0a70*/ 	.word	0x00000014
        /*0a74*/ 	.word	0x00000000
        /*0a78*/ 	.short	0x0101
        /*0a7a*/ 	.byte	0x3f
	.zero		1


	//   ....[45]....
        /*0a7c*/ 	.word	0x00012880
        /*0a80*/ 	.word	0x00000006
        /*0a84*/ 	.word	0x00019c20
        /*0a88*/ 	.short	0x010a
        /*0a8a*/ 	.byte	0x3f
	.zero		1


	//   ....[46]....
        /*0a8c*/ 	.word	0x00012910
        /*0a90*/ 	.word	0x0000000a
        /*0a94*/ 	.word	0x00019ca0
        /*0a98*/ 	.short	0x010a
        /*0a9a*/ 	.byte	0x3f
	.zero		1


	//   ....[47]....
        /*0a9c*/ 	.word	0x00012d60
        /*0aa0*/ 	.word	0x0000000a
        /*0aa4*/ 	.word	0x00019cc0
        /*0aa8*/ 	.short	0x010a
        /*0aaa*/ 	.byte	0x3f
	.zero		1


	//   ....[48]....
        /*0aac*/ 	.word	0x00013270
        /*0ab0*/ 	.word	0x0000000a
        /*0ab4*/ 	.word	0x00019ca0
        /*0ab8*/ 	.short	0x010a
        /*0aba*/ 	.byte	0x3f
	.zero		1


	//   ....[49]....
        /*0abc*/ 	.word	0x000136b0
        /*0ac0*/ 	.word	0x0000000a
        /*0ac4*/ 	.word	0x00019cc0
        /*0ac8*/ 	.short	0x010a
        /*0aca*/ 	.byte	0x3f
	.zero		1


	//   ....[50]....
        /*0acc*/ 	.word	0x00014990
        /*0ad0*/ 	.word	0x00000005
        /*0ad4*/ 	.word	0x00019c80
        /*0ad8*/ 	.short	0x010a
        /*0ada*/ 	.byte	0x3f
	.zero		1


	//   ....[51]....
        /*0adc*/ 	.word	0x00014bf0
        /*0ae0*/ 	.word	0x00000005
        /*0ae4*/ 	.word	0x00019c40
        /*0ae8*/ 	.short	0x010a
        /*0aea*/ 	.byte	0x3f
	.zero		1


	//   ....[52]....
        /*0aec*/ 	.word	0x00015140
        /*0af0*/ 	.word	0x00000005
        /*0af4*/ 	.word	0x00019c20
        /*0af8*/ 	.short	0x010a
        /*0afa*/ 	.byte	0x3f
	.zero		1


	//   ....[53]....
        /*0afc*/ 	.word	0x00015430
        /*0b00*/ 	.word	0x00000003
        /*0b04*/ 	.word	0x00019c80
        /*0b08*/ 	.short	0x010a
        /*0b0a*/ 	.byte	0x3f
	.zero		1


	//   ....[54]....
        /*0b0c*/ 	.word	0x00015880
        /*0b10*/ 	.word	0x00000003
        /*0b14*/ 	.word	0x00019c40
        /*0b18*/ 	.short	0x010a
        /*0b1a*/ 	.byte	0x3f
	.zero		1


	//   ....[55]....
        /*0b1c*/ 	.word	0x00015d40
        /*0b20*/ 	.word	0x0000000d
        /*0b24*/ 	.word	0x00019c70
        /*0b28*/ 	.short	0x010a
        /*0b2a*/ 	.byte	0x3f
	.zero		1


	//   ....[56]....
        /*0b2c*/ 	.word	0x00015dd0
        /*0b30*/ 	.word	0x0000000d
        /*0b34*/ 	.word	0x00019c60
        /*0b38*/ 	.short	0x010a
        /*0b3a*/ 	.byte	0x3f
	.zero		1


	//   ....[57]....
        /*0b3c*/ 	.word	0x00016150
        /*0b40*/ 	.word	0x0000000d
        /*0b44*/ 	.word	0x00019c50
        /*0b48*/ 	.short	0x0101
        /*0b4a*/ 	.byte	0x3f
	.zero		1


	//   ....[58]....
        /*0b4c*/ 	.word	0x000161d0
        /*0b50*/ 	.word	0x00000003
        /*0b54*/ 	.word	0x00000000
        /*0b58*/ 	.short	0x0101
        /*0b5a*/ 	.byte	0x3f
	.zero		1


	//   ....[59]....
        /*0b5c*/ 	.word	0x00016390
        /*0b60*/ 	.word	0x00000003
        /*0b64*/ 	.word	0x00019c70
        /*0b68*/ 	.short	0x010a
        /*0b6a*/ 	.byte	0x3f
	.zero		1


	//   ....[60]....
        /*0b6c*/ 	.word	0x00016410
        /*0b70*/ 	.word	0x00000003
        /*0b74*/ 	.word	0x00019c60
        /*0b78*/ 	.short	0x010a
        /*0b7a*/ 	.byte	0x3f
	.zero		1


	//   ....[61]....
        /*0b7c*/ 	.word	0x000167a0
        /*0b80*/ 	.word	0x00000003
        /*0b84*/ 	.word	0x00019c50
        /*0b88*/ 	.short	0x0101
        /*0b8a*/ 	.byte	0x3f
	.zero		1


	//   ....[62]....
        /*0b8c*/ 	.word	0x00016830
        /*0b90*/ 	.word	0x00000000
        /*0b94*/ 	.word	0x00000000
        /*0b98*/ 	.short	0x0101
        /*0b9a*/ 	.byte	0x3f
	.zero		1


	//   ....[63]....
        /*0b9c*/ 	.word	0x000172e0
        /*0ba0*/ 	.word	0x00000009
        /*0ba4*/ 	.word	0x00019c20
        /*0ba8*/ 	.short	0x010a
        /*0baa*/ 	.byte	0x3f
	.zero		1


	//   ....[64]....
        /*0bac*/ 	.word	0x00017470
        /*0bb0*/ 	.word	0x00000007
        /*0bb4*/ 	.word	0x00000000
        /*0bb8*/ 	.short	0x010a
        /*0bba*/ 	.byte	0x3f
	.zero		1


	//   ....[65]....
        /*0bbc*/ 	.word	0x000174e0
        /*0bc0*/ 	.word	0x00000003
        /*0bc4*/ 	.word	0x00000000
        /*0bc8*/ 	.short	0x010a
        /*0bca*/ 	.byte	0x3f
	.zero		1


	//   ....[66]....
        /*0bcc*/ 	.word	0x00017530
        /*0bd0*/ 	.word	0x00000003
        /*0bd4*/ 	.word	0x00019c60
        /*0bd8*/ 	.short	0x010a
        /*0bda*/ 	.byte	0x3f
	.zero		1


	//   ....[67]....
        /*0bdc*/ 	.word	0x00017580
        /*0be0*/ 	.word	0x00000005
        /*0be4*/ 	.word	0x00019c60
        /*0be8*/ 	.short	0x010a
        /*0bea*/ 	.byte	0x3f
	.zero		1


	//   ....[68]....
        /*0bec*/ 	.word	0x000175c0
        /*0bf0*/ 	.word	0x00000003
        /*0bf4*/ 	.word	0x00019c80
        /*0bf8*/ 	.short	0x010a
        /*0bfa*/ 	.byte	0x3f
	.zero		1


	//   ....[69]....
        /*0bfc*/ 	.word	0x000175e0
        /*0c00*/ 	.word	0x00000005
        /*0c04*/ 	.word	0x00019c80
        /*0c08*/ 	.short	0x010a
        /*0c0a*/ 	.byte	0x3f
	.zero		1


	//   ....[70]....
        /*0c0c*/ 	.word	0x00017640
        /*0c10*/ 	.word	0x00000059
        /*0c14*/ 	.word	0x00019c90
        /*0c18*/ 	.short	0x010a
        /*0c1a*/ 	.byte	0x3f
	.zero		1


	//   ....[71]....
        /*0c1c*/ 	.word	0x00017690
        /*0c20*/ 	.word	0x00000059
        /*0c24*/ 	.word	0x00019c90
        /*0c28*/ 	.short	0x010a
        /*0c2a*/ 	.byte	0x3f
	.zero		1


	//   ....[72]....
        /*0c2c*/ 	.word	0x000176e0
        /*0c30*/ 	.word	0x00000059
        /*0c34*/ 	.word	0x00019c90
        /*0c38*/ 	.short	0x010a
        /*0c3a*/ 	.byte	0x3f
	.zero		1


	//   ....[73]....
        /*0c3c*/ 	.word	0x00017730
        /*0c40*/ 	.word	0x00000059
        /*0c44*/ 	.word	0x00019cb0
        /*0c48*/ 	.short	0x010a
        /*0c4a*/ 	.byte	0x3f
	.zero		1


	//   ....[74]....
        /*0c4c*/ 	.word	0x00017a00
        /*0c50*/ 	.word	0x00000012
        /*0c54*/ 	.word	0x00019c00
        /*0c58*/ 	.short	0x010a
        /*0c5a*/ 	.byte	0x3f
	.zero		1


	//   ....[75]....
        /*0c5c*/ 	.word	0x00017cd0
        /*0c60*/ 	.word	0x00000012
        /*0c64*/ 	.word	0x00019c00
        /*0c68*/ 	.short	0x010a
        /*0c6a*/ 	.byte	0x3f
	.zero		1


	//   ....[76]....
        /*0c6c*/ 	.word	0x00017d20
        /*0c70*/ 	.word	0x00000003
        /*0c74*/ 	.word	0x00019c30
        /*0c78*/ 	.short	0x010a
        /*0c7a*/ 	.byte	0x3f
	.zero		1


	//   ....[77]....
        /*0c7c*/ 	.word	0x00017d70
        /*0c80*/ 	.word	0x0000000a
        /*0c84*/ 	.word	0x00019c30
        /*0c88*/ 	.short	0x010a
        /*0c8a*/ 	.byte	0x3f
	.zero		1


	//   ....[78]....
        /*0c8c*/ 	.word	0x00017dc0
        /*0c90*/ 	.word	0x0000000c
        /*0c94*/ 	.word	0x00019c50
        /*0c98*/ 	.short	0x010a
        /*0c9a*/ 	.byte	0x3f
	.zero		1


	//   ....[79]....
        /*0c9c*/ 	.word	0x00017e10
        /*0ca0*/ 	.word	0x00000005
        /*0ca4*/ 	.word	0x00019c50
        /*0ca8*/ 	.short	0x010a
        /*0caa*/ 	.byte	0x3f
	.zero		1


	//   ....[80]....
        /*0cac*/ 	.word	0x00017fb0
        /*0cb0*/ 	.word	0x00000006
        /*0cb4*/ 	.word	0x00019c20
        /*0cb8*/ 	.short	0x010a
        /*0cba*/ 	.byte	0x3f
	.zero		1


	//   ....[81]....
        /*0cbc*/ 	.word	0x00018000
        /*0cc0*/ 	.word	0x0000000a
        /*0cc4*/ 	.word	0x00019ca0
        /*0cc8*/ 	.short	0x010a
        /*0cca*/ 	.byte	0x3f
	.zero		1


	//   ....[82]....
        /*0ccc*/ 	.word	0x00018050
        /*0cd0*/ 	.word	0x0000000a
        /*0cd4*/ 	.word	0x00019cc0
        /*0cd8*/ 	.short	0x010a
        /*0cda*/ 	.byte	0x3f
	.zero		1


	//   ....[83]....
        /*0cdc*/ 	.word	0x000180a0
        /*0ce0*/ 	.word	0x0000000a
        /*0ce4*/ 	.word	0x00019ca0
        /*0ce8*/ 	.short	0x010a
        /*0cea*/ 	.byte	0x3f
	.zero		1


	//   ....[84]....
        /*0cec*/ 	.word	0x000180f0
        /*0cf0*/ 	.word	0x0000000a
        /*0cf4*/ 	.word	0x00019cc0
        /*0cf8*/ 	.short	0x010a
        /*0cfa*/ 	.byte	0x3f
	.zero		1


	//   ....[85]....
        /*0cfc*/ 	.word	0x00018290
        /*0d00*/ 	.word	0x00000005
        /*0d04*/ 	.word	0x00019c80
        /*0d08*/ 	.short	0x010a
        /*0d0a*/ 	.byte	0x3f
	.zero		1


	//   ....[86]....
        /*0d0c*/ 	.word	0x000182e0
        /*0d10*/ 	.word	0x00000005
        /*0d14*/ 	.word	0x00019c40
        /*0d18*/ 	.short	0x010a
        /*0d1a*/ 	.byte	0x3f
	.zero		1


	//   ....[87]....
        /*0d1c*/ 	.word	0x00018360
        /*0d20*/ 	.word	0x00000004
        /*0d24*/ 	.word	0x00019c20
        /*0d28*/ 	.short	0x010a
        /*0d2a*/ 	.byte	0x3f
	.zero		1


	//   ....[88]....
        /*0d2c*/ 	.word	0x000183b0
        /*0d30*/ 	.word	0x00000003
        /*0d34*/ 	.word	0x00019c80
        /*0d38*/ 	.short	0x010a
        /*0d3a*/ 	.byte	0x3f
	.zero		1


	//   ....[89]....
        /*0d3c*/ 	.word	0x00018400
        /*0d40*/ 	.word	0x00000003
        /*0d44*/ 	.word	0x00019c40
        /*0d48*/ 	.short	0x010a
        /*0d4a*/ 	.byte	0x3f
	.zero		1


	//   ....[90]....
        /*0d4c*/ 	.word	0x00018450
        /*0d50*/ 	.word	0x0000000d
        /*0d54*/ 	.word	0x00019c70
        /*0d58*/ 	.short	0x010a
        /*0d5a*/ 	.byte	0x3f
	.zero		1


	//   ....[91]....
        /*0d5c*/ 	.word	0x000184a0
        /*0d60*/ 	.word	0x0000000d
        /*0d64*/ 	.word	0x00019c60
        /*0d68*/ 	.short	0x010a
        /*0d6a*/ 	.byte	0x3f
	.zero		1


	//   ....[92]....
        /*0d6c*/ 	.word	0x000184f0
        /*0d70*/ 	.word	0x00000003
        /*0d74*/ 	.word	0x00019c70
        /*0d78*/ 	.short	0x010a
        /*0d7a*/ 	.byte	0x3f
	.zero		1


	//   ....[93]....
        /*0d7c*/ 	.word	0x00018540
        /*0d80*/ 	.word	0x00000003
        /*0d84*/ 	.word	0x00019c60
        /*0d88*/ 	.short	0x010a
        /*0d8a*/ 	.byte	0x3f
	.zero		1


	//   ....[94]....
        /*0d8c*/ 	.word	0x00018ec0
        /*0d90*/ 	.word	0x00000009
        /*0d94*/ 	.word	0x00019c20
        /*0d98*/ 	.short	0x010a
        /*0d9a*/ 	.byte	0x3f
	.zero		1


	//   ....[95]....
        /*0d9c*/ 	.word	0x00019060
        /*0da0*/ 	.word	0x00000007
        /*0da4*/ 	.word	0x00000000
        /*0da8*/ 	.short	0x010a
        /*0daa*/ 	.byte	0x3f
	.zero		1


	//   ....[96]....
        /*0dac*/ 	.word	0x000190b0
        /*0db0*/ 	.word	0x00000003
        /*0db4*/ 	.word	0x00000000
        /*0db8*/ 	.short	0x010a
        /*0dba*/ 	.byte	0x3f
	.zero		1


	//   ....[97]....
        /*0dbc*/ 	.word	0x00019100
        /*0dc0*/ 	.word	0x00000003
        /*0dc4*/ 	.word	0x00019c60
        /*0dc8*/ 	.short	0x010a
        /*0dca*/ 	.byte	0x3f
	.zero		1


	//   ....[98]....
        /*0dcc*/ 	.word	0x00019150
        /*0dd0*/ 	.word	0x00000005
        /*0dd4*/ 	.word	0x00019c60
        /*0dd8*/ 	.short	0x010a
        /*0dda*/ 	.byte	0x3f
	.zero		1


	//   ....[99]....
        /*0ddc*/ 	.word	0x000191a0
        /*0de0*/ 	.word	0x00000003
        /*0de4*/ 	.word	0x00019c80
        /*0de8*/ 	.short	0x010a
        /*0dea*/ 	.byte	0x3f
	.zero		1


	//----- nvinfo : EIATTR_NUM_MBARRIERS
	.align		4
.L_149:
        /*0dec*/ 	.byte	0x03, 0x38
        /*0dee*/ 	.short	0x0016


	//----- nvinfo : EIATTR_EXIT_INSTR_OFFSETS
	.align		4
        /*0df0*/ 	.byte	0x04, 0x1c
        /*0df2*/ 	.short	(.L_151 - .L_150)


	//   ....[0]....
.L_150:
        /*0df4*/ 	.word	0x00017630


	//----- nvinfo : EIATTR_MAX_THREADS
	.align		4
.L_151:
        /*0df8*/ 	.byte	0x04, 0x05
        /*0dfa*/ 	.short	(.L_153 - .L_152)
.L_152:
        /*0dfc*/ 	.word	0x00000200
        /*0e00*/ 	.word	0x00000001
        /*0e04*/ 	.word	0x00000001


	//----- nvinfo : EIATTR_CRS_STACK_SIZE
	.align		4
.L_153:
        /*0e08*/ 	.byte	0x04, 0x1e
        /*0e0a*/ 	.short	(.L_155 - .L_154)
.L_154:
        /*0e0c*/ 	.word	0x00000000


	//----- nvinfo : EIATTR_CBANK_PARAM_SIZE
	.align		4
.L_155:
        /*0e10*/ 	.byte	0x03, 0x19
        /*0e12*/ 	.short	0x0a70


	//----- nvinfo : EIATTR_PARAM_CBANK
	.align		4
        /*0e14*/ 	.byte	0x04, 0x0a
        /*0e16*/ 	.short	(.L_157 - .L_156)
	.align		4
.L_156:
        /*0e18*/ 	.word	index@(.nv.constant0._ZN7cutlass13device_kernelIN5flash11enable_sm90INS1_16FlashAttnFwdSm90INS1_25CollectiveMainloopFwdSm90ILi2EN4cute5tupleIJNS5_1CILi1EEES8_S8_EEENS6_IJNS7_ILi192EEENS7_ILi128EEENS7_ILi96EEEEEELi96ENS_12float_e4m3_tEfNS_4arch4Sm90ELb0ELb0ELb0ELb1ELb0ELb1ELb0ELb1ELb1ELb0ELb0ELb0EEENS1_21CollectiveEpilogueFwdINS6_IJSA_SC_SB_EEES9_NS_10bfloat16_tESG_Li384ELb1ELb0ELb0ELb1EEENS1_36VarlenDynamicPersistentTileSchedulerILi192ELi128ELi384ELi128ELb0ELb0ELb1ELb0ELb1ELb1EEEEEEEEEvNT_6ParamsE)
        /*0e1c*/ 	.short	0x0210
        /*0e1e*/ 	.short	0x0a70


	//----- nvinfo : EIATTR_SW_WAR
	.align		4
.L_157:
        /*0e20*/ 	.byte	0x04, 0x36
        /*0e22*/ 	.short	(.L_159 - .L_158)
.L_158:
        /*0e24*/ 	.word	0x00000008
.L_159:


//--------------------- .nv.info._ZN7cutlass13device_kernelIN5flash11enable_sm90INS1_16FlashAttnFwdSm90INS1_25CollectiveMainloopFwdSm90ILi2EN4cute5tupleIJNS5_1CILi1EEES8_S8_EEENS6_IJNS7_ILi192EEENS7_ILi128EEENS7_ILi96EEEEEELi96ENS_12float_e4m3_tEfNS_4arch4Sm90ELb0ELb1ELb0ELb0ELb0ELb0ELb0ELb1ELb1ELb0ELb0ELb0EEENS1_21CollectiveEpilogueFwdINS6_IJSA_SC_SB_EEES9_NS_10bfloat16_tESG_Li384ELb0ELb0ELb0ELb1EEENS1_30DynamicPersistentTileSchedulerILi384ELi128ELb0ELb0ELb1EEEEEEEEEvNT_6ParamsE --------------------------
	.section	.nv.info._ZN7cutlass13device_kernelIN5flash11enable_sm90INS1_16FlashAttnFwdSm90INS1_25CollectiveMainloopFwdSm90ILi2EN4cute5tupleIJNS5_1CILi1EEES8_S8_EEENS6_IJNS7_ILi192EEENS7_ILi128EEENS7_ILi96EEEEEELi96ENS_12float_e4m3_tEfNS_4arch4Sm90ELb0ELb1ELb0ELb0ELb0ELb0ELb0ELb1ELb1ELb0ELb0ELb0EEENS1_21CollectiveEpilogueFwdINS6_IJSA_SC_SB_EEES9_NS_10bfloat16_tESG_Li384ELb0ELb0ELb0ELb1EEENS1_30DynamicPersistentTileSchedulerILi384ELi128ELb0ELb0ELb1EEEEEEEEEvNT_6ParamsE,"",@"SHT_CUDA_INFO"
	.sectionflags	@""
	.align	4


	//----- nvinfo : EIATTR_CUDA_API_VERSION
	.align		4
        /*0000*/ 	.byte	0x04, 0x37
        /*0002*/ 	.short	(.L_161 - .L_160)
.L_160:
        /*0004*/ 	.word	0x00000082


	//----- nvinfo : EIATTR_KPARAM_INFO
	.align		4
.L_161:
        /*0008*/ 	.byte	0x04, 0x17
        /*000a*/ 	.short	(.L_163 - .L_162)
.L_162:
        /*000c*/ 	.word	0x00000000
        /*0010*/ 	.short	0x0000
        /*0012*/ 	.short	0x0070
        /*0014*/ 	.byte	0x00, 0xf0, 0x01, 0x2e


	//----- nvinfo : EIATTR_SPARSE_MMA_MASK
	.align		4
.L_163:
        /*0018*/ 	.byte	0x03, 0x50
        /*001a*/ 	.short	0x0000


	//----- nvinfo : EIATTR_MAXREG_COUNT
	.align		4
        /*001c*/ 	.byte	0x03, 0x1b
        /*001e*/ 	.short	0x0080


	//----- nvinfo : EIATTR_NUM_BARRIERS
	.align		4
        /*0020*/ 	.byte	0x02, 0x4c
        /*0022*/ 	.byte	0x09
	.zero		1


	//----- nvinfo : EIATTR_EXTERNS
	.align		4
        /*0024*/ 	.byte	0x04, 0x0f
        /*0026*/ 	.short	(.L_165 - .L_164)


	//   ....[0]....
	.align		4
.L_164:
        /*0028*/ 	.word	index@(__assertfail)


	//----- nvinfo : EIATTR_ANNOTATIONS
	.align		4
.L_165:
        /*002c*/ 	.byte	0x04, 0x55
        /*002e*/ 	.short	(.L_167 - .L_166)


	//   ....[0]....
.L_166:
        /*0030*/ 	.word	0x00000001
        /*0034*/ 	.byte	0xa0, 0x0d, 0x00, 0x00, 0x01, 0x00, 0x00, 0x00, 0xd0, 0x1d, 0x00, 0x00, 0x01, 0x00, 0x00, 0x00
        /*0044*/ 	.byte	0x90, 0xce, 0x00, 0x00


	//----- nvinfo : EIATTR_MERCURY_ISA_VERSION
	.align		4
.L_167:
        /*0048*/ 	.byte	0x03, 0x5f
        /*004a*/ 	.short	0x0101


	//----- nvinfo : EIATTR_INT_WARP_WIDE_INSTR_OFFSETS
	.align		4
        /*004c*/ 	.byte	0x04, 0x31
        /*004e*/ 	.short	(.L_169 - .L_168)


	//   ....[0]....
.L_168:
        /*0050*/ 	.word	0x00000190


	//   ....[1]....
        /*0054*/ 	.word	0x000001c0


	//   ....[2]....
        /*0058*/ 	.word	0x000001d0


	//   ....[3]....
        /*005c*/ 	.word	0x0000ebf0


	//   ....[4]....
        /*0060*/ 	.word	0x0000ec80


	//   ....[5]....
        /*0064*/ 	.word	0x0000f350


	//   ....[6]....
        /*0068*/ 	.word	0x00010c80


	//   ....[7]....
        /*006c*/ 	.word	0x00010d10


	//----- nvinfo : EIATTR_COOP_GROUP_MASK_REGIDS
	.align		4
.L_169:
        /*0070*/ 	.byte	0x04, 0x29
        /*0072*/ 	.short	(.L_171 - .L_170)


	//   ....[0]....
.L_170:
        /*0074*/ 	.word	0xffffffff


	//   ....[1]....
        /*0078*/ 	.word	0xffffffff


	//   ....[2]....
        /*007c*/ 	.word	0xffffffff


	//   ....[3]....
        /*0080*/ 	.word	0xffffffff


	//   ....[4]....
        /*0084*/ 	.word	0xffffffff


	//   ....[5]....
        /*0088*/ 	.word	0xffffffff


	//   ....[6]....
        /*008c*/ 	.word	0xffffffff


	//   ....[7]....
        /*0090*/ 	.word	0xffffffff


	//   ....[8]....
        /*0094*/ 	.word	0xffffffff


	//   ....[9]....
        /*0098*/ 	.word	0xffffffff


	//   ....[10]....
        /*009c*/ 	.word	0xffffffff


	//   ....[11]....
        /*00a0*/ 	.word	0xffffffff


	//   ....[12]....
        /*00a4*/ 	.word	0xffffffff


	//   ....[13]....
        /*00a8*/ 	.word	0xffffffff


	//   ....[14]....
        /*00ac*/ 	.word	0xffffffff


	//   ....[15]....
        /*00b0*/ 	.word	0xffffffff


	//   ....[16]....
        /*00b4*/ 	.word	0xffffffff


	//   ....[17]....
        /*00b8*/ 	.word	0xffffffff


	//   ....[18]....
        /*00bc*/ 	.word	0xffffffff


	//   ....[19]....
        /*00c0*/ 	.word	0xffffffff


	//   ....[20]....
        /*00c4*/ 	.word	0xffffffff


	//   ....[21]....
        /*00c8*/ 	.word	0xffffffff


	//   ....[22]....
        /*00cc*/ 	.word	0xffffffff


	//   ....[23]....
        /*00d0*/ 	.word	0xffffffff


	//   ....[24]....
        /*00d4*/ 	.word	0xffffffff


	//   ....[25]....
        /*00d8*/ 	.word	0xffffffff


	//   ....[26]....
        /*00dc*/ 	.word	0xffffffff


	//   ....[27]....
        /*00e0*/ 	.word	0xffffffff


	//   ....[28]....
        /*00e4*/ 	.word	0xffffffff


	//   ....[29]....
        /*00e8*/ 	.word	0xffffffff


	//   ....[30]....
        /*00ec*/ 	.word	0xffffffff


	//   ....[31]....
        /*00f0*/ 	.word	0xffffffff


	//   ....[32]....
        /*00f4*/ 	.word	0xffffffff


	//   ....[33]....
        /*00f8*/ 	.word	0xffffffff


	//   ....[34]....
        /*00fc*/ 	.word	0xffffffff


	//   ....[35]....
        /*0100*/ 	.word	0xffffffff


	//   ....[36]....
        /*0104*/ 	.word	0xffffffff


	//   ....[37]....
        /*0108*/ 	.word	0xffffffff


	//   ....[38]....
        /*010c*/ 	.word	0xffffffff


	//   ....[39]....
        /*0110*/ 	.word	0xffffffff


	//   ....[40]....
        /*0114*/ 	.word	0xffffffff


	//   ....[41]....
        /*0118*/ 	.word	0xffffffff


	//   ....[42]....
        /*011c*/ 	.word	0xffffffff


	//   ....[43]....
        /*0120*/ 	.word	0xffffffff


	//   ....[44]....
        /*0124*/ 	.word	0xffffffff


	//   ....[45]....
        /*0128*/ 	.word	0xffffffff


	//   ....[46]....
        /*012c*/ 	.word	0xffffffff


	//   ....[47]....
        /*0130*/ 	.word	0xffffffff


	//   ....[48]....
        /*0134*/ 	.word	0xffffffff


	//   ....[49]....
        /*0138*/ 	.word	0xffffffff


	//   ....[50]....
        /*013c*/ 	.word	0xffffffff


	//   ....[51]....
        /*0140*/ 	.word	0xffffffff


	//   ....[52]....
        /*0144*/ 	.word	0xffffffff


	//   ....[53]....
        /*0148*/ 	.word	0xffffffff


	//   ....[54]....
        /*014c*/ 	.word	0xffffffff


	//   ....[55]....
        /*0150*/ 	.word	0xffffffff


	//   ....[56]....
        /*0154*/ 	.word	0xffffffff


	//   ....[57]....
        /*0158*/ 	.word	0x0500000f


	//   ....[58]....
        /*015c*/ 	.word	0x0500000f


	//----- nvinfo : EIATTR_COOP_GROUP_INSTR_OFFSETS
	.align		4
.L_171:
        /*0160*/ 	.byte	0x04, 0x28
        /*0162*/ 	.short	(.L_173 - .L_172)


	//   ....[0]....
.L_172:
        /*0164*/ 	.word	0x00000060


	//   ....[1]....
        /*0168*/ 	.word	0x000001a0


	//   ....[2]....
        /*016c*/ 	.word	0x000001f0


	//   ....[3]....
        /*0170*/ 	.word	0x000003e0


	//   ....[4]....
        /*0174*/ 	.word	0x00000540


	//   ....[5]....
        /*0178*/ 	.word	0x00000660


	//   ....[6]....
        /*017c*/ 	.word	0x000007c0


	//   ....[7]....
        /*0180*/ 	.word	0x00001a80


	//   ....[8]....
        /*0184*/ 	.word	0x000034a0


	//   ....[9]....
        /*0188*/ 	.word	0x000035b0


	//   ....[10]....
        /*018c*/ 	.word	0x00003ef0


	//   ....[11]....
        /*0190*/ 	.word	0x00003f60


	//   ....[12]....
        /*0194*/ 	.word	0x00006060


	//   ....[13]....
        /*0198*/ 	.word	0x00006100


	//   ....[14]....
        /*019c*/ 	.word	0x000069d0


	//   ....[15]....
        /*01a0*/ 	.word	0x00006a50


	//   ....[16]....
        /*01a4*/ 	.word	0x00008370


	//   ....[17]....
        /*01a8*/ 	.word	0x00008380


	//   ....[18]....
        /*01ac*/ 	.word	0x000083e0


	//   ....[19]....
        /*01b0*/ 	.word	0x000083f0


	//   ....[20]....
        /*01b4*/ 	.word	0x0000aa60


	//   ....[21]....
        /*01b8*/ 	.word	0x0000ab60


	//   ....[22]....
        /*01bc*/ 	.word	0x0000b3a0


	//   ....[23]....
        /*01c0*/ 	.word	0x0000b440


	//   ....[24]....
        /*01c4*/ 	.word	0x0000c6b0


	//   ....[25]....
        /*01c8*/ 	.word	0x0000c6d0


	//   ....[26]....
        /*01cc*/ 	.word	0x0000c740


	//   ....[27]....
        /*01d0*/ 	.word	0x0000c750


	//   ....[28]....
        /*01d4*/ 	.word	0x0000d460


	//   ....[29]....
        /*01d8*/ 	.word	0x0000d490


	//   ....[30]....
        /*01dc*/ 	.word	0x0000d4b0


	//   ....[31]....
        /*01e0*/ 	.word	0x0000d4c0


	//   ....[32]....
        /*01e4*/ 	.word	0x0000d4d0


	//   ....[33]....
        /*01e8*/ 	.word	0x0000d4e0


	//   ....[34]....
        /*01ec*/ 	.word	0x0000d4f0


	//   ....[35]....
        /*01f0*/ 	.word	0x0000d500


	//   ....[36]....
        /*01f4*/ 	.word	0x0000d510


	//   ....[37]....
        /*01f8*/ 	.word	0x0000d520


	//   ....[38]....
        /*01fc*/ 	.word	0x0000d540


	//   ....[39]....
        /*0200*/ 	.word	0x0000d550


	//   ....[40]....
        /*0204*/ 	.word	0x0000d570


	//   ....[41]....
        /*0208*/ 	.word	0x0000d580


	//   ....[42]....
        /*020c*/ 	.word	0x0000d590


	//   ....[43]....
        /*0210*/ 	.word	0x0000d5a0


	//   ....[44]....
        /*0214*/ 	.word	0x0000d5b0


	//   ....[45]....
        /*0218*/ 	.word	0x0000d5c0


	//   ....[46]....
        /*021c*/ 	.word	0x0000d5d0


	//   ....[47]....
        /*0220*/ 	.word	0x0000d5e0


	//   ....[48]....
        /*0224*/ 	.word	0x0000d5f0


	//   ....[49]....
        /*0228*/ 	.word	0x0000d600


	//   ....[50]....
        /*022c*/ 	.word	0x0000d610


	//   ....[51]....
        /*0230*/ 	.word	0x0000d620


	//   ....[52]....
        /*0234*/ 	.word	0x0000d910


	//   ....[53]....
        /*0238*/ 	.word	0x0000e1e0


	//   ....[54]....
        /*023c*/ 	.word	0x0000f440


	//   ....[55]....
        /*0240*/ 	.word	0x00011310


	//   ....[56]....
        /*0244*/ 	.word	0x00011460


	//   ....[57]....
        /*0248*/ 	.word	0x00011af0


	//   ....[58]....
        /*024c*/ 	.word	0x00011f30


	//----- nvinfo : EIATTR_REG_RECONFIG
	.align		4
.L_173:
        /*0250*/ 	.byte	0x01, 0x54
	.zero		2


	//----- nvinfo : EIATTR_SYSCALL_OFFSETS
	.align		4
        /*0254*/ 	.byte	0x04, 0x46
        /*0256*/ 	.short	(.L_175 - .L_174)


	//   ....[0]....
.L_174:
        /*0258*/ 	.word	0x00001c30


	//   ....[1]....
        /*025c*/ 	.word	0x0000ee10


	//   ....[2]....
        /*0260*/ 	.word	0x0000ef70


	//   ....[3]....
        /*0264*/ 	.word	0x0000f0b0


	//   ....[4]....
        /*0268*/ 	.word	0x0000f1d0


	//----- nvinfo : EIATTR_MBARRIER_INSTR_OFFSETS
	.align		4
.L_175:
        /*026c*/ 	.byte	0x04, 0x39
        /*026e*/ 	.short	(.L_177 - .L_176)


	//   ....[0]....
.L_176:
        /*0270*/ 	.word	0x00000290
        /*0274*/ 	.word	0x000000ff
        /*0278*/ 	.word	0x00019c00
        /*027c*/ 	.short	0x0100
        /*027e*/ 	.byte	0x06
	.zero		1


	//   ....[1]....
        /*0280*/ 	.word	0x000002a0
        /*0284*/ 	.word	0x000000ff
        /*0288*/ 	.word	0x00019c20
        /*028c*/ 	.short	0x0100
        /*028e*/ 	.byte	0x06
	.zero		1


	//   ....[2]....
        /*0290*/ 	.word	0x00000390
        /*0294*/ 	.word	0x000000ff
        /*0298*/ 	.word	0x00019c30
        /*029c*/ 	.short	0x0100
        /*029e*/ 	.byte	0x08
	.zero		1


	//   ....[3]....
        /*02a0*/ 	.word	0x000003a0
        /*02a4*/ 	.word	0x000000ff
        /*02a8*/ 	.word	0x00019c40
        /*02ac*/ 	.short	0x0100
        /*02ae*/ 	.byte	0x08
	.zero		1


	//   ....[4]....
        /*02b0*/ 	.word	0x000003b0
        /*02b4*/ 	.word	0x000000ff
        /*02b8*/ 	.word	0x00019c38
        /*02bc*/ 	.short	0x0100
        /*02be*/ 	.byte	0x08
	.zero		1


	//   ....[5]....
        /*02c0*/ 	.word	0x000003c0
        /*02c4*/ 	.word	0x000000ff
        /*02c8*/ 	.word	0x00019c48
        /*02cc*/ 	.short	0x0100
        /*02ce*/ 	.byte	0x08
	.zero		1


	//   ....[6]....
        /*02d0*/ 	.word	0x000004f0
        /*02d4*/ 	.word	0x000000ff
        /*02d8*/ 	.word	0x00019c50
        /*02dc*/ 	.short	0x0100
        /*02de*/ 	.byte	0x08
	.zero		1


	//   ....[7]....
        /*02e0*/ 	.word	0x00000500
        /*02e4*/ 	.word	0x000000ff
        /*02e8*/ 	.word	0x00019c60
        /*02ec*/ 	.short	0x0100
        /*02ee*/ 	.byte	0x08
	.zero		1


	//   ....[8]....
        /*02f0*/ 	.word	0x00000510
        /*02f4*/ 	.word	0x000000ff
        /*02f8*/ 	.word	0x00019c58
        /*02fc*/ 	.short	0x0100
        /*02fe*/ 	.byte	0x08
	.zero		1


	//   ....[9]....
        /*0300*/ 	.word	0x00000520
        /*0304*/ 	.word	0x000000ff
        /*0308*/ 	.word	0x00019c68
        /*030c*/ 	.short	0x0100
        /*030e*/ 	.byte	0x08
	.zero		1


	//   ....[10]....
        /*0310*/ 	.word	0x00000610
        /*0314*/ 	.word	0x000000ff
        /*0318*/ 	.word	0x00019c70
        /*031c*/ 	.short	0x0100
        /*031e*/ 	.byte	0x06
	.zero		1


	//   ....[11]....
        /*0320*/ 	.word	0x00000620
        /*0324*/ 	.word	0x000000ff
        /*0328*/ 	.word	0x00019c80
        /*032c*/ 	.short	0x0100
        /*032e*/ 	.byte	0x06
	.zero		1


	//   ....[12]....
        /*0330*/ 	.word	0x00000630
        /*0334*/ 	.word	0x000000ff
        /*0338*/ 	.word	0x00019c78
        /*033c*/ 	.short	0x0100
        /*033e*/ 	.byte	0x06
	.zero		1


	//   ....[13]....
        /*0340*/ 	.word	0x00000640
        /*0344*/ 	.word	0x000000ff
        /*0348*/ 	.word	0x00019c88
        /*034c*/ 	.short	0x0100
        /*034e*/ 	.byte	0x06
	.zero		1


	//   ....[14]....
        /*0350*/ 	.word	0x00000770
        /*0354*/ 	.word	0x000000ff
        /*0358*/ 	.word	0x00019c90
        /*035c*/ 	.short	0x0100
        /*035e*/ 	.byte	0x08
	.zero		1


	//   ....[15]....
        /*0360*/ 	.word	0x00000780
        /*0364*/ 	.word	0x000000ff
        /*0368*/ 	.word	0x00019ca0
        /*036c*/ 	.short	0x0100
        /*036e*/ 	.byte	0x08
	.zero		1


	//   ....[16]....
        /*0370*/ 	.word	0x00000790
        /*0374*/ 	.word	0x000000ff
        /*0378*/ 	.word	0x00019c98
        /*037c*/ 	.short	0x0100
        /*037e*/ 	.byte	0x08
	.zero		1


	//   ....[17]....
        /*0380*/ 	.word	0x000007a0
        /*0384*/ 	.word	0x000000ff
        /*0388*/ 	.word	0x00019ca8
        /*038c*/ 	.short	0x0100
        /*038e*/ 	.byte	0x08
	.zero		1


	//   ....[18]....
        /*0390*/ 	.word	0x000008d0
        /*0394*/ 	.word	0x000000ff
        /*0398*/ 	.word	0x00019cb0
        /*039c*/ 	.short	0x0100
        /*039e*/ 	.byte	0x08
	.zero		1


	//   ....[19]....
        /*03a0*/ 	.word	0x000008e0
        /*03a4*/ 	.word	0x000000ff
        /*03a8*/ 	.word	0x00019cc0
        /*03ac*/ 	.short	0x0100
        /*03ae*/ 	.byte	0x08
	.zero		1


	//   ....[20]....
        /*03b0*/ 	.word	0x000008f0
        /*03b4*/ 	.word	0x000000ff
        /*03b8*/ 	.word	0x00019cb8
        /*03bc*/ 	.short	0x0100
        /*03be*/ 	.byte	0x08
	.zero		1


	//   ....[21]....
        /*03c0*/ 	.word	0x00000900
        /*03c4*/ 	.word	0x000000ff
        /*03c8*/ 	.word	0x00019cc8
        /*03cc*/ 	.short	0x0100
        /*03ce*/ 	.byte	0x08
	.zero		1


	//   ....[22]....
        /*03d0*/ 	.word	0x00001cb0
        /*03d4*/ 	.word	0x000000ff
        /*03d8*/ 	.word	0x00019c00
        /*03dc*/ 	.short	0x010a
        /*03de*/ 	.byte	0x2f
	.zero		1


	//   ....[23]....
        /*03e0*/ 	.word	0x00001d30
        /*03e4*/ 	.word	0x00000005
        /*03e8*/ 	.word	0x00019c30
        /*03ec*/ 	.short	0x010a
        /*03ee*/ 	.byte	0x3f
	.zero		1


	//   ....[24]....
        /*03f0*/ 	.word	0x00001d90
        /*03f4*/ 	.word	0x00000005
        /*03f8*/ 	.word	0x00019c30
        /*03fc*/ 	.short	0x010a
        /*03fe*/ 	.byte	0x3f
	.zero		1


	//   ....[25]....
        /*0400*/ 	.word	0x000020a0
        /*0404*/ 	.word	0x00000000
        /*0408*/ 	.word	0x00000000
        /*040c*/ 	.short	0x0101
        /*040e*/ 	.byte	0x3f
	.zero		1


	//   ....[26]....
        /*0410*/ 	.word	0x00004e90
        /*0414*/ 	.word	0x000000ff
        /*0418*/ 	.word	0x00019c30
        /*041c*/ 	.short	0x010a
        /*041e*/ 	.byte	0x19
	.zero		1


	//   ....[27]....
        /*0420*/ 	.word	0x00004ed0
        /*0424*/ 	.word	0x000000ff
        /*0428*/ 	.word	0x00019c30
        /*042c*/ 	.short	0x010a
        /*042e*/ 	.byte	0x19
	.zero		1


	//   ....[28]....
        /*0430*/ 	.word	0x00005030
        /*0434*/ 	.word	0x000000ff
        /*0438*/ 	.word	0x00019c50
        /*043c*/ 	.short	0x010a
        /*043e*/ 	.byte	0x0b
	.zero		1


	//   ....[29]....
        /*0440*/ 	.word	0x00005070
        /*0444*/ 	.word	0x000000ff
        /*0448*/ 	.word	0x00019c50
        /*044c*/ 	.short	0x010a
        /*044e*/ 	.byte	0x0b
	.zero		1


	//   ....[30]....
        /*0450*/ 	.word	0x00005300
        /*0454*/ 	.word	0x00000008
        /*0458*/ 	.word	0x00000000
        /*045c*/ 	.short	0x0101
        /*045e*/ 	.byte	0x3f
	.zero		1


	//   ....[31]....
        /*0460*/ 	.word	0x000074c0
        /*0464*/ 	.word	0x000000ff
        /*0468*/ 	.word	0x00000000
        /*046c*/ 	.short	0x0101
        /*046e*/ 	.byte	0x06
	.zero		1


	//   ....[32]....
        /*0470*/ 	.word	0x00007c90
        /*0474*/ 	.word	0x000000ff
        /*0478*/ 	.word	0x00019c30
        /*047c*/ 	.short	0x010a
        /*047e*/ 	.byte	0x14
	.zero		1


	//   ....[33]....
        /*0480*/ 	.word	0x00007cd0
        /*0484*/ 	.word	0x000000ff
        /*0488*/ 	.word	0x00019c30
        /*048c*/ 	.short	0x010a
        /*048e*/ 	.byte	0x14
	.zero		1


	//   ....[34]....
        /*0490*/ 	.word	0x00007e30
        /*0494*/ 	.word	0x000000ff
        /*0498*/ 	.word	0x00019c50
        /*049c*/ 	.short	0x010a
        /*049e*/ 	.byte	0x0b
	.zero		1


	//   ....[35]....
        /*04a0*/ 	.word	0x00007e70
        /*04a4*/ 	.word	0x000000ff
        /*04a8*/ 	.word	0x00019c50
        /*04ac*/ 	.short	0x010a
        /*04ae*/ 	.byte	0x0b
	.zero		1


	//   ....[36]....
        /*04b0*/ 	.word	0x00008fb0
        /*04b4*/ 	.word	0x00000004
        /*04b8*/ 	.word	0x00000000
        /*04bc*/ 	.short	0x0101
        /*04be*/ 	.byte	0x3f
	.zero		1


	//   ....[37]....
        /*04c0*/ 	.word	0x00009280
        /*04c4*/ 	.word	0x000000ff
        /*04c8*/ 	.word	0x00000000
        /*04cc*/ 	.short	0x0101
        /*04ce*/ 	.byte	0x06
	.zero		1


	//   ....[38]....
        /*04d0*/ 	.word	0x000098b0
        /*04d4*/ 	.word	0x000000ff
        /*04d8*/ 	.word	0x00019c30
        /*04dc*/ 	.short	0x010a
        /*04de*/ 	.byte	0x18
	.zero		1


	//   ....[39]....
        /*04e0*/ 	.word	0x000098f0
        /*04e4*/ 	.word	0x000000ff
        /*04e8*/ 	.word	0x00019c30
        /*04ec*/ 	.short	0x010a
        /*04ee*/ 	.byte	0x18
	.zero		1


	//   ....[40]....
        /*04f0*/ 	.word	0x00009a50
        /*04f4*/ 	.word	0x000000ff
        /*04f8*/ 	.word	0x00019c50
        /*04fc*/ 	.short	0x010a
        /*04fe*/ 	.byte	0x0b
	.zero		1


	//   ....[41]....
        /*0500*/ 	.word	0x00009a90
        /*0504*/ 	.word	0x000000ff
        /*0508*/ 	.word	0x00019c50
        /*050c*/ 	.short	0x010a
        /*050e*/ 	.byte	0x0b
	.zero		1


	//   ....[42]....
        /*0510*/ 	.word	0x00009d00
        /*0514*/ 	.word	0x00000002
        /*0518*/ 	.word	0x00000000
        /*051c*/ 	.short	0x0101
        /*051e*/ 	.byte	0x3f
	.zero		1


	//   ....[43]....
        /*0520*/ 	.word	0x0000bec0
        /*0524*/ 	.word	0x000000ff
        /*0528*/ 	.word	0x00000000
        /*052c*/ 	.short	0x0101
        /*052e*/ 	.byte	0x06
	.zero		1


	//   ....[44]....
        /*0530*/ 	.word	0x0000c3e0
        /*0534*/ 	.word	0x000000ff
        /*0538*/ 	.word	0x00019c50
        /*053c*/ 	.short	0x010a
        /*053e*/ 	.byte	0x0e
	.zero		1


	//   ....[45]....
        /*0540*/ 	.word	0x0000c420
        /*0544*/ 	.word	0x000000ff
        /*0548*/ 	.word	0x00019c50
        /*054c*/ 	.short	0x010a
        /*054e*/ 	.byte	0x0e
	.zero		1


	//   ....[46]....
        /*0550*/ 	.word	0x0000ca30
        /*0554*/ 	.word	0x000000ff
        /*0558*/ 	.word	0x00000000
        /*055c*/ 	.short	0x0101
        /*055e*/ 	.byte	0x04
	.zero		1


	//   ....[47]....
        /*0560*/ 	.word	0x0000db00
        /*0564*/ 	.word	0x000000ff
        /*0568*/ 	.word	0x00000000
        /*056c*/ 	.short	0x0101
        /*056e*/ 	.byte	0x05
	.zero		1


	//   ....[48]....
        /*0570*/ 	.word	0x0000f650
        /*0574*/ 	.word	0x00000005
        /*0578*/ 	.word	0x00019c80
        /*057c*/ 	.short	0x010a
        /*057e*/ 	.byte	0x3f
	.zero		1


	//   ....[49]....
        /*0580*/ 	.word	0x0000f870
        /*0584*/ 	.word	0x00000005
        /*0588*/ 	.word	0x00019c40
        /*058c*/ 	.short	0x010a
        /*058e*/ 	.byte	0x3f
	.zero		1


	//   ....[50]....
        /*0590*/ 	.word	0x0000fcc0
        /*0594*/ 	.word	0x000000ff
        /*0598*/ 	.word	0x00019c20
        /*059c*/ 	.short	0x010a
        /*059e*/ 	.byte	0x28
	.zero		1


	//   ....[51]....
        /*05a0*/ 	.word	0x0000ff50
        /*05a4*/ 	.word	0x00000009
        /*05a8*/ 	.word	0x00019c80
        /*05ac*/ 	.short	0x010a
        /*05ae*/ 	.byte	0x3f
	.zero		1


	//   ....[52]....
        /*05b0*/ 	.word	0x00010380
        /*05b4*/ 	.word	0x00000009
        /*05b8*/ 	.word	0x00019c40
        /*05bc*/ 	.short	0x010a
        /*05be*/ 	.byte	0x3f
	.zero		1


	//   ....[53]....
        /*05c0*/ 	.word	0x00010810
        /*05c4*/ 	.word	0x0000000c
        /*05c8*/ 	.word	0x00019c70
        /*05cc*/ 	.short	0x010a
        /*05ce*/ 	.byte	0x3f
	.zero		1


	//   ....[54]....
        /*05d0*/ 	.word	0x00010880
        /*05d4*/ 	.word	0x0000000c
        /*05d8*/ 	.word	0x00019c60
        /*05dc*/ 	.short	0x010a
        /*05de*/ 	.byte	0x3f
	.zero		1


	//   ....[55]....
        /*05e0*/ 	.word	0x00010bb0
        /*05e4*/ 	.word	0x0000000c
        /*05e8*/ 	.word	0x00019c50
        /*05ec*/ 	.short	0x0101
        /*05ee*/ 	.byte	0x3f
	.zero		1


	//   ....[56]....
        /*05f0*/ 	.word	0x00010c20
        /*05f4*/ 	.word	0x00000003
        /*05f8*/ 	.word	0x00000000
        /*05fc*/ 	.short	0x0101
        /*05fe*/ 	.byte	0x3f
	.zero		1


	//   ....[57]....
        /*0600*/ 	.word	0x00010de0
        /*0604*/ 	.word	0x00000002
        /*0608*/ 	.word	0x00019c70
        /*060c*/ 	.short	0x010a
        /*060e*/ 	.byte	0x3f
	.zero		1


	//   ....[58]....
        /*0610*/ 	.word	0x00010e50
        /*0614*/ 	.word	0x00000002
        /*0618*/ 	.word	0x00019c60
        /*061c*/ 	.short	0x010a
        /*061e*/ 	.byte	0x3f
	.zero		1


	//   ....[59]....
        /*0620*/ 	.word	0x00011180
        /*0624*/ 	.word	0x00000002
        /*0628*/ 	.word	0x00019c50
        /*062c*/ 	.short	0x0101
        /*062e*/ 	.byte	0x3f
	.zero		1


	//   ....[60]....
        /*0630*/ 	.word	0x000111f0
        /*0634*/ 	.word	0x00000000
        /*0638*/ 	.word	0x00000000
        /*063c*/ 	.short	0x0101
        /*063e*/ 	.byte	0x3f
	.zero		1


	//   ....[61]....
        /*0640*/ 	.word	0x00011410
        /*0644*/ 	.word	0x00000008
        /*0648*/ 	.word	0x00019c20
        /*064c*/ 	.short	0x010a
        /*064e*/ 	.byte	0x3f
	.zero		1


	//   ....[62]....
        /*0650*/ 	.word	0x00011580
        /*0654*/ 	.word	0x00000006
        /*0658*/ 	.word	0x00000000
        /*065c*/ 	.short	0x010a
        /*065e*/ 	.byte	0x3f
	.zero		1


	//   ....[63]....
        /*0660*/ 	.word	0x000115f0
        /*0664*/ 	.word	0x00000007
        /*0668*/ 	.word	0x00000000
        /*066c*/ 	.short	0x010a
        /*066e*/ 	.byte	0x3f
	.zero		1


	//   ....[64]....
        /*0670*/ 	.word	0x00011640
        /*0674*/ 	.word	0x00000002
        /*0678*/ 	.word	0x00019c60
        /*067c*/ 	.short	0x010a
        /*067e*/ 	.byte	0x3f
	.zero		1


	//   ....[65]....
        /*0680*/ 	.word	0x00011690
        /*0684*/ 	.word	0x00000005
        /*0688*/ 	.word	0x00019c60
        /*068c*/ 	.short	0x010a
        /*068e*/ 	.byte	0x3f
	.zero		1


	//   ....[66]....
        /*0690*/ 	.word	0x000116d0
        /*0694*/ 	.word	0x00000002
        /*0698*/ 	.word	0x00019c80
        /*069c*/ 	.short	0x010a
        /*069e*/ 	.byte	0x3f
	.zero		1


	//   ....[67]....
        /*06a0*/ 	.word	0x000116f0
        /*06a4*/ 	.word	0x00000005
        /*06a8*/ 	.word	0x00019c80
        /*06ac*/ 	.short	0x010a
        /*06ae*/ 	.byte	0x3f
	.zero		1


	//   ....[68]....
        /*06b0*/ 	.word	0x00011760
        /*06b4*/ 	.word	0x00000003
        /*06b8*/ 	.word	0x00019c00
        /*06bc*/ 	.short	0x010a
        /*06be*/ 	.byte	0x3f
	.zero		1


	//   ....[69]....
        /*06c0*/ 	.word	0x000117b0
        /*06c4*/ 	.word	0x00000005
        /*06c8*/ 	.word	0x00019c30
        /*06cc*/ 	.short	0x010a
        /*06ce*/ 	.byte	0x3f
	.zero		1


	//   ....[70]....
        /*06d0*/ 	.word	0x00011810
        /*06d4*/ 	.word	0x00000009
        /*06d8*/ 	.word	0x00019c30
        /*06dc*/ 	.short	0x010a
        /*06de*/ 	.byte	0x3f
	.zero		1


	//   ....[71]....
        /*06e0*/ 	.word	0x00011870
        /*06e4*/ 	.word	0x00000009
        /*06e8*/ 	.word	0x00019c50
        /*06ec*/ 	.short	0x010a
        /*06ee*/ 	.byte	0x3f
	.zero		1


	//   ....[72]....
        /*06f0*/ 	.word	0x000118d0
        /*06f4*/ 	.word	0x0000000d
        /*06f8*/ 	.word	0x00019c30
        /*06fc*/ 	.short	0x010a
        /*06fe*/ 	.byte	0x3f
	.zero		1


	//   ....[73]....
        /*0700*/ 	.word	0x00011930
        /*0704*/ 	.word	0x0000000d
        /*0708*/ 	.word	0x00019c50
        /*070c*/ 	.short	0x010a
        /*070e*/ 	.byte	0x3f
	.zero		1


	//   ....[74]....
        /*0710*/ 	.word	0x00011990
        /*0714*/ 	.word	0x0000000b
        /*0718*/ 	.word	0x00019c30
        /*071c*/ 	.short	0x010a
        /*071e*/ 	.byte	0x3f
	.zero		1


	//   ....[75]....
        /*0720*/ 	.word	0x000119f0
        /*0724*/ 	.word	0x0000000b
        /*0728*/ 	.word	0x00019c50
        /*072c*/ 	.short	0x010a
        /*072e*/ 	.byte	0x3f
	.zero		1


	//   ....[76]....
        /*0730*/ 	.word	0x00011a50
        /*0734*/ 	.word	0x00000006
        /*0738*/ 	.word	0x00019c50
        /*073c*/ 	.short	0x010a
        /*073e*/ 	.byte	0x3f
	.zero		1


	//   ....[77]....
        /*0740*/ 	.word	0x00011ba0
        /*0744*/ 	.word	0x00000005
        /*0748*/ 	.word	0x00019c80
        /*074c*/ 	.short	0x010a
        /*074e*/ 	.byte	0x3f
	.zero		1


	//   ....[78]....
        /*0750*/ 	.word	0x00011bf0
        /*0754*/ 	.word	0x00000005
        /*0758*/ 	.word	0x00019c40
        /*075c*/ 	.short	0x010a
        /*075e*/ 	.byte	0x3f
	.zero		1


	//   ....[79]....
        /*0760*/ 	.word	0x00011c50
        /*0764*/ 	.word	0x00000003
        /*0768*/ 	.word	0x00019c20
        /*076c*/ 	.short	0x010a
        /*076e*/ 	.byte	0x3f
	.zero		1


	//   ....[80]....
        /*0770*/ 	.word	0x00011ca0
        /*0774*/ 	.word	0x00000009
        /*0778*/ 	.word	0x00019c80
        /*077c*/ 	.short	0x010a
        /*077e*/ 	.byte	0x3f
	.zero		1


	//   ....[81]....
        /*0780*/ 	.word	0x00011cf0
        /*0784*/ 	.word	0x00000009
        /*0788*/ 	.word	0x00019c40
        /*078c*/ 	.short	0x010a
        /*078e*/ 	.byte	0x3f
	.zero		1


	//   ....[82]....
        /*0790*/ 	.word	0x00011d40
        /*0794*/ 	.word	0x0000000c
        /*0798*/ 	.word	0x00019c70
        /*079c*/ 	.short	0x010a
        /*079e*/ 	.byte	0x3f
	.zero		1


	//   ....[83]....
        /*07a0*/ 	.word	0x00011d90
        /*07a4*/ 	.word	0x0000000c
        /*07a8*/ 	.word	0x00019c60
        /*07ac*/ 	.short	0x010a
        /*07ae*/ 	.byte	0x3f
	.zero		1


	//   ....[84]....
        /*07b0*/ 	.word	0x00011de0
        /*07b4*/ 	.word	0x00000002
        /*07b8*/ 	.word	0x00019c70
        /*07bc*/ 	.short	0x010a
        /*07be*/ 	.byte	0x3f
	.zero		1


	//   ....[85]....
        /*07c0*/ 	.word	0x00011e30
        /*07c4*/ 	.word	0x00000002
        /*07c8*/ 	.word	0x00019c60
        /*07cc*/ 	.short	0x010a
        /*07ce*/ 	.byte	0x3f
	.zero		1


	//   ....[86]....
        /*07d0*/ 	.word	0x00011e80
        /*07d4*/ 	.word	0x00000008
        /*07d8*/ 	.word	0x00019c20
        /*07dc*/ 	.short	0x010a
        /*07de*/ 	.byte	0x3f
	.zero		1


	//   ....[87]....
        /*07e0*/ 	.word	0x00011ff0
        /*07e4*/ 	.word	0x00000006
        /*07e8*/ 	.word	0x00000000
        /*07ec*/ 	.short	0x010a
        /*07ee*/ 	.byte	0x3f
	.zero		1


	//   ....[88]....
        /*07f0*/ 	.word	0x00012040
        /*07f4*/ 	.word	0x00000007
        /*07f8*/ 	.word	0x00000000
        /*07fc*/ 	.short	0x010a
        /*07fe*/ 	.byte	0x3f
	.zero		1


	//   ....[89]....
        /*0800*/ 	.word	0x00012090
        /*0804*/ 	.word	0x00000002
        /*0808*/ 	.word	0x00019c60
        /*080c*/ 	.short	0x010a
        /*080e*/ 	.byte	0x3f
	.zero		1


	//   ....[90]....
        /*0810*/ 	.word	0x000120e0
        /*0814*/ 	.word	0x00000005
        /*0818*/ 	.word	0x00019c60
        /*081c*/ 	.short	0x010a
        /*081e*/ 	.byte	0x3f
	.zero		1


	//   ....[91]....
        /*0820*/ 	.word	0x00012130
        /*0824*/ 	.word	0x00000002
        /*0828*/ 	.word	0x00019c80
        /*082c*/ 	.short	0x010a
        /*082e*/ 	.byte	0x3f
	.zero		1


	//----- nvinfo : EIATTR_NUM_MBARRIERS
	.align		4
.L_177:
        /*0830*/ 	.byte	0x03, 0x38
        /*0832*/ 	.short	0x0016


	//----- nvinfo : EIATTR_EXIT_INSTR_OFFSETS
	.align		4
        /*0834*/ 	.byte	0x04, 0x1c
        /*0836*/ 	.short	(.L_179 - .L_178)


	//   ....[0]....
.L_178:
        /*0838*/ 	.word	0x00000a30


	//   ....[1]....
        /*083c*/ 	.word	0x0000e170


	//   ....[2]....
        /*0840*/ 	.word	0x00011740


	//----- nvinfo : EIATTR_MAX_THREADS
	.align		4
.L_179:
        /*0844*/ 	.byte	0x04, 0x05
        /*0846*/ 	.short	(.L_181 - .L_180)
.L_180:
        /*0848*/ 	.word	0x00000200
        /*084c*/ 	.word	0x00000001
        /*0850*/ 	.word	0x00000001


	//----- nvinfo : EIATTR_CRS_STACK_SIZE
	.align		4
.L_181:
        /*0854*/ 	.byte	0x04, 0x1e
        /*0856*/ 	.short	(.L_183 - .L_182)
.L_182:
        /*0858*/ 	.word	0x00000000


	//----- nvinfo : EIATTR_CBANK_PARAM_SIZE
	.align		4
.L_183:
        /*085c*/ 	.byte	0x03, 0x19
        /*085e*/ 	.short	0x0bf0


	//----- nvinfo : EIATTR_PARAM_CBANK
	.align		4
        /*0860*/ 	.byte	0x04, 0x0a
        /*0862*/ 	.short	(.L_185 - .L_184)
	.align		4
.L_184:
        /*0864*/ 	.word	index@(.nv.constant0._ZN7cutlass13device_kernelIN5flash11enable_sm90INS1_16FlashAttnFwdSm90INS1_25CollectiveMainloopFwdSm90ILi2EN4cute5tupleIJNS5_1CILi1EEES8_S8_EEENS6_IJNS7_ILi192EEENS7_ILi128EEENS7_ILi96EEEEEELi96ENS_12float_e4m3_tEfNS_4arch4Sm90ELb0ELb1ELb0ELb0ELb0ELb0ELb0ELb1ELb1ELb0ELb0ELb0EEENS1_21CollectiveEpilogueFwdINS6_IJSA_SC_SB_EEES9_NS_10bfloat16_tESG_Li384ELb0ELb0ELb0ELb1EEENS1_30DynamicPersistentTileSchedulerILi384ELi128ELb0ELb0ELb1EEEEEEEEEvNT_6ParamsE)
        /*0868*/ 	.short	0x0210
        /*086a*/ 	.short	0x0bf0


	//----- nvinfo : EIATTR_SW_WAR
	.align		4
.L_185:
        /*086c*/ 	.byte	0x04, 0x36
        /*086e*/ 	.short	(.L_187 - .L_186)
.L_186:
        /*0870*/ 	.word	0x00000008
.L_187:


//--------------------- .nv.info._ZN7cutlass13device_kernelIN5flash11enable_sm90INS1_16FlashAttnFwdSm90INS1_25CollectiveMainloopFwdSm90ILi2EN4cute5tupleIJNS5_1CILi1EEES8_S8_EEENS6_IJNS7_ILi192EEENS7_ILi128EEENS7_ILi96EEEEEELi96ENS_12float_e4m3_tEfNS_4arch4Sm90ELb0ELb1ELb0ELb1ELb0ELb0ELb0ELb1ELb1ELb0ELb0ELb0EEENS1_21CollectiveEpilogueFwdINS6_IJSA_SC_SB_EEES9_NS_10bfloat16_tESG_Li384ELb1ELb0ELb0ELb1EEENS1_36VarlenDynamicPersistentTileSchedulerILi192ELi128ELi384ELi128ELb0ELb0ELb1ELb1ELb0ELb1EEEEEEEEEvNT_6ParamsE --------------------------
	.section	.nv.info._ZN7cutlass13device_kernelIN5flash11enable_sm90INS1_16FlashAttnFwdSm90INS1_25CollectiveMainloopFwdSm90ILi2EN4cute5tupleIJNS5_1CILi1EEES8_S8_EEENS6_IJNS7_ILi192EEENS7_ILi128EEENS7_ILi96EEEEEELi96ENS_12float_e4m3_tEfNS_4arch4Sm90ELb0ELb1ELb0ELb1ELb0ELb0ELb0ELb1ELb1ELb0ELb0ELb0EEENS1_21CollectiveEpilogueFwdINS6_IJSA_SC_SB_EEES9_NS_10bfloat16_tESG_Li384ELb1ELb0ELb0ELb1EEENS1_36VarlenDynamicPersistentTileSchedulerILi192ELi128ELi384ELi128ELb0ELb0ELb1ELb1ELb0ELb1EEEEEEEEEvNT_6ParamsE,"",@"SHT_CUDA_INFO"
	.sectionflags	@""
	.align	4


	//----- nvinfo : EIATTR_CUDA_API_VERSION
	.align		4
        /*0000*/ 	.byte	0x04, 0x37
        /*0002*/ 	.short	(.L_189 - .L_188)
.L_188:
        /*0004*/ 	.word	0x00000082


	//----- nvinfo : EIATTR_KPARAM_INFO
	.align		4
.L_189:
        /*0008*/ 	.byte	0x04, 0x17
        /*000a*/ 	.short	(.L_191 - .L_190)
.L_190:
        /*000c*/ 	.word	0x00000000
        /*0010*/ 	.short	0x0000
        /*0012*/ 	.short	0x0070
        /*0014*/ 	.byte	0x00, 0xf0, 0x01, 0x28


	//----- nvinfo : EIATTR_SPARSE_MMA_MASK
	.align		4
.L_191:
        /*0018*/ 	.byte	0x03, 0x50
        /*001a*/ 	.short	0x0000


	//----- nvinfo : EIATTR_MAXREG_COUNT
	.align		4
        /*001c*/ 	.byte	0x03, 0x1b
        /*001e*/ 	.short	0x0080


	//----- nvinfo : EIATTR_NUM_BARRIERS
	.align		4
        /*0020*/ 	.byte	0x02, 0x4c
        /*0022*/ 	.byte	0x09
	.zero		1


	//----- nvinfo : EIATTR_EXTERNS
	.align		4
        /*0024*/ 	.byte	0x04, 0x0f
        /*0026*/ 	.short	(.L_193 - .L_192)


	//   ....[0]....
	.align		4
.L_192:
        /*0028*/ 	.word	index@(__assertfail)


	//----- nvinfo : EIATTR_ANNOTATIONS
	.align		4
.L_193:
        /*002c*/ 	.byte	0x04, 0x55
        /*002e*/ 	.short	(.L_195 - .L_194)


	//   ....[0]....
.L_194:
        /*0030*/ 	.word	0x00000001
        /*0034*/ 	.byte	0x60, 0x0c, 0x00, 0x00, 0x01, 0x00, 0x00, 0x00, 0xd0, 0xcd, 0x00, 0x00, 0x01, 0x00, 0x00, 0x00
        /*0044*/ 	.byte	0x40, 0xf6, 0x00, 0x00, 0x01, 0x00, 0x00, 0x00, 0x80, 0xf8, 0x00, 0x00, 0x01, 0x00, 0x00, 0x00
        /*0054*/ 	.byte	0xb0, 0xf8, 0x00, 0x00, 0x01, 0x00, 0x00, 0x00, 0xa0, 0x13, 0x01, 0x00, 0x01, 0x00, 0x00, 0x00
        /*0064*/ 	.byte	0xe0, 0x13, 0x01, 0x00, 0x01, 0x00, 0x00, 0x00, 0x70, 0x20, 0x01, 0x00, 0x01, 0x00, 0x00, 0x00
        /*0074*/ 	.byte	0x10, 0x26, 0x01, 0x00, 0x01, 0x00, 0x00, 0x00, 0x20, 0x36, 0x01, 0x00


	//----- nvinfo : EIATTR_MERCURY_ISA_VERSION
	.align		4
.L_195:
        /*0080*/ 	.byte	0x03, 0x5f
        /*0082*/ 	.short	0x0101


	//----- nvinfo : EIATTR_UNUSED_LOAD_BYTE_OFFSET
	.align		4
        /*0084*/ 	.byte	0x04, 0x44
        /*0086*/ 	.short	(.L_197 - .L_196)


	//   ....[0]....
.L_196:
        /*0088*/ 	.word	0x00000a30
        /*008c*/ 	.word	0x0000fff0


	//   ....[1]....
        /*0090*/ 	.word	0x0000cd60
        /*0094*/ 	.word	0x0000fff0


	//----- nvinfo : EIATTR_INT_WARP_WIDE_INSTR_OFFSETS
	.align		4
.L_197:
        /*0098*/ 	.byte	0x04, 0x31
        /*009a*/ 	.short	(.L_199 - .L_198)


	//   ....[0]....
.L_198:
        /*009c*/ 	.word	0x00000160


	//   ....[1]....
        /*00a0*/ 	.word	0x000001a0


	//   ....[2]....
        /*00a4*/ 	.word	0x00000210


	//   ....[3]....
        /*00a8*/ 	.word	0x00010200


	//   ....[4]....
        /*00ac*/ 	.word	0x00010290


	//   ....[5]....
        /*00b0*/ 	.word	0x000109e0


	//   ....[6]....
        /*00b4*/ 	.word	0x00012460


	//   ....[7]....
        /*00b8*/ 	.word	0x000124f0


	//----- nvinfo : EIATTR_COOP_GROUP_MASK_REGIDS
	.align		4
.L_199:
        /*00bc*/ 	.byte	0x04, 0x29
        /*00be*/ 	.short	(.L_201 - .L_200)


	//   ....[0]....
.L_200:
        /*00c0*/ 	.word	0xffffffff


	//   ....[1]....
        /*00c4*/ 	.word	0xffffffff


	//   ....[2]....
        /*00c8*/ 	.word	0xffffffff


	//   ....[3]....
        /*00cc*/ 	.word	0xffffffff


	//   ....[4]....
        /*00d0*/ 	.word	0xffffffff


	//   ....[5]....
        /*00d4*/ 	.word	0xffffffff


	//   ....[6]....
        /*00d8*/ 	.word	0xffffffff


	//   ....[7]....
        /*00dc*/ 	.word	0xffffffff


	//   ....[8]....
        /*00e0*/ 	.word	0xffffffff


	//   ....[9]....
        /*00e4*/ 	.word	0xffffffff


	//   ....[10]....
        /*00e8*/ 	.word	0xffffffff


	//   ....[11]....
        /*00ec*/ 	.word	0xffffffff


	//   ....[12]....
        /*00f0*/ 	.word	0xffffffff


	//   ....[13]....
        /*00f4*/ 	.word	0xffffffff


	//   ....[14]....
        /*00f8*/ 	.word	0xffffffff


	//   ....[15]....
        /*00fc*/ 	.word	0xffffffff


	//   ....[16]....
        /*0100*/ 	.word	0xffffffff


	//   ....[17]....
        /*0104*/ 	.word	0xffffffff


	//   ....[18]....
        /*0108*/ 	.word	0xffffffff


	//   ....[19]....
        /*010c*/ 	.word	0xffffffff


	//   ....[20]....
        /*0110*/ 	.word	0xffffffff


	//   ....[21]....
        /*0114*/ 	.word	0xffffffff


	//   ....[22]....
        /*0118*/ 	.word	0xffffffff


	//   ....[23]....
        /*011c*/ 	.word	0xffffffff


	//   ....[24]....
        /*0120*/ 	.word	0xffffffff


	//   ....[25]....
        /*0124*/ 	.word	0xffffffff


	//   ....[26]....
        /*0128*/ 	.word	0xffffffff


	//   ....[27]....
        /*012c*/ 	.word	0xffffffff


	//   ....[28]....
        /*0130*/ 	.word	0xffffffff


	//   ....[29]....
        /*0134*/ 	.word	0xffffffff


	//   ....[30]....
        /*0138*/ 	.word	0xffffffff


	//   ....[31]....
        /*013c*/ 	.word	0xffffffff


	//   ....[32]....
        /*0140*/ 	.word	0xffffffff


	//   ....[33]....
        /*0144*/ 	.word	0xffffffff


	//   ....[34]....
        /*0148*/ 	.word	0xffffffff


	//   ....[35]....
        /*014c*/ 	.word	0xffffffff


	//   ....[36]....
        /*0150*/ 	.word	0xffffffff


	//   ....[37]....
        /*0154*/ 	.word	0xffffffff


	//   ....[38]....
        /*0158*/ 	.word	0xffffffff


	//   ....[39]....
        /*015c*/ 	.word	0xffffffff


	//   ....[40]....
        /*0160*/ 	.word	0xffffffff


	//   ....[41]....
        /*0164*/ 	.word	0xffffffff


	//   ....[42]....
        /*0168*/ 	.word	0xffffffff


	//   ....[43]....
        /*016c*/ 	.word	0xffffffff


	//   ....[44]....
        /*0170*/ 	.word	0xffffffff


	//   ....[45]....
        /*0174*/ 	.word	0xffffffff


	//   ....[46]....
        /*0178*/ 	.word	0xffffffff


	//   ....[47]....
        /*017c*/ 	.word	0xffffffff


	//   ....[48]....
        /*0180*/ 	.word	0xffffffff


	//   ....[49]....
        /*0184*/ 	.word	0xffffffff


	//   ....[50]....
        /*0188*/ 	.word	0xffffffff


	//   ....[51]....
        /*018c*/ 	.word	0xffffffff


	//   ....[52]....
        /*0190*/ 	.word	0xffffffff


	//   ....[53]....
        /*0194*/ 	.word	0xffffffff


	//   ....[54]....
        /*0198*/ 	.word	0xffffffff


	//   ....[55]....
        /*019c*/ 	.word	0xffffffff


	//   ....[56]....
        /*01a0*/ 	.word	0xffffffff


	//   ....[57]....
        /*01a4*/ 	.word	0xffffffff


	//   ....[58]....
        /*01a8*/ 	.word	0xffffffff


	//   ....[59]....
        /*01ac*/ 	.word	0xffffffff


	//   ....[60]....
        /*01b0*/ 	.word	0xffffffff


	//   ....[61]....
        /*01b4*/ 	.word	0xffffffff


	//   ....[62]....
        /*01b8*/ 	.word	0xffffffff


	//   ....[63]....
        /*01bc*/ 	.word	0xffffffff


	//   ....[64]....
        /*01c0*/ 	.word	0xffffffff


	//   ....[65]....
        /*01c4*/ 	.word	0xffffffff


	//   ....[66]....
        /*01c8*/ 	.word	0xffffffff


	//   ....[67]....
        /*01cc*/ 	.word	0xffffffff


	//   ....[68]....
        /*01d0*/ 	.word	0xffffffff


	//   ....[69]....
        /*01d4*/ 	.word	0xffffffff


	//   ....[70]....
        /*01d8*/ 	.word	0xffffffff


	//   ....[71]....
        /*01dc*/ 	.word	0xffffffff


	//   ....[72]....
        /*01e0*/ 	.word	0xffffffff


	//   ....[73]....
        /*01e4*/ 	.word	0xffffffff


	//   ....[74]....
        /*01e8*/ 	.word	0xffffffff


	//   ....[75]....
        /*01ec*/ 	.word	0xffffffff


	//   ....[76]....
        /*01f0*/ 	.word	0xffffffff


	//   ....[77]....
        /*01f4*/ 	.word	0xffffffff


	//   ....[78]....
        /*01f8*/ 	.word	0xffffffff


	//   ....[79]....
        /*01fc*/ 	.word	0xffffffff


	//   ....[80]....
        /*0200*/ 	.word	0xffffffff


	//   ....[81]....
        /*0204*/ 	.word	0xffffffff


	//   ....[82]....
        /*0208*/ 	.word	0xffffffff


	//   ....[83]....
        /*020c*/ 	.word	0xffffffff


	//   ....[84]....
        /*0210*/ 	.word	0xffffffff


	//   ....[85]....
        /*0214*/ 	.word	0xffffffff


	//   ....[86]....
        /*0218*/ 	.word	0xffffffff


	//   ....[87]....
        /*021c*/ 	.word	0x0500000f


	//   ....[88]....
        /*0220*/ 	.word	0x0500000f


	//----- nvinfo : EIATTR_COOP_GROUP_INSTR_OFFSETS
	.align		4
.L_201:
        /*0224*/ 	.byte	0x04, 0x28
        /*0226*/ 	.short	(.L_203 - .L_202)


	//   ....[0]....
.L_202:
        /*0228*/ 	.word	0x00000060


	//   ....[1]....
        /*022c*/ 	.word	0x00000170


	//   ....[2]....
        /*0230*/ 	.word	0x000001c0


	//   ....[3]....
        /*0234*/ 	.word	0x000003f0


	//   ....[4]....
        /*0238*/ 	.word	0x00000550


	//   ....[5]....
        /*023c*/ 	.word	0x00000670


	//   ....[6]....
        /*0240*/ 	.word	0x000007d0


	//   ....[7]....
        /*0244*/ 	.word	0x00001ab0


	//   ....[8]....
        /*0248*/ 	.word	0x000034b0


	//   ....[9]....
        /*024c*/ 	.word	0x000035c0


	//   ....[10]....
        /*0250*/ 	.word	0x00003f10


	//   ....[11]....
        /*0254*/ 	.word	0x00003f90


	//   ....[12]....
        /*0258*/ 	.word	0x00006070


	//   ....[13]....
        /*025c*/ 	.word	0x00006110


	//   ....[14]....
        /*0260*/ 	.word	0x00006a40


	//   ....[15]....
        /*0264*/ 	.word	0x00006a90


	//   ....[16]....
        /*0268*/ 	.word	0x00008350


	//   ....[17]....
        /*026c*/ 	.word	0x00008380


	//   ....[18]....
        /*0270*/ 	.word	0x000083e0


	//   ....[19]....
        /*0274*/ 	.word	0x000083f0


	//   ....[20]....
        /*0278*/ 	.word	0x0000aa70


	//   ....[21]....
        /*027c*/ 	.word	0x0000ab20


	//   ....[22]....
        /*0280*/ 	.word	0x0000b3b0


	//   ....[23]....
        /*0284*/ 	.word	0x0000b460


	//   ....[24]....
        /*0288*/ 	.word	0x0000c6c0


	//   ....[25]....
        /*028c*/ 	.word	0x0000c6e0


	//   ....[26]....
        /*0290*/ 	.word	0x0000c750


	//   ....[27]....
        /*0294*/ 	.word	0x0000c760


	//   ....[28]....
        /*0298*/ 	.word	0x0000d390


	//   ....[29]....
        /*029c*/ 	.word	0x0000d3c0


	//   ....[30]....
        /*02a0*/ 	.word	0x0000d3f0


	//   ....[31]....
        /*02a4*/ 	.word	0x0000d420


	//   ....[32]....
        /*02a8*/ 	.word	0x0000d450


	//   ....[33]....
        /*02ac*/ 	.word	0x0000d470


	//   ....[34]....
        /*02b0*/ 	.word	0x0000d480


	//   ....[35]....
        /*02b4*/ 	.word	0x0000d490


	//   ....[36]....
        /*02b8*/ 	.word	0x0000d4c0


	//   ....[37]....
        /*02bc*/ 	.word	0x0000d4d0


	//   ....[38]....
        /*02c0*/ 	.word	0x0000d4f0


	//   ....[39]....
        /*02c4*/ 	.word	0x0000d500


	//   ....[40]....
        /*02c8*/ 	.word	0x0000d530


	//   ....[41]....
        /*02cc*/ 	.word	0x0000d540


	//   ....[42]....
        /*02d0*/ 	.word	0x0000d570


	//   ....[43]....
        /*02d4*/ 	.word	0x0000d580


	//   ....[44]....
        /*02d8*/ 	.word	0x0000d5a0


	//   ....[45]....
        /*02dc*/ 	.word	0x0000d5b0


	//   ....[46]....
        /*02e0*/ 	.word	0x0000d5e0


	//   ....[47]....
        /*02e4*/ 	.word	0x0000d610


	//   ....[48]....
        /*02e8*/ 	.word	0x0000d640


	//   ....[49]....
        /*02ec*/ 	.word	0x0000d650


	//   ....[50]....
        /*02f0*/ 	.word	0x0000d680


	//   ....[51]....
        /*02f4*/ 	.word	0x0000d690


	//   ....[52]....
        /*02f8*/ 	.word	0x0000eaa0


	//   ....[53]....
        /*02fc*/ 	.word	0x0000ec70


	//   ....[54]....
        /*0300*/ 	.word	0x0000eca0


	//   ....[55]....
        /*0304*/ 	.word	0x0000ecd0


	//   ....[56]....
        /*0308*/ 	.word	0x0000ed00


	//   ....[57]....
        /*030c*/ 	.word	0x0000ed30


	//   ....[58]....
        /*0310*/ 	.word	0x0000ed70


	//   ....[59]....
        /*0314*/ 	.word	0x0000eef0


	//   ....[60]....
        /*0318*/ 	.word	0x0000ef20


	//   ....[61]....
        /*031c*/ 	.word	0x0000ef50


	//   ....[62]....
        /*0320*/ 	.word	0x0000ef80


	//   ....[63]....
        /*0324*/ 	.word	0x0000efb0


	//   ....[64]....
        /*0328*/ 	.word	0x0000eff0


	//   ....[65]....
        /*032c*/ 	.word	0x0000f080


	//   ....[66]....
        /*0330*/ 	.word	0x0000f110


	//   ....[67]....
        /*0334*/ 	.word	0x0000f1c0


	//   ....[68]....
        /*0338*/ 	.word	0x00010b30


	//   ....[69]....
        /*033c*/ 	.word	0x00012bd0


	//   ....[70]....
        /*0340*/ 	.word	0x00012c00


	//   ....[71]....
        /*0344*/ 	.word	0x00012c30


	//   ....[72]....
        /*0348*/ 	.word	0x00012c70


	//   ....[73]....
        /*034c*/ 	.word	0x00012c80


	//   ....[74]....
        /*0350*/ 	.word	0x00012cb0


	//   ....[75]....
        /*0354*/ 	.word	0x00012ce0


	//   ....[76]....
        /*0358*/ 	.word	0x00012cf0


	//   ....[77]....
        /*035c*/ 	.word	0x00012e30


	//   ....[78]....
        /*0360*/ 	.word	0x00012e60


	//   ....[79]....
        /*0364*/ 	.word	0x00012e90


	//   ....[80]....
        /*0368*/ 	.word	0x00012ec0


	//   ....[81]....
        /*036c*/ 	.word	0x00012ef0


	//   ....[82]....
        /*0370*/ 	.word	0x00012f30


	//   ....[83]....
        /*0374*/ 	.word	0x00012fe0


	//   ....[84]....
        /*0378*/ 	.word	0x00013080


	//   ....[85]....
        /*037c*/ 	.word	0x00013130


	//   ....[86]....
        /*0380*/ 	.word	0x00013740


	//   ....[87]....
        /*0384*/ 	.word	0x00013dd0


	//   ....[88]....
        /*0388*/ 	.word	0x00014240


	//----- nvinfo : EIATTR_REG_RECONFIG
	.align		4
.L_203:
        /*038c*/ 	.byte	0x01, 0x54
	.zero		2


	//----- nvinfo : EIATTR_SYSCALL_OFFSETS
	.align		4
        /*0390*/ 	.byte	0x04, 0x46
        /*0392*/ 	.short	(.L_205 - .L_204)


	//   ....[0]....
.L_204:
        /*0394*/ 	.word	0x00001c90


	//   ....[1]....
        /*0398*/ 	.word	0x00010420


	//   ....[2]....
        /*039c*/ 	.word	0x00010580


	//   ....[3]....
        /*03a0*/ 	.word	0x000106c0


	//   ....[4]....
        /*03a4*/ 	.word	0x000107e0


	//----- nvinfo : EIATTR_MBARRIER_INSTR_OFFSETS
	.align		4
.L_205:
        /*03a8*/ 	.byte	0x04, 0x39
        /*03aa*/ 	.short	(.L_207 - .L_206)


	//   ....[0]....
.L_206:
        /*03ac*/ 	.word	0x000002a0
        /*03b0*/ 	.word	0x000000ff
        /*03b4*/ 	.word	0x00019c00
        /*03b8*/ 	.short	0x0100
        /*03ba*/ 	.byte	0x08
	.zero		1


	//   ....[1]....
        /*03bc*/ 	.word	0x000002b0
        /*03c0*/ 	.word	0x000000ff
        /*03c4*/ 	.word	0x00019c20
        /*03c8*/ 	.short	0x0100
        /*03ca*/ 	.byte	0x08
	.zero		1


	//   ....[2]....
        /*03cc*/ 	.word	0x000003a0
        /*03d0*/ 	.word	0x000000ff
        /*03d4*/ 	.word	0x00019c30
        /*03d8*/ 	.short	0x0100
        /*03da*/ 	.byte	0x08
	.zero		1


	//   ....[3]....
        /*03dc*/ 	.word	0x000003b0
        /*03e0*/ 	.word	0x000000ff
        /*03e4*/ 	.word	0x00019c40
        /*03e8*/ 	.short	0x0100
        /*03ea*/ 	.byte	0x08
	.zero		1


	//   ....[4]....
        /*03ec*/ 	.word	0x000003c0
        /*03f0*/ 	.word	0x000000ff
        /*03f4*/ 	.word	0x00019c38
        /*03f8*/ 	.short	0x0100
        /*03fa*/ 	.byte	0x08
	.zero		1


	//   ....[5]....
        /*03fc*/ 	.word	0x000003d0
        /*0400*/ 	.word	0x000000ff
        /*0404*/ 	.word	0x00019c48
        /*0408*/ 	.short	0x0100
        /*040a*/ 	.byte	0x08
	.zero		1


	//   ....[6]....
        /*040c*/ 	.word	0x00000500
        /*0410*/ 	.word	0x000000ff
        /*0414*/ 	.word	0x00019c50
        /*0418*/ 	.short	0x0100
        /*041a*/ 	.byte	0x08
	.zero		1


	//   ....[7]....
        /*041c*/ 	.word	0x00000510
        /*0420*/ 	.word	0x000000ff
        /*0424*/ 	.word	0x00019c60
        /*0428*/ 	.short	0x0100
        /*042a*/ 	.byte	0x08
	.zero		1


	//   ....[8]....
        /*042c*/ 	.word	0x00000520
        /*0430*/ 	.word	0x000000ff
        /*0434*/ 	.word	0x00019c58
        /*0438*/ 	.short	0x0100
        /*043a*/ 	.byte	0x08
	.zero		1


	//   ....[9]....
        /*043c*/ 	.word	0x00000530
        /*0440*/ 	.word	0x000000ff
        /*0444*/ 	.word	0x00019c68
        /*0448*/ 	.short	0x0100
        /*044a*/ 	.byte	0x08
	.zero		1


	//   ....[10]....
        /*044c*/ 	.word	0x00000620
        /*0450*/ 	.word	0x000000ff
        /*0454*/ 	.word	0x00019c70
        /*0458*/ 	.short	0x0100
        /*045a*/ 	.byte	0x06
	.zero		1


	//   ....[11]....
        /*045c*/ 	.word	0x00000630
        /*0460*/ 	.word	0x000000ff
        /*0464*/ 	.word	0x00019c80
        /*0468*/ 	.short	0x0100
        /*046a*/ 	.byte	0x06
	.zero		1


	//   ....[12]....
        /*046c*/ 	.word	0x00000640
        /*0470*/ 	.word	0x000000ff
        /*0474*/ 	.word	0x00019c78
        /*0478*/ 	.short	0x0100
        /*047a*/ 	.byte	0x06
	.zero		1


	//   ....[13]....
        /*047c*/ 	.word	0x00000650
        /*0480*/ 	.word	0x000000ff
        /*0484*/ 	.word	0x00019c88
        /*0488*/ 	.short	0x0100
        /*048a*/ 	.byte	0x06
	.zero		1


	//   ....[14]....
        /*048c*/ 	.word	0x00000780
        /*0490*/ 	.word	0x000000ff
        /*0494*/ 	.word	0x00019c90
        /*0498*/ 	.short	0x0100
        /*049a*/ 	.byte	0x08
	.zero		1


	//   ....[15]....
        /*049c*/ 	.word	0x00000790
        /*04a0*/ 	.word	0x000000ff
        /*04a4*/ 	.word	0x00019ca0
        /*04a8*/ 	.short	0x0100
        /*04aa*/ 	.byte	0x08
	.zero		1


	//   ....[16]....
        /*04ac*/ 	.word	0x000007a0
        /*04b0*/ 	.word	0x000000ff
        /*04b4*/ 	.word	0x00019c98
        /*04b8*/ 	.short	0x0100
        /*04ba*/ 	.byte	0x08
	.zero		1


	//   ....[17]....
        /*04bc*/ 	.word	0x000007b0
        /*04c0*/ 	.word	0x000000ff
        /*04c4*/ 	.word	0x00019ca8
        /*04c8*/ 	.short	0x0100
        /*04ca*/ 	.byte	0x08
	.zero		1


	//   ....[18]....
        /*04cc*/ 	.word	0x000008e0
        /*04d0*/ 	.word	0x000000ff
        /*04d4*/ 	.word	0x00019cb0
        /*04d8*/ 	.short	0x0100
        /*04da*/ 	.byte	0x08
	.zero		1


	//   ....[19]....
        /*04dc*/ 	.word	0x000008f0
        /*04e0*/ 	.word	0x000000ff
        /*04e4*/ 	.word	0x00019cc0
        /*04e8*/ 	.short	0x0100
        /*04ea*/ 	.byte	0x08
	.zero		1


	//   ....[20]....
        /*04ec*/ 	.word	0x00000900
        /*04f0*/ 	.word	0x000000ff
        /*04f4*/ 	.word	0x00019cb8
        /*04f8*/ 	.short	0x0100
        /*04fa*/ 	.byte	0x08
	.zero		1


	//   ....[21]....
        /*04fc*/ 	.word	0x00000910
        /*0500*/ 	.word	0x000000ff
        /*0504*/ 	.word	0x00019cc8
        /*0508*/ 	.short	0x0100
        /*050a*/ 	.byte	0x08
	.zero		1


	//   ....[22]....
        /*050c*/ 	.word	0x00001d10
        /*0510*/ 	.word	0x000000ff
        /*0514*/ 	.word	0x00019c00
        /*0518*/ 	.short	0x010a
        /*051a*/ 	.byte	0x2d
	.zero		1


	//   ....[23]....
        /*051c*/ 	.word	0x00001d90
        /*0520*/ 	.word	0x00000005
        /*0524*/ 	.word	0x00019c30
        /*0528*/ 	.short	0x010a
        /*052a*/ 	.byte	0x3f
	.zero		1


	//   ....[24]....
        /*052c*/ 	.word	0x00001df0
        /*0530*/ 	.word	0x00000005
        /*0534*/ 	.word	0x00019c30
        /*0538*/ 	.short	0x010a
        /*053a*/ 	.byte	0x3f
	.zero		1


	//   ....[25]....
        /*053c*/ 	.word	0x000020d0
        /*0540*/ 	.word	0x00000000
        /*0544*/ 	.word	0x00000000
        /*0548*/ 	.short	0x0101
        /*054a*/ 	.byte	0x3f
	.zero		1


	//   ....[26]....
        /*054c*/ 	.word	0x00004ec0
        /*0550*/ 	.word	0x000000ff
        /*0554*/ 	.word	0x00019c30
        /*0558*/ 	.short	0x010a
        /*055a*/ 	.byte	0x17
	.zero		1


	//   ....[27]....
        /*055c*/ 	.word	0x00004f00
        /*0560*/ 	.word	0x000000ff
        /*0564*/ 	.word	0x00019c30
        /*0568*/ 	.short	0x010a
        /*056a*/ 	.byte	0x17
	.zero		1


	//   ....[28]....
        /*056c*/ 	.word	0x00005060
        /*0570*/ 	.word	0x000000ff
        /*0574*/ 	.word	0x00019c50
        /*0578*/ 	.short	0x010a
        /*057a*/ 	.byte	0x0b
	.zero		1


	//   ....[29]....
        /*057c*/ 	.word	0x000050a0
        /*0580*/ 	.word	0x000000ff
        /*0584*/ 	.word	0x00019c50
        /*0588*/ 	.short	0x010a
        /*058a*/ 	.byte	0x0b
	.zero		1


	//   ....[30]....
        /*058c*/ 	.word	0x00005310
        /*0590*/ 	.word	0x0000000a
        /*0594*/ 	.word	0x00000000
        /*0598*/ 	.short	0x0101
        /*059a*/ 	.byte	0x3f
	.zero		1


	//   ....[31]....
        /*059c*/ 	.word	0x000074d0
        /*05a0*/ 	.word	0x000000ff
        /*05a4*/ 	.word	0x00000000
        /*05a8*/ 	.short	0x0101
        /*05aa*/ 	.byte	0x06
	.zero		1


	//   ....[32]....
        /*05ac*/ 	.word	0x00007c90
        /*05b0*/ 	.word	0x000000ff
        /*05b4*/ 	.word	0x00019c30
        /*05b8*/ 	.short	0x010a
        /*05ba*/ 	.byte	0x06
	.zero		1


	//   ....[33]....
        /*05bc*/ 	.word	0x00007cd0
        /*05c0*/ 	.word	0x000000ff
        /*05c4*/ 	.word	0x00019c30
        /*05c8*/ 	.short	0x010a
        /*05ca*/ 	.byte	0x06
	.zero		1


	//   ....[34]....
        /*05cc*/ 	.word	0x00007e30
        /*05d0*/ 	.word	0x000000ff
        /*05d4*/ 	.word	0x00019c50
        /*05d8*/ 	.short	0x010a
        /*05da*/ 	.byte	0x0b
	.zero		1


	//   ....[35]....
        /*05dc*/ 	.word	0x00007e70
        /*05e0*/ 	.word	0x000000ff
        /*05e4*/ 	.word	0x00019c50
        /*05e8*/ 	.short	0x010a
        /*05ea*/ 	.byte	0x0b
	.zero		1


	//   ....[36]....
        /*05ec*/ 	.word	0x00008fe0
        /*05f0*/ 	.word	0x00000004
        /*05f4*/ 	.word	0x00000000
        /*05f8*/ 	.short	0x0101
        /*05fa*/ 	.byte	0x3f
	.zero		1


	//   ....[37]....
        /*05fc*/ 	.word	0x00009290
        /*0600*/ 	.word	0x000000ff
        /*0604*/ 	.word	0x00000000
        /*0608*/ 	.short	0x0101
        /*060a*/ 	.byte	0x06
	.zero		1


	//   ....[38]....
        /*060c*/ 	.word	0x000098e0
        /*0610*/ 	.word	0x000000ff
        /*0614*/ 	.word	0x00019c30
        /*0618*/ 	.short	0x010a
        /*061a*/ 	.byte	0x16
	.zero		1


	//   ....[39]....
        /*061c*/ 	.word	0x00009920
        /*0620*/ 	.word	0x000000ff
        /*0624*/ 	.word	0x00019c30
        /*0628*/ 	.short	0x010a
        /*062a*/ 	.byte	0x16
	.zero		1


	//   ....[40]....
        /*062c*/ 	.word	0x00009a80
        /*0630*/ 	.word	0x000000ff
        /*0634*/ 	.word	0x00019c50
        /*0638*/ 	.short	0x010a
        /*063a*/ 	.byte	0x0b
	.zero		1


	//   ....[41]....
        /*063c*/ 	.word	0x00009ac0
        /*0640*/ 	.word	0x000000ff
        /*0644*/ 	.word	0x00019c50
        /*0648*/ 	.short	0x010a
        /*064a*/ 	.byte	0x0b
	.zero		1


	//   ....[42]....
        /*064c*/ 	.word	0x00009d20
        /*0650*/ 	.word	0x00000002
        /*0654*/ 	.word	0x00000000
        /*0658*/ 	.short	0x0101
        /*065a*/ 	.byte	0x3f
	.zero		1


	//   ....[43]....
        /*065c*/ 	.word	0x0000bed0
        /*0660*/ 	.word	0x000000ff
        /*0664*/ 	.word	0x00000000
        /*0668*/ 	.short	0x0101
        /*066a*/ 	.byte	0x06
	.zero		1


	//   ....[44]....
        /*066c*/ 	.word	0x0000c3f0
        /*0670*/ 	.word	0x000000ff
        /*0674*/ 	.word	0x00019c50
        /*0678*/ 	.short	0x010a
        /*067a*/ 	.byte	0x0e
	.zero		1


	//   ....[45]....
        /*067c*/ 	.word	0x0000c430
        /*0680*/ 	.word	0x000000ff
        /*0684*/ 	.word	0x00019c50
        /*0688*/ 	.short	0x010a
        /*068a*/ 	.byte	0x0e
	.zero		1


	//   ....[46]....
        /*068c*/ 	.word	0x0000ca40
        /*0690*/ 	.word	0x000000ff
        /*0694*/ 	.word	0x00000000
        /*0698*/ 	.short	0x0101
        /*069a*/ 	.byte	0x04
	.zero		1


	//   ....[47]....
        /*069c*/ 	.word	0x0000df00
        /*06a0*/ 	.word	0x00000000
        /*06a4*/ 	.word	0x00000000
        /*06a8*/ 	.short	0x0101
        /*06aa*/ 	.byte	0x3f
	.zero		1


	//   ....[48]....
        /*06ac*/ 	.word	0x00010d50
        /*06b0*/ 	.word	0x00000005
        /*06b4*/ 	.word	0x00019c80
        /*06b8*/ 	.short	0x010a
        /*06ba*/ 	.byte	0x3f
	.zero		1


	//   ....[49]....
        /*06bc*/ 	.word	0x00010f90
        /*06c0*/ 	.word	0x00000005
        /*06c4*/ 	.word	0x00019c40
        /*06c8*/ 	.short	0x010a
        /*06ca*/ 	.byte	0x3f
	.zero		1


	//   ....[50]....
        /*06cc*/ 	.word	0x00011420
        /*06d0*/ 	.word	0x000000ff
        /*06d4*/ 	.word	0x00019c20
        /*06d8*/ 	.short	0x010a
        /*06da*/ 	.byte	0x28
	.zero		1


	//   ....[51]....
        /*06dc*/ 	.word	0x00011700
        /*06e0*/ 	.word	0x00000007
        /*06e4*/ 	.word	0x00019c80
        /*06e8*/ 	.short	0x010a
        /*06ea*/ 	.byte	0x3f
	.zero		1


	//   ....[52]....
        /*06ec*/ 	.word	0x00011b30
        /*06f0*/ 	.word	0x00000007
        /*06f4*/ 	.word	0x00019c40
        /*06f8*/ 	.short	0x010a
        /*06fa*/ 	.byte	0x3f
	.zero		1


	//   ....[53]....
        /*06fc*/ 	.word	0x00011fe0
        /*0700*/ 	.word	0x0000000c
        /*0704*/ 	.word	0x00019c70
        /*0708*/ 	.short	0x010a
        /*070a*/ 	.byte	0x3f
	.zero		1


	//   ....[54]....
        /*070c*/ 	.word	0x00012050
        /*0710*/ 	.word	0x0000000c
        /*0714*/ 	.word	0x00019c60
        /*0718*/ 	.short	0x010a
        /*071a*/ 	.byte	0x3f
	.zero		1


	//   ....[55]....
        /*071c*/ 	.word	0x00012390
        /*0720*/ 	.word	0x0000000c
        /*0724*/ 	.word	0x00019c50
        /*0728*/ 	.short	0x0101
        /*072a*/ 	.byte	0x3f
	.zero		1


	//   ....[56]....
        /*072c*/ 	.word	0x00012400
        /*0730*/ 	.word	0x00000003
        /*0734*/ 	.word	0x00000000
        /*0738*/ 	.short	0x0101
        /*073a*/ 	.byte	0x3f
	.zero		1


	//   ....[57]....
        /*073c*/ 	.word	0x000125c0
        /*0740*/ 	.word	0x00000002
        /*0744*/ 	.word	0x00019c70
        /*0748*/ 	.short	0x010a
        /*074a*/ 	.byte	0x3f
	.zero		1


	//   ....[58]....
        /*074c*/ 	.word	0x00012640
        /*0750*/ 	.word	0x00000002
        /*0754*/ 	.word	0x00019c60
        /*0758*/ 	.short	0x010a
        /*075a*/ 	.byte	0x3f
	.zero		1


	//   ....[59]....
        /*075c*/ 	.word	0x00012970
        /*0760*/ 	.word	0x00000002
        /*0764*/ 	.word	0x00019c50
        /*0768*/ 	.short	0x0101
        /*076a*/ 	.byte	0x3f
	.zero		1


	//   ....[60]....
        /*076c*/ 	.word	0x000129e0
        /*0770*/ 	.word	0x00000000
        /*0774*/ 	.word	0x00000000
        /*0778*/ 	.short	0x0101
        /*077a*/ 	.byte	0x3f
	.zero		1


	//   ....[61]....
        /*077c*/ 	.word	0x000136c0
        /*0780*/ 	.word	0x00000008
        /*0784*/ 	.word	0x00019c20
        /*0788*/ 	.short	0x010a
        /*078a*/ 	.byte	0x3f
	.zero		1


	//   ....[62]....
        /*078c*/ 	.word	0x00013860
        /*0790*/ 	.word	0x00000006
        /*0794*/ 	.word	0x00000000
        /*0798*/ 	.short	0x010a
        /*079a*/ 	.byte	0x3f
	.zero		1


	//   ....[63]....
        /*079c*/ 	.word	0x000138d0
        /*07a0*/ 	.word	0x00000007
        /*07a4*/ 	.word	0x00000000
        /*07a8*/ 	.short	0x010a
        /*07aa*/ 	.byte	0x3f
	.zero		1


	//   ....[64]....
        /*07ac*/ 	.word	0x00013920
        /*07b0*/ 	.word	0x00000002
        /*07b4*/ 	.word	0x00019c60
        /*07b8*/ 	.short	0x010a
        /*07ba*/ 	.byte	0x3f
	.zero		1


	//   ....[65]....
        /*07bc*/ 	.word	0x00013970
        /*07c0*/ 	.word	0x00000005
        /*07c4*/ 	.word	0x00019c60
        /*07c8*/ 	.short	0x010a
        /*07ca*/ 	.byte	0x3f
	.zero		1


	//   ....[66]....
        /*07cc*/ 	.word	0x000139b0
        /*07d0*/ 	.word	0x00000002
        /*07d4*/ 	.word	0x00019c80
        /*07d8*/ 	.short	0x010a
        /*07da*/ 	.byte	0x3f
	.zero		1


	//   ....[67]....
        /*07dc*/ 	.word	0x000139d0
        /*07e0*/ 	.word	0x00000005
        /*07e4*/ 	.word	0x00019c80
        /*07e8*/ 	.short	0x010a
        /*07ea*/ 	.byte	0x3f
	.zero		1


	//   ....[68]....
        /*07ec*/ 	.word	0x00013a40
        /*07f0*/ 	.word	0x00000003
        /*07f4*/ 	.word	0x00019c00
        /*07f8*/ 	.short	0x010a
        /*07fa*/ 	.byte	0x3f
	.zero		1


	//   ....[69]....
        /*07fc*/ 	.word	0x00013a90
        /*0800*/ 	.word	0x00000005
        /*0804*/ 	.word	0x00019c30
        /*0808*/ 	.short	0x010a
        /*080a*/ 	.byte	0x3f
	.zero		1


	//   ....[70]....
        /*080c*/ 	.word	0x00013af0
        /*0810*/ 	.word	0x0000000b
        /*0814*/ 	.word	0x00019c30
        /*0818*/ 	.short	0x010a
        /*081a*/ 	.byte	0x3f
	.zero		1


	//   ....[71]....
        /*081c*/ 	.word	0x00013b50
        /*0820*/ 	.word	0x0000000b
        /*0824*/ 	.word	0x00019c50
        /*0828*/ 	.short	0x010a
        /*082a*/ 	.byte	0x3f
	.zero		1


	//   ....[72]....
        /*082c*/ 	.word	0x00013bb0
        /*0830*/ 	.word	0x0000000d
        /*0834*/ 	.word	0x00019c30
        /*0838*/ 	.short	0x010a
        /*083a*/ 	.byte	0x3f
	.zero		1


	//   ....[73]....
        /*083c*/ 	.word	0x00013c10
        /*0840*/ 	.word	0x0000000d
        /*0844*/ 	.word	0x00019c50
        /*0848*/ 	.short	0x010a
        /*084a*/ 	.byte	0x3f
	.zero		1


	//   ....[74]....
        /*084c*/ 	.word	0x00013c70
        /*0850*/ 	.word	0x0000000f
        /*0854*/ 	.word	0x00019c30
        /*0858*/ 	.short	0x010a
        /*085a*/ 	.byte	0x3f
	.zero		1


	//   ....[75]....
        /*085c*/ 	.word	0x00013cd0
        /*0860*/ 	.word	0x0000000f
        /*0864*/ 	.word	0x00019c50
        /*0868*/ 	.short	0x010a
        /*086a*/ 	.byte	0x3f
	.zero		1


	//   ....[76]....
        /*086c*/ 	.word	0x00013d30
        /*0870*/ 	.word	0x00000006
        /*0874*/ 	.word	0x00019c50
        /*0878*/ 	.short	0x010a
        /*087a*/ 	.byte	0x3f
	.zero		1


	//   ....[77]....
        /*087c*/ 	.word	0x00013e80
        /*0880*/ 	.word	0x00000005
        /*0884*/ 	.word	0x00019c80
        /*0888*/ 	.short	0x010a
        /*088a*/ 	.byte	0x3f
	.zero		1


	//   ....[78]....
        /*088c*/ 	.word	0x00013ed0
        /*0890*/ 	.word	0x00000005
        /*0894*/ 	.word	0x00019c40
        /*0898*/ 	.short	0x010a
        /*089a*/ 	.byte	0x3f
	.zero		1


	//   ....[79]....
        /*089c*/ 	.word	0x00013f30
        /*08a0*/ 	.word	0x00000003
        /*08a4*/ 	.word	0x00019c20
        /*08a8*/ 	.short	0x010a
        /*08aa*/ 	.byte	0x3f
	.zero		1


	//   ....[80]....
        /*08ac*/ 	.word	0x00013f80
        /*08b0*/ 	.word	0x00000007
        /*08b4*/ 	.word	0x00019c80
        /*08b8*/ 	.short	0x010a
        /*08ba*/ 	.byte	0x3f
	.zero		1


	//   ....[81]....
        /*08bc*/ 	.word	0x00013fd0
        /*08c0*/ 	.word	0x00000007
        /*08c4*/ 	.word	0x00019c40
        /*08c8*/ 	.short	0x010a
        /*08ca*/ 	.byte	0x3f
	.zero		1


	//   ....[82]....
        /*08cc*/ 	.word	0x00014020
        /*08d0*/ 	.word	0x0000000c
        /*08d4*/ 	.word	0x00019c70
        /*08d8*/ 	.short	0x010a
        /*08da*/ 	.byte	0x3f
	.zero		1


	//   ....[83]....
        /*08dc*/ 	.word	0x00014070
        /*08e0*/ 	.word	0x0000000c
        /*08e4*/ 	.word	0x00019c60
        /*08e8*/ 	.short	0x010a
        /*08ea*/ 	.byte	0x3f
	.zero		1


	//   ....[84]....
        /*08ec*/ 	.word	0x000140c0
        /*08f0*/ 	.word	0x00000002
        /*08f4*/ 	.word	0x00019c70
        /*08f8*/ 	.short	0x010a
        /*08fa*/ 	.byte	0x3f
	.zero		1


	//   ....[85]....
        /*08fc*/ 	.word	0x00014110
        /*0900*/ 	.word	0x00000002
        /*0904*/ 	.word	0x00019c60
        /*0908*/ 	.short	0x010a
        /*090a*/ 	.byte	0x3f
	.zero		1


	//   ....[86]....
        /*090c*/ 	.word	0x00014160
        /*0910*/ 	.word	0x00000008
        /*0914*/ 	.word	0x00019c20
        /*0918*/ 	.short	0x010a
        /*091a*/ 	.byte	0x3f
	.zero		1


	//   ....[87]....
        /*091c*/ 	.word	0x00014300
        /*0920*/ 	.word	0x00000006
        /*0924*/ 	.word	0x00000000
        /*0928*/ 	.short	0x010a
        /*092a*/ 	.byte	0x3f
	.zero		1


	//   ....[88]....
        /*092c*/ 	.word	0x00014350
        /*0930*/ 	.word	0x00000007
        /*0934*/ 	.word	0x00000000
        /*0938*/ 	.short	0x010a
        /*093a*/ 	.byte	0x3f
	.zero		1


	//   ....[89]....
        /*093c*/ 	.word	0x000143a0
        /*0940*/ 	.word	0x00000002
        /*0944*/ 	.word	0x00019c60
        /*0948*/ 	.short	0x010a
        /*094a*/ 	.byte	0x3f
	.zero		1


	//   ....[90]....
        /*094c*/ 	.word	0x000143f0
        /*0950*/ 	.word	0x00000005
        /*0954*/ 	.word	0x00019c60
        /*0958*/ 	.short	0x010a
        /*095a*/ 	.byte	0x3f
	.zero		1


	//   ....[91]....
        /*095c*/ 	.word	0x00014440
        /*0960*/ 	.word	0x00000002
        /*0964*/ 	.word	0x00019c80
        /*0968*/ 	.short	0x010a
        /*096a*/ 	.byte	0x3f
	.zero		1


	//----- nvinfo : EIATTR_NUM_MBARRIERS
	.align		4
.L_207:
        /*096c*/ 	.byte	0x03, 0x38
        /*096e*/ 	.short	0x0016


	//----- nvinfo : EIATTR_EXIT_INSTR_OFFSETS
	.align		4
        /*0970*/ 	.byte	0x04, 0x1c
        /*0972*/ 	.short	(.L_209 - .L_208)


	//   ....[0]....
.L_208:
        /*0974*/ 	.word	0x00000a70


	//   ....[1]....
        /*0978*/ 	.word	0x0000ea40


	//   ....[2]....
        /*097c*/ 	.word	0x00013a20


	//----- nvinfo : EIATTR_MAX_THREADS
	.align		4
.L_209:
        /*0980*/ 	.byte	0x04, 0x05
        /*0982*/ 	.short	(.L_211 - .L_210)
.L_210:
        /*0984*/ 	.word	0x00000200
        /*0988*/ 	.word	0x00000001
        /*098c*/ 	.word	0x00000001


	//----- nvinfo : EIATTR_CRS_STACK_SIZE
	.align		4
.L_211:
        /*0990*/ 	.byte	0x04, 0x1e
        /*0992*/ 	.short	(.L_213 - .L_212)
.L_212:
        /*0994*/ 	.word	0x00000000


	//----- nvinfo : EIATTR_CBANK_PARAM_SIZE
	.align		4
.L_213:
        /*0998*/ 	.byte	0x03, 0x19
        /*099a*/ 	.short	0x0a70


	//----- nvinfo : EIATTR_PARAM_CBANK
	.align		4
        /*099c*/ 	.byte	0x04, 0x0a
        /*099e*/ 	.short	(.L_215 - .L_214)
	.align		4
.L_214:
        /*09a0*/ 	.word	index@(.nv.constant0._ZN7cutlass13device_kernelIN5flash11enable_sm90INS1_16FlashAttnFwdSm90INS1_25CollectiveMainloopFwdSm90ILi2EN4cute5tupleIJNS5_1CILi1EEES8_S8_EEENS6_IJNS7_ILi192EEENS7_ILi128EEENS7_ILi96EEEEEELi96ENS_12float_e4m3_tEfNS_4arch4Sm90ELb0ELb1ELb0ELb1ELb0ELb0ELb0ELb1ELb1ELb0ELb0ELb0EEENS1_21CollectiveEpilogueFwdINS6_IJSA_SC_SB_EEES9_NS_10bfloat16_tESG_Li384ELb1ELb0ELb0ELb1EEENS1_36VarlenDynamicPersistentTileSchedulerILi192ELi128ELi384ELi128ELb0ELb0ELb1ELb1ELb0ELb1EEEEEEEEEvNT_6ParamsE)
        /*09a4*/ 	.short	0x0210
        /*09a6*/ 	.short	0x0a70


	//----- nvinfo : EIATTR_SW_WAR
	.align		4
.L_215:
        /*09a8*/ 	.byte	0x04, 0x36
        /*09aa*/ 	.short	(.L_217 - .L_216)
.L_216:
        /*09ac*/ 	.word	0x00000008
.L_217:


//--------------------- .nv.info._ZN7cutlass13device_kernelIN5flash11enable_sm90INS1_16FlashAttnFwdSm90INS1_25CollectiveMainloopFwdSm90ILi2EN4cute5tupleIJNS5_1CILi1EEES8_S8_EEENS6_IJNS7_ILi192EEENS7_ILi128EEENS7_ILi96EEEEEELi96ENS_12float_e4m3_tEfNS_4arch4Sm90ELb0ELb1ELb0ELb1ELb0ELb1ELb0ELb1ELb1ELb0ELb0ELb0EEENS1_21CollectiveEpilogueFwdINS6_IJSA_SC_SB_EEES9_NS_10bfloat16_tESG_Li384ELb1ELb0ELb0ELb1EEENS1_36VarlenDynamicPersistentTileSchedulerILi192ELi128ELi384ELi128ELb0ELb0ELb1ELb1ELb0ELb1EEEEEEEEEvNT_6ParamsE --------------------------
	.section	.nv.info._ZN7cutlass13device_kernelIN5flash11enable_sm90INS1_16FlashAttnFwdSm90INS1_25CollectiveMainloopFwdSm90ILi2EN4cute5tupleIJNS5_1CILi1EEES8_S8_EEENS6_IJNS7_ILi192EEENS7_ILi128EEENS7_ILi96EEEEEELi96ENS_12float_e4m3_tEfNS_4arch4Sm90ELb0ELb1ELb0ELb1ELb0ELb1ELb0ELb1ELb1ELb0ELb0ELb0EEENS1_21CollectiveEpilogueFwdINS6_IJSA_SC_SB_EEES9_NS_10bfloat16_tESG_Li384ELb1ELb0ELb0ELb1EEENS1_36VarlenDynamicPersistentTileSchedulerILi192ELi128ELi384ELi128ELb0ELb0ELb1ELb1ELb0ELb1EEEEEEEEEvNT_6ParamsE,"",@"SHT_CUDA_INFO"
	.sectionflags	@""
	.align	4


	//----- nvinfo : EIATTR_CUDA_API_VERSION
	.align		4
        /*0000*/ 	.byte	0x04, 0x37
        /*0002*/ 	.short	(.L_219 - .L_218)
.L_218:
        /*0004*/ 	.word	0x00000082


	//----- nvinfo : EIATTR_KPARAM_INFO
	.align		4
.L_219:
        /*0008*/ 	.byte	0x04, 0x17
        /*000a*/ 	.short	(.L_221 - .L_220)
.L_220:
        /*000c*/ 	.word	0x00000000
        /*0010*/ 	.short	0x0000
        /*0012*/ 	.short	0x0070
        /*0014*/ 	.byte	0x00, 0xf0, 0x01, 0x28


	//----- nvinfo : EIATTR_SPARSE_MMA_MASK
	.align		4
.L_221:
        /*0018*/ 	.byte	0x03, 0x50
        /*001a*/ 	.short	0x0000


	//----- nvinfo : EIATTR_MAXREG_COUNT
	.align		4
        /*001c*/ 	.byte	0x03, 0x1b
        /*001e*/ 	.short	0x0080


	//----- nvinfo : EIATTR_NUM_BARRIERS
	.align		4
        /*0020*/ 	.byte	0x02, 0x4c
        /*0022*/ 	.byte	0x10
	.zero		1


	//----- nvinfo : EIATTR_EXTERNS
	.align		4
        /*0024*/ 	.byte	0x04, 0x0f
        /*0026*/ 	.short	(.L_223 - .L_222)


	//   ....[0]....
	.align		4
.L_222:
        /*0028*/ 	.word	index@(__assertfail)


	//----- nvinfo : EIATTR_ANNOTATIONS
	.align		4
.L_223:
        /*002c*/ 	.byte	0x04, 0x55
        /*002e*/ 	.short	(.L_225 - .L_224)


	//   ....[0]....
.L_224:
        /* <DEDUP_REMOVED lines=75> */


	//----- nvinfo : EIATTR_MERCURY_ISA_VERSION
	.align		4
.L_225:
        /*04d0*/ 	.byte	0x03, 0x5f
        /*04d2*/ 	.short	0x0101


	//----- nvinfo : EIATTR_UNUSED_LOAD_BYTE_OFFSET
	.align		4
        /*04d4*/ 	.byte	0x04, 0x44
        /*04d6*/ 	.short	(.L_227 - .L_226)


	//   ....[0]....
.L_226:
        /*04d8*/ 	.word	0x00000ac0
        /*04dc*/ 	.word	0x0000fff0


	//   ....[1]....
        /*04e0*/ 	.word	0x00017a50
        /*04e4*/ 	.word	0x0000fff0


	//----- nvinfo : EIATTR_INT_WARP_WIDE_INSTR_OFFSETS
	.align		4
.L_227:
        /*04e8*/ 	.byte	0x04, 0x31
        /*04ea*/ 	.short	(.L_229 - .L_228)


	//   ....[0]....
.L_228:
        /*04ec*/ 	.word	0x000001b0


	//   ....[1]....
        /*04f0*/ 	.word	0x000001f0


	//   ....[2]....
        /*04f4*/ 	.word	0x000002b0


	//   ....[3]....
        /*04f8*/ 	.word	0x0001c7d0


	//   ....[4]....
        /*04fc*/ 	.word	0x0001c860


	//   ....[5]....
        /*0500*/ 	.word	0x0001cfb0


	//   ....[6]....
        /*0504*/ 	.word	0x0001cfe0


	//   ....[7]....
        /*0508*/ 	.word	0x0001d0a0


	//   ....[8]....
        /*050c*/ 	.word	0x0001d160


	//   ....[9]....
        /*0510*/ 	.word	0x0001edd0


	//   ....[10]....
        /*0514*/ 	.word	0x0001ee60


	//----- nvinfo : EIATTR_COOP_GROUP_MASK_REGIDS
	.align		4
.L_229:
        /*0518*/ 	.byte	0x04, 0x29
        /*051a*/ 	.short	(.L_231 - .L_230)


	//   ....[0]....
.L_230:
        /*051c*/ 	.word	0xffffffff


	//   ....[1]....
        /*0520*/ 	.word	0xffffffff


	//   ....[2]....
        /*0524*/ 	.word	0xffffffff


	//   ....[3]....
        /*0528*/ 	.word	0xffffffff


	//   ....[4]....
        /*052c*/ 	.word	0xffffffff


	//   ....[5]....
        /*0530*/ 	.word	0xffffffff


	//   ....[6]....
        /*0534*/ 	.word	0xffffffff


	//   ....[7]....
        /*0538*/ 	.word	0xffffffff


	//   ....[8]....
        /*053c*/ 	.word	0xffffffff


	//   ....[9]....
        /*0540*/ 	.word	0xffffffff


	//   ....[10]....
        /*0544*/ 	.word	0xffffffff


	//   ....[11]....
        /*0548*/ 	.word	0xffffffff


	//   ....[12]....
        /*054c*/ 	.word	0xffffffff


	//   ....[13]....
        /*0550*/ 	.word	0xffffffff


	//   ....[14]....
        /*0554*/ 	.word	0xffffffff


	//   ....[15]....
        /*0558*/ 	.word	0xffffffff


	//   ....[16]....
        /*055c*/ 	.word	0xffffffff


	//   ....[17]....
        /*0560*/ 	.word	0xffffffff


	//   ....[18]....
        /*0564*/ 	.word	0xffffffff


	//   ....[19]....
        /*0568*/ 	.word	0xffffffff


	//   ....[20]....
        /*056c*/ 	.word	0xffffffff


	//   ....[21]....
        /*0570*/ 	.word	0xffffffff


	//   ....[22]....
        /*0574*/ 	.word	0xffffffff


	//   ....[23]....
        /*0578*/ 	.word	0xffffffff


	//   ....[24]....
        /*057c*/ 	.word	0xffffffff


	//   ....[25]....
        /*0580*/ 	.word	0xffffffff


	//   ....[26]....
        /*0584*/ 	.word	0xffffffff


	//   ....[27]....
        /*0588*/ 	.word	0xffffffff


	//   ....[28]....
        /*058c*/ 	.word	0xffffffff


	//   ....[29]....
        /*0590*/ 	.word	0xffffffff


	//   ....[30]....
        /*0594*/ 	.word	0xffffffff


	//   ....[31]....
        /*0598*/ 	.word	0xffffffff


	//   ....[32]....
        /*059c*/ 	.word	0xffffffff


	//   ....[33]....
        /*05a0*/ 	.word	0xffffffff


	//   ....[34]....
        /*05a4*/ 	.word	0xffffffff


	//   ....[35]....
        /*05a8*/ 	.word	0xffffffff


	//   ....[36]....
        /*05ac*/ 	.word	0xffffffff


	//   ....[37]....
        /*05b0*/ 	.word	0xffffffff


	//   ....[38]....
        /*05b4*/ 	.word	0xffffffff


	//   ....[39]....
        /*05b8*/ 	.word	0xffffffff


	//   ....[40]....
        /*05bc*/ 	.word	0xffffffff


	//   ....[41]....
        /*05c0*/ 	.word	0xffffffff


	//   ....[42]....
        /*05c4*/ 	.word	0xffffffff


	//   ....[43]....
        /*05c8*/ 	.word	0xffffffff


	//   ....[44]....
        /*05cc*/ 	.word	0xffffffff


	//   ....[45]....
        /*05d0*/ 	.word	0xffffffff


	//   ....[46]....
        /*05d4*/ 	.word	0xffffffff


	//   ....[47]....
        /*05d8*/ 	.word	0xffffffff


	//   ....[48]....
        /*05dc*/ 	.word	0xffffffff


	//   ....[49]....
        /*05e0*/ 	.word	0xffffffff


	//   ....[50]....
        /*05e4*/ 	.word	0xffffffff


	//   ....[51]....
        /*05e8*/ 	.word	0xffffffff


	//   ....[52]....
        /*05ec*/ 	.word	0xffffffff


	//   ....[53]....
        /*05f0*/ 	.word	0xffffffff


	//   ....[54]....
        /*05f4*/ 	.word	0xffffffff


	//   ....[55]....
        /*05f8*/ 	.word	0xffffffff


	//   ....[56]....
        /*05fc*/ 	.word	0xffffffff


	//   ....[57]....
        /*0600*/ 	.word	0xffffffff


	//   ....[58]....
        /*0604*/ 	.word	0xffffffff


	//   ....[59]....
        /*0608*/ 	.word	0xffffffff


	//   ....[60]....
        /*060c*/ 	.word	0xffffffff


	//   ....[61]....
        /*0610*/ 	.word	0xffffffff


	//   ....[62]....
        /*0614*/ 	.word	0xffffffff


	//   ....[63]....
        /*0618*/ 	.word	0xffffffff


	//   ....[64]....
        /*061c*/ 	.word	0xffffffff


	//   ....[65]....
        /*0620*/ 	.word	0xffffffff


	//   ....[66]....
        /*0624*/ 	.word	0xffffffff


	//   ....[67]....
        /*0628*/ 	.word	0xffffffff


	//   ....[68]....
        /*062c*/ 	.word	0xffffffff


	//   ....[69]....
        /*0630*/ 	.word	0xffffffff


	//   ....[70]....
        /*0634*/ 	.word	0xffffffff


	//   ....[71]....
        /*0638*/ 	.word	0xffffffff


	//   ....[72]....
        /*063c*/ 	.word	0xffffffff


	//   ....[73]....
        /*0640*/ 	.word	0xffffffff


	//   ....[74]....
        /*0644*/ 	.word	0xffffffff


	//   ....[75]....
        /*0648*/ 	.word	0xffffffff


	//   ....[76]....
        /*064c*/ 	.word	0xffffffff


	//   ....[77]....
        /*0650*/ 	.word	0xffffffff


	//   ....[78]....
        /*0654*/ 	.word	0xffffffff


	//   ....[79]....
        /*0658*/ 	.word	0xffffffff


	//   ....[80]....
        /*065c*/ 	.word	0xffffffff


	//   ....[81]....
        /*0660*/ 	.word	0xffffffff


	//   ....[82]....
        /*0664*/ 	.word	0xffffffff


	//   ....[83]....
        /*0668*/ 	.word	0xffffffff


	//   ....[84]....
        /*066c*/ 	.word	0xffffffff


	//   ....[85]....
        /*0670*/ 	.word	0xffffffff


	//   ....[86]....
        /*0674*/ 	.word	0xffffffff


	//   ....[87]....
        /*0678*/ 	.word	0xffffffff


	//   ....[88]....
        /*067c*/ 	.word	0x0500000f


	//   ....[89]....
        /*0680*/ 	.word	0x0500000f


	//   ....[90]....
        /*0684*/ 	.word	0x0500000f


	//   ....[91]....
        /*0688*/ 	.word	0x0500000f


	//   ....[92]....
        /*068c*/ 	.word	0x0500000f


	//   ....[93]....
        /*0690*/ 	.word	0x0500000f


	//   ....[94]....
        /*0694*/ 	.word	0x0500000f


	//   ....[95]....
        /*0698*/ 	.word	0x0500000f


	//   ....[96]....
        /*069c*/ 	.word	0x0500000f


	//   ....[97]....
        /*06a0*/ 	.word	0x0500000f


	//   ....[98]....
        /*06a4*/ 	.word	0x0500000f


	//   ....[99]....
        /*06a8*/ 	.word	0x0500000f


	//   ....[100]....
        /*06ac*/ 	.word	0x0500000f


	//   ....[101]....
        /*06b0*/ 	.word	0x0500000f


	//   ....[102]....
        /*06b4*/ 	.word	0x0500000f


	//   ....[103]....
        /*06b8*/ 	.word	0x0500000f


	//   ....[104]....
        /*06bc*/ 	.word	0x0500000f


	//   ....[105]....
        /*06c0*/ 	.word	0x0500000f


	//   ....[106]....
        /*06c4*/ 	.word	0x0500000f


	//   ....[107]....
        /*06c8*/ 	.word	0x0500000f


	//   ....[108]....
        /*06cc*/ 	.word	0x0500000f


	//   ....[109]....
        /*06d0*/ 	.word	0x0500000f


	//   ....[110]....
        /*06d4*/ 	.word	0x0500000f


	//   ....[111]....
        /*06d8*/ 	.word	0x0500000f


	//   ....[112]....
        /*06dc*/ 	.word	0x0500000f


	//   ....[113]....
        /*06e0*/ 	.word	0x0500000f


	//   ....[114]....
        /*06e4*/ 	.word	0x0500000f


	//   ....[115]....
        /*06e8*/ 	.word	0x0500000f


	//----- nvinfo : EIATTR_COOP_GROUP_INSTR_OFFSETS
	.align		4
.L_231:
        /*06ec*/ 	.byte	0x04, 0x28
        /*06ee*/ 	.short	(.L_233 - .L_232)


	//   ....[0]....
.L_232:
        /*06f0*/ 	.word	0x00000060


	//   ....[1]....
        /*06f4*/ 	.word	0x000001c0


	//   ....[2]....
        /*06f8*/ 	.word	0x000002c0


	//   ....[3]....
        /*06fc*/ 	.word	0x00000430


	//   ....[4]....
        /*0700*/ 	.word	0x00000590


	//   ....[5]....
        /*0704*/ 	.word	0x000006b0


	//   ....[6]....
        /*0708*/ 	.word	0x00000810


	//   ....[7]....
        /*070c*/ 	.word	0x000073d0


	//   ....[8]....
        /*0710*/ 	.word	0x0000d7e0


	//   ....[9]....
        /*0714*/ 	.word	0x0000d8f0


	//   ....[10]....
        /*0718*/ 	.word	0x0000e070


	//   ....[11]....
        /*071c*/ 	.word	0x0000e170


	//   ....[12]....
        /*0720*/ 	.word	0x000109d0


	//   ....[13]....
        /*0724*/ 	.word	0x00010ad0


	//   ....[14]....
        /*0728*/ 	.word	0x00010eb0


	//   ....[15]....
        /*072c*/ 	.word	0x00011050


	//   ....[16]....
        /*0730*/ 	.word	0x00012bf0


	//   ....[17]....
        /*0734*/ 	.word	0x00012c20


	//   ....[18]....
        /*0738*/ 	.word	0x00012c70


	//   ....[19]....
        /*073c*/ 	.word	0x00012cd0


	//   ....[20]....
        /*0740*/ 	.word	0x000155a0


	//   ....[21]....
        /*0744*/ 	.word	0x00015810


	//   ....[22]....
        /*0748*/ 	.word	0x00015fd0


	//   ....[23]....
        /*074c*/ 	.word	0x00016020


	//   ....[24]....
        /*0750*/ 	.word	0x00017370


	//   ....[25]....
        /*0754*/ 	.word	0x00017380


	//   ....[26]....
        /*0758*/ 	.word	0x000173d0


	//   ....[27]....
        /*075c*/ 	.word	0x000174a0


	//   ....[28]....
        /*0760*/ 	.word	0x00018210


	//   ....[29]....
        /*0764*/ 	.word	0x00018220


	//   ....[30]....
        /*0768*/ 	.word	0x00018230


	//   ....[31]....
        /*076c*/ 	.word	0x00018240


	//   ....[32]....
        /*0770*/ 	.word	0x00018250


	//   ....[33]....
        /*0774*/ 	.word	0x00018260


	//   ....[34]....
        /*0778*/ 	.word	0x00018270


	//   ....[35]....
        /*077c*/ 	.word	0x00018280


	//   ....[36]....
        /*0780*/ 	.word	0x000182b0


	//   ....[37]....
        /*0784*/ 	.word	0x000182c0


	//   ....[38]....
        /*0788*/ 	.word	0x000182d0


	//   ....[39]....
        /*078c*/ 	.word	0x00018300


	//   ....[40]....
        /*0790*/ 	.word	0x00018320


	//   ....[41]....
        /*0794*/ 	.word	0x00018330


	//   ....[42]....
        /*0798*/ 	.word	0x00018340


	//   ....[43]....
        /*079c*/ 	.word	0x00018350


	//   ....[44]....
        /*07a0*/ 	.word	0x00018380


	//   ....[45]....
        /*07a4*/ 	.word	0x00018390


	//   ....[46]....
        /*07a8*/ 	.word	0x000183b0


	//   ....[47]....
        /*07ac*/ 	.word	0x000183c0


	//   ....[48]....
        /*07b0*/ 	.word	0x000183f0


	//   ....[49]....
        /*07b4*/ 	.word	0x00018400


	//   ....[50]....
        /*07b8*/ 	.word	0x00018410


	//   ....[51]....
        /*07bc*/ 	.word	0x00018440


	//   ....[52]....
        /*07c0*/ 	.word	0x00019840


	//   ....[53]....
        /*07c4*/ 	.word	0x00019a00


	//   ....[54]....
        /*07c8*/ 	.word	0x00019a30


	//   ....[55]....
        /*07cc*/ 	.word	0x00019a60


	//   ....[56]....
        /*07d0*/ 	.word	0x00019a90


	//   ....[57]....
        /*07d4*/ 	.word	0x00019ac0


	//   ....[58]....
        /*07d8*/ 	.word	0x00019af0


	//   ....[59]....
        /*07dc*/ 	.word	0x00019c60


	//   ....[60]....
        /*07e0*/ 	.word	0x00019c90


	//   ....[61]....
        /*07e4*/ 	.word	0x00019cc0


	//   ....[62]....
        /*07e8*/ 	.word	0x00019cf0


	//   ....[63]....
        /*07ec*/ 	.word	0x00019d20


	//   ....[64]....
        /*07f0*/ 	.word	0x00019d50


	//   ....[65]....
        /*07f4*/ 	.word	0x00019df0


	//   ....[66]....
        /*07f8*/ 	.word	0x00019e50


	//   ....[67]....
        /*07fc*/ 	.word	0x00019ef0


	//   ....[68]....
        /*0800*/ 	.word	0x0001aff0


	//   ....[69]....
        /*0804*/ 	.word	0x0001d2c0


	//   ....[70]....
        /*0808*/ 	.word	0x0001f570


	//   ....[71]....
        /*080c*/ 	.word	0x0001f5c0


	//   ....[72]....
        /*0810*/ 	.word	0x0001f5f0


	//   ....[73]....
        /*0814*/ 	.word	0x0001f620


	//   ....[74]....
        /*0818*/ 	.word	0x0001f630


	//   ....[75]....
        /*081c*/ 	.word	0x0001f660


	//   ....[76]....
        /*0820*/ 	.word	0x0001f690


	//   ....[77]....
        /*0824*/ 	.word	0x0001f6c0


	//   ....[78]....
        /*0828*/ 	.word	0x0001f840


	//   ....[79]....
        /*082c*/ 	.word	0x0001f870


	//   ....[80]....
        /*0830*/ 	.word	0x0001f8a0


	//   ....[81]....
        /*0834*/ 	.word	0x0001f8d0


	//   ....[82]....
        /*0838*/ 	.word	0x0001f900


	//   ....[83]....
        /*083c*/ 	.word	0x0001f930


	//   ....[84]....
        /*0840*/ 	.word	0x0001f9f0


	//   ....[85]....
        /*0844*/ 	.word	0x0001fa10


	//   ....[86]....
        /*0848*/ 	.word	0x0001fa80


	//   ....[87]....
        /*084c*/ 	.word	0x00020120


	//   ....[88]....
        /*0850*/ 	.word	0x00020590


	//   ....[89]....
        /*0854*/ 	.word	0x00020630


	//   ....[90]....
        /*0858*/ 	.word	0x000206d0


	//   ....[91]....
        /*085c*/ 	.word	0x00020770


	//   ....[92]....
        /*0860*/ 	.word	0x00020850


	//   ....[93]....
        /*0864*/ 	.word	0x000208f0


	//   ....[94]....
        /*0868*/ 	.word	0x00020990


	//   ....[95]....
        /*086c*/ 	.word	0x00020a30


	//   ....[96]....
        /*0870*/ 	.word	0x00020dd0


	//   ....[97]....
        /*0874*/ 	.word	0x000210b0


	//   ....[98]....
        /*0878*/ 	.word	0x000214d0


	//   ....[99]....
        /*087c*/ 	.word	0x00021570


	//   ....[100]....
        /*0880*/ 	.word	0x00021690


	//   ....[101]....
        /*0884*/ 	.word	0x00021700


	//   ....[102]....
        /*0888*/ 	.word	0x00021770


	//   ....[103]....
        /*088c*/ 	.word	0x000217e0


	//   ....[104]....
        /*0890*/ 	.word	0x00021850


	//   ....[105]....
        /*0894*/ 	.word	0x000218d0


	//   ....[106]....
        /*0898*/ 	.word	0x00021960


	//   ....[107]....
        /*089c*/ 	.word	0x000219f0


	//   ....[108]....
        /*08a0*/ 	.word	0x00021a60


	//   ....[109]....
        /*08a4*/ 	.word	0x00021ad0


	//   ....[110]....
        /*08a8*/ 	.word	0x00021b40


	//   ....[111]....
        /*08ac*/ 	.word	0x00021bc0


	//   ....[112]....
        /*08b0*/ 	.word	0x00021c30


	//   ....[113]....
        /*08b4*/ 	.word	0x00021cd0


	//   ....[114]....
        /*08b8*/ 	.word	0x00021d60


	//   ....[115]....
        /*08bc*/ 	.word	0x00021e80


	//----- nvinfo : EIATTR_REG_RECONFIG
	.align		4
.L_233:
        /*08c0*/ 	.byte	0x01, 0x54
	.zero		2


	//----- nvinfo : EIATTR_SYSCALL_OFFSETS
	.align		4
        /*08c4*/ 	.byte	0x04, 0x46
        /*08c6*/ 	.short	(.L_235 - .L_234)


	//   ....[0]....
.L_234:
        /*08c8*/ 	.word	0x00001a40


	//   ....[1]....
        /*08cc*/ 	.word	0x00001b90


	//   ....[2]....
        /*08d0*/ 	.word	0x00007540


	//   ....[3]....
        /*08d4*/ 	.word	0x00007920


	//   ....[4]....
        /*08d8*/ 	.word	0x0001c9e0


	//   ....[5]....
        /*08dc*/ 	.word	0x0001cb60


	//   ....[6]....
        /*08e0*/ 	.word	0x0001ccc0


	//   ....[7]....
        /*08e4*/ 	.word	0x0001ce20


	//----- nvinfo : EIATTR_MBARRIER_INSTR_OFFSETS
	.align		4
.L_235:
        /*08e8*/ 	.byte	0x04, 0x39
        /*08ea*/ 	.short	(.L_237 - .L_236)


	//   ....[0]....
.L_236:
        /*08ec*/ 	.word	0x000002e0
        /*08f0*/ 	.word	0x000000ff
        /*08f4*/ 	.word	0x00019c00
        /*08f8*/ 	.short	0x0100
        /*08fa*/ 	.byte	0x08
	.zero		1


	//   ....[1]....
        /*08fc*/ 	.word	0x000002f0
        /*0900*/ 	.word	0x000000ff
        /*0904*/ 	.word	0x00019c20
        /*0908*/ 	.short	0x0100
        /*090a*/ 	.byte	0x08
	.zero		1


	//   ....[2]....
        /*090c*/ 	.word	0x000003e0
        /*0910*/ 	.word	0x000000ff
        /*0914*/ 	.word	0x00019c30
        /*0918*/ 	.short	0x0100
        /*091a*/ 	.byte	0x08
	.zero		1


	//   ....[3]....
        /*091c*/ 	.word	0x000003f0
        /*0920*/ 	.word	0x000000ff
        /*0924*/ 	.word	0x00019c40
        /*0928*/ 	.short	0x0100
        /*092a*/ 	.byte	0x08
	.zero		1


	//   ....[4]....
        /*092c*/ 	.word	0x00000400
        /*0930*/ 	.word	0x000000ff
        /*0934*/ 	.word	0x00019c38
        /*0938*/ 	.short	0x0100
        /*093a*/ 	.byte	0x08
	.zero		1


	//   ....[5]....
        /*093c*/ 	.word	0x00000410
        /*0940*/ 	.word	0x000000ff
        /*0944*/ 	.word	0x00019c48
        /*0948*/ 	.short	0x0100
        /*094a*/ 	.byte	0x08
	.zero		1


	//   ....[6]....
        /*094c*/ 	.word	0x00000540
        /*0950*/ 	.word	0x000000ff
        /*0954*/ 	.word	0x00019c50
        /*0958*/ 	.short	0x0100
        /*095a*/ 	.byte	0x08
	.zero		1


	//   ....[7]....
        /*095c*/ 	.word	0x00000550
        /*0960*/ 	.word	0x000000ff
        /*0964*/ 	.word	0x00019c60
        /*0968*/ 	.short	0x0100
        /*096a*/ 	.byte	0x08
	.zero		1


	//   ....[8]....
        /*096c*/ 	.word	0x00000560
        /*0970*/ 	.word	0x000000ff
        /*0974*/ 	.word	0x00019c58
        /*0978*/ 	.short	0x0100
        /*097a*/ 	.byte	0x08
	.zero		1


	//   ....[9]....
        /*097c*/ 	.word	0x00000570
        /*0980*/ 	.word	0x000000ff
        /*0984*/ 	.word	0x00019c68
        /*0988*/ 	.short	0x0100
        /*098a*/ 	.byte	0x08
	.zero		1


	//   ....[10]....
        /*098c*/ 	.word	0x00000660
        /*0990*/ 	.word	0x000000ff
        /*0994*/ 	.word	0x00019c70
        /*0998*/ 	.short	0x0100
        /*099a*/ 	.byte	0x06
	.zero		1


	//   ....[11]....
        /*099c*/ 	.word	0x00000670
        /*09a0*/ 	.word	0x000000ff
        /*09a4*/ 	.word	0x00019c80
        /*09a8*/ 	.short	0x0100
        /*09aa*/ 	.byte	0x06
	.zero		1


	//   ....[12]....
        /*09ac*/ 	.word	0x00000680
        /*09b0*/ 	.word	0x000000ff
        /*09b4*/ 	.word	0x00019c78
        /*09b8*/ 	.short	0x0100
        /*09ba*/ 	.byte	0x06
	.zero		1


	//   ....[13]....
        /*09bc*/ 	.word	0x00000690
        /*09c0*/ 	.word	0x000000ff
        /*09c4*/ 	.word	0x00019c88
        /*09c8*/ 	.short	0x0100
        /*09ca*/ 	.byte	0x06
	.zero		1


	//   ....[14]....
        /*09cc*/ 	.word	0x000007c0
        /*09d0*/ 	.word	0x000000ff
        /*09d4*/ 	.word	0x00019c90
        /*09d8*/ 	.short	0x0100
        /*09da*/ 	.byte	0x08
	.zero		1


	//   ....[15]....
        /*09dc*/ 	.word	0x000007d0
        /*09e0*/ 	.word	0x000000ff
        /*09e4*/ 	.word	0x00019ca0
        /*09e8*/ 	.short	0x0100
        /*09ea*/ 	.byte	0x08
	.zero		1


	//   ....[16]....
        /*09ec*/ 	.word	0x000007e0
        /*09f0*/ 	.word	0x000000ff
        /*09f4*/ 	.word	0x00019c98
        /*09f8*/ 	.short	0x0100
        /*09fa*/ 	.byte	0x08
	.zero		1


	//   ....[17]....
        /*09fc*/ 	.word	0x000007f0
        /*0a00*/ 	.word	0x000000ff
        /*0a04*/ 	.word	0x00019ca8
        /*0a08*/ 	.short	0x0100
        /*0a0a*/ 	.byte	0x08
	.zero		1


	//   ....[18]....
        /*0a0c*/ 	.word	0x00000920
        /*0a10*/ 	.word	0x000000ff
        /*0a14*/ 	.word	0x00019cb0
        /*0a18*/ 	.short	0x0100
        /*0a1a*/ 	.byte	0x08
	.zero		1


	//   ....[19]....
        /*0a1c*/ 	.word	0x00000930
        /*0a20*/ 	.word	0x000000ff
        /*0a24*/ 	.word	0x00019cc0
        /*0a28*/ 	.short	0x0100
        /*0a2a*/ 	.byte	0x08
	.zero		1


	//   ....[20]....
        /*0a2c*/ 	.word	0x00000940
        /*0a30*/ 	.word	0x000000ff
        /*0a34*/ 	.word	0x00019cb8
        /*0a38*/ 	.short	0x0100
        /*0a3a*/ 	.byte	0x08
	.zero		1


	//   ....[21]....
        /*0a3c*/ 	.word	0x00000950
        /*0a40*/ 	.word	0x000000ff
        /*0a44*/ 	.word	0x00019cc8
        /*0a48*/ 	.short	0x0100
        /*0a4a*/ 	.byte	0x08
	.zero		1


	//   ....[22]....
        /*0a4c*/ 	.word	0x00002a40
        /*0a50*/ 	.word	0x00000057
        /*0a54*/ 	.word	0x00019c90
        /*0a58*/ 	.short	0x010a
        /*0a5a*/ 	.byte	0x3f
	.zero		1


	//   ....[23]....
        /*0a5c*/ 	.word	0x000043f0
        /*0a60*/ 	.word	0x00000057
        /*0a64*/ 	.word	0x00019c90
        /*0a68*/ 	.short	0x010a
        /*0a6a*/ 	.byte	0x3f
	.zero		1


	//   ....[24]....
        /*0a6c*/ 	.word	0x00006480
        /*0a70*/ 	.word	0x00000057
        /*0a74*/ 	.word	0x00019c90
        /*0a78*/ 	.short	0x010a
        /*0a7a*/ 	.byte	0x3f
	.zero		1


	//   ....[25]....
        /*0a7c*/ 	.word	0x00006630
        /*0a80*/ 	.word	0x00000008
        /*0a84*/ 	.word	0x00000000
        /*0a88*/ 	.short	0x0101
        /*0a8a*/ 	.byte	0x3f
	.zero		1


	//   ....[26]....
        /*0a8c*/ 	.word	0x00006670
        /*0a90*/ 	.word	0x00000057
        /*0a94*/ 	.word	0x00019cb0
        /*0a98*/ 	.short	0x010a
        /*0a9a*/ 	.byte	0x3f
	.zero		1


	//   ....[27]....
        /*0a9c*/ 	.word	0x00006960
        /*0aa0*/ 	.word	0x00000057
        /*0aa4*/ 	.word	0x00000000
        /*0aa8*/ 	.short	0x0101
        /*0aaa*/ 	.byte	0x3f
	.zero		1


	//   ....[28]....
        /*0aac*/ 	.word	0x000075e0
        /*0ab0*/ 	.word	0x00000011
        /*0ab4*/ 	.word	0x00019c00
        /*0ab8*/ 	.short	0x010a
        /*0aba*/ 	.byte	0x3f
	.zero		1


	//   ....[29]....
        /*0abc*/ 	.word	0x00007630
        /*0ac0*/ 	.word	0x00000011
        /*0ac4*/ 	.word	0x00019c00
        /*0ac8*/ 	.short	0x010a
        /*0aca*/ 	.byte	0x3f
	.zero		1


	//   ....[30]....
        /*0acc*/ 	.word	0x00008010
        /*0ad0*/ 	.word	0x00000011
        /*0ad4*/ 	.word	0x00019c00
        /*0ad8*/ 	.short	0x010a
        /*0ada*/ 	.byte	0x3f
	.zero		1


	//   ....[31]....
        /*0adc*/ 	.word	0x00009de0
        /*0ae0*/ 	.word	0x00000011
        /*0ae4*/ 	.word	0x00019c00
        /*0ae8*/ 	.short	0x010a
        /*0aea*/ 	.byte	0x3f
	.zero		1


	//   ....[32]....
        /*0aec*/ 	.word	0x0000bfb0
        /*0af0*/ 	.word	0x00000003
        /*0af4*/ 	.word	0x00019c30
        /*0af8*/ 	.short	0x010a
        /*0afa*/ 	.byte	0x3f
	.zero		1


	//   ....[33]....
        /*0afc*/ 	.word	0x0000c020
        /*0b00*/ 	.word	0x00000003
        /*0b04*/ 	.word	0x00019c30
        /*0b08*/ 	.short	0x010a
        /*0b0a*/ 	.byte	0x3f
	.zero		1


	//   ....[34]....
        /*0b0c*/ 	.word	0x0000c440
        /*0b10*/ 	.word	0x00000000
        /*0b14*/ 	.word	0x00000000
        /*0b18*/ 	.short	0x0101
        /*0b1a*/ 	.byte	0x3f
	.zero		1


	//   ....[35]....
        /*0b1c*/ 	.word	0x0000f220
        /*0b20*/ 	.word	0x00000007
        /*0b24*/ 	.word	0x00019c30
        /*0b28*/ 	.short	0x010a
        /*0b2a*/ 	.byte	0x3f
	.zero		1


	//   ....[36]....
        /*0b2c*/ 	.word	0x0000f2a0
        /*0b30*/ 	.word	0x00000007
        /*0b34*/ 	.word	0x00019c30
        /*0b38*/ 	.short	0x010a
        /*0b3a*/ 	.byte	0x3f
	.zero		1


	//   ....[37]....
        /*0b3c*/ 	.word	0x0000f4a0
        /*0b40*/ 	.word	0x00000016
        /*0b44*/ 	.word	0x00019c50
        /*0b48*/ 	.short	0x010a
        /*0b4a*/ 	.byte	0x3f
	.zero		1


	//   ....[38]....
        /*0b4c*/ 	.word	0x0000f4f0
        /*0b50*/ 	.word	0x00000016
        /*0b54*/ 	.word	0x00019c50
        /*0b58*/ 	.short	0x010a
        /*0b5a*/ 	.byte	0x3f
	.zero		1


	//   ....[39]....
        /*0b5c*/ 	.word	0x0000f7d0
        /*0b60*/ 	.word	0x00000007
        /*0b64*/ 	.word	0x00000000
        /*0b68*/ 	.short	0x0101
        /*0b6a*/ 	.byte	0x3f
	.zero		1


	//   ....[40]....
        /*0b6c*/ 	.word	0x00011ac0
        /*0b70*/ 	.word	0x00000016
        /*0b74*/ 	.word	0x00000000
        /*0b78*/ 	.short	0x0101
        /*0b7a*/ 	.byte	0x3f
	.zero		1


	//   ....[41]....
        /*0b7c*/ 	.word	0x000123c0
        /*0b80*/ 	.word	0x00000000
        /*0b84*/ 	.word	0x00019c30
        /*0b88*/ 	.short	0x010a
        /*0b8a*/ 	.byte	0x3f
	.zero		1


	//   ....[42]....
        /*0b8c*/ 	.word	0x00012440
        /*0b90*/ 	.word	0x00000000
        /*0b94*/ 	.word	0x00019c30
        /*0b98*/ 	.short	0x010a
        /*0b9a*/ 	.byte	0x3f
	.zero		1


	//   ....[43]....
        /*0b9c*/ 	.word	0x00012640
        /*0ba0*/ 	.word	0x00000099
        /*0ba4*/ 	.word	0x00019c50
        /*0ba8*/ 	.short	0x010a
        /*0baa*/ 	.byte	0x3f
	.zero		1


	//   ....[44]....
        /*0bac*/ 	.word	0x00012690
        /*0bb0*/ 	.word	0x00000099
        /*0bb4*/ 	.word	0x00019c50
        /*0bb8*/ 	.short	0x010a
        /*0bba*/ 	.byte	0x3f
	.zero		1


	//   ....[45]....
        /*0bbc*/ 	.word	0x000134d0
        /*0bc0*/ 	.word	0x00000054
        /*0bc4*/ 	.word	0x00000000
        /*0bc8*/ 	.short	0x0101
        /*0bca*/ 	.byte	0x3f
	.zero		1


	//   ....[46]....
        /*0bcc*/ 	.word	0x00013fb0
        /*0bd0*/ 	.word	0x00000099
        /*0bd4*/ 	.word	0x00000000
        /*0bd8*/ 	.short	0x0101
        /*0bda*/ 	.byte	0x3f
	.zero		1


	//   ....[47]....
        /*0bdc*/ 	.word	0x000141c0
        /*0be0*/ 	.word	0x00000000
        /*0be4*/ 	.word	0x00019c30
        /*0be8*/ 	.short	0x010a
        /*0bea*/ 	.byte	0x3f
	.zero		1


	//   ....[48]....
        /*0bec*/ 	.word	0x00014240
        /*0bf0*/ 	.word	0x00000000
        /*0bf4*/ 	.word	0x00019c30
        /*0bf8*/ 	.short	0x010a
        /*0bfa*/ 	.byte	0x3f
	.zero		1


	//   ....[49]....
        /*0bfc*/ 	.word	0x00014440
        /*0c00*/ 	.word	0x0000009b
        /*0c04*/ 	.word	0x00019c50
        /*0c08*/ 	.short	0x010a
        /*0c0a*/ 	.byte	0x3f
	.zero		1


	//   ....[50]....
        /*0c0c*/ 	.word	0x00014490
        /*0c10*/ 	.word	0x0000009b
        /*0c14*/ 	.word	0x00019c50
        /*0c18*/ 	.short	0x010a
        /*0c1a*/ 	.byte	0x3f
	.zero		1


	//   ....[51]....
        /*0c1c*/ 	.word	0x00014730
        /*0c20*/ 	.word	0x00000000
        /*0c24*/ 	.word	0x00000000
        /*0c28*/ 	.short	0x0101
        /*0c2a*/ 	.byte	0x3f
	.zero		1


	//   ....[52]....
        /*0c2c*/ 	.word	0x00016a60
        /*0c30*/ 	.word	0x0000009b
        /*0c34*/ 	.word	0x00000000
        /*0c38*/ 	.short	0x0101
        /*0c3a*/ 	.byte	0x3f
	.zero		1


	//   ....[53]....
        /*0c3c*/ 	.word	0x00017030
        /*0c40*/ 	.word	0x0000000f
        /*0c44*/ 	.word	0x00019c50
        /*0c48*/ 	.short	0x010a
        /*0c4a*/ 	.byte	0x3f
	.zero		1


	//   ....[54]....
        /*0c4c*/ 	.word	0x00017080
        /*0c50*/ 	.word	0x0000000f
        /*0c54*/ 	.word	0x00019c50
        /*0c58*/ 	.short	0x010a
        /*0c5a*/ 	.byte	0x3f
	.zero		1


	//   ....[55]....
        /*0c5c*/ 	.word	0x00017990
        /*0c60*/ 	.word	0x00000000
        /*0c64*/ 	.word	0x00000000
        /*0c68*/ 	.short	0x0101
        /*0c6a*/ 	.byte	0x3f
	.zero		1


	//   ....[56]....
        /*0c6c*/ 	.word	0x00018cb0
        /*0c70*/ 	.word	0x00000003
        /*0c74*/ 	.word	0x00000000
        /*0c78*/ 	.short	0x0101
        /*0c7a*/ 	.byte	0x3f
	.zero		1


	//   ....[57]....
        /*0c7c*/ 	.word	0x0001b100
        /*0c80*/ 	.word	0x0000000d
        /*0c84*/ 	.word	0x00019c20
        /*0c88*/ 	.short	0x010a
        /*0c8a*/ 	.byte	0x3f
	.zero		1


	//   ....[58]....
        /*0c8c*/ 	.word	0x0001b190
        /*0c90*/ 	.word	0x0000000c
        /*0c94*/ 	.word	0x00019ca0
        /*0c98*/ 	.short	0x010a
        /*0c9a*/ 	.byte	0x3f
	.zero		1


	//   ....[59]....
        /*0c9c*/ 	.word	0x0001b5e0
        /*0ca0*/ 	.word	0x0000000c
        /*0ca4*/ 	.word	0x00019cc0
        /*0ca8*/ 	.short	0x010a
        /*0caa*/ 	.byte	0x3f
	.zero		1


	//   ....[60]....
        /*0cac*/ 	.word	0x0001bb00
        /*0cb0*/ 	.word	0x0000000b
        /*0cb4*/ 	.word	0x00019ca0
        /*0cb8*/ 	.short	0x010a
        /*0cba*/ 	.byte	0x3f
	.zero		1


	//   ....[61]....
        /*0cbc*/ 	.word	0x0001bf40
        /*0cc0*/ 	.word	0x0000000b
        /*0cc4*/ 	.word	0x00019cc0
        /*0cc8*/ 	.short	0x010a
        /*0cca*/ 	.byte	0x3f
	.zero		1


	//   ....[62]....
        /*0ccc*/ 	.word	0x0001d520
        /*0cd0*/ 	.word	0x00000005
        /*0cd4*/ 	.word	0x00019c80
        /*0cd8*/ 	.short	0x010a
        /*0cda*/ 	.byte	0x3f
	.zero		1


	//   ....[63]....
        /*0cdc*/ 	.word	0x0001d780
        /*0ce0*/ 	.word	0x00000005
        /*0ce4*/ 	.word	0x00019c40
        /*0ce8*/ 	.short	0x010a
        /*0cea*/ 	.byte	0x3f
	.zero		1


	//   ....[64]....
        /*0cec*/ 	.word	0x0001dce0
        /*0cf0*/ 	.word	0x00000005
        /*0cf4*/ 	.word	0x00019c20
        /*0cf8*/ 	.short	0x010a
        /*0cfa*/ 	.byte	0x3f
	.zero		1


	//   ....[65]....
        /*0cfc*/ 	.word	0x0001dfb0
        /*0d00*/ 	.word	0x00000005
        /*0d04*/ 	.word	0x00019c80
        /*0d08*/ 	.short	0x010a
        /*0d0a*/ 	.byte	0x3f
	.zero		1


	//   ....[66]....
        /*0d0c*/ 	.word	0x0001e400
        /*0d10*/ 	.word	0x00000005
        /*0d14*/ 	.word	0x00019c40
        /*0d18*/ 	.short	0x010a
        /*0d1a*/ 	.byte	0x3f
	.zero		1


	//   ....[67]....
        /*0d1c*/ 	.word	0x0001e8c0
        /*0d20*/ 	.word	0x0000000d
        /*0d24*/ 	.word	0x00019c70
        /*0d28*/ 	.short	0x010a
        /*0d2a*/ 	.byte	0x3f
	.zero		1


	//   ....[68]....
        /*0d2c*/ 	.word	0x0001e950
        /*0d30*/ 	.word	0x0000000d
        /*0d34*/ 	.word	0x00019c60
        /*0d38*/ 	.short	0x010a
        /*0d3a*/ 	.byte	0x3f
	.zero		1


	//   ....[69]....
        /*0d3c*/ 	.word	0x0001ece0
        /*0d40*/ 	.word	0x0000000d
        /*0d44*/ 	.word	0x00019c50
        /*0d48*/ 	.short	0x0101
        /*0d4a*/ 	.byte	0x3f
	.zero		1


	//   ....[70]....
        /*0d4c*/ 	.word	0x0001ed60
        /*0d50*/ 	.word	0x00000003
        /*0d54*/ 	.word	0x00000000
        /*0d58*/ 	.short	0x0101
        /*0d5a*/ 	.byte	0x3f
	.zero		1


	//   ....[71]....
        /*0d5c*/ 	.word	0x0001ef20
        /*0d60*/ 	.word	0x00000003
        /*0d64*/ 	.word	0x00019c70
        /*0d68*/ 	.short	0x010a
        /*0d6a*/ 	.byte	0x3f
	.zero		1


	//   ....[72]....
        /*0d6c*/ 	.word	0x0001efa0
        /*0d70*/ 	.word	0x00000003
        /*0d74*/ 	.word	0x00019c60
        /*0d78*/ 	.short	0x010a
        /*0d7a*/ 	.byte	0x3f
	.zero		1


	//   ....[73]....
        /*0d7c*/ 	.word	0x0001f340
        /*0d80*/ 	.word	0x00000003
        /*0d84*/ 	.word	0x00019c50
        /*0d88*/ 	.short	0x0101
        /*0d8a*/ 	.byte	0x3f
	.zero		1


	//   ....[74]....
        /*0d8c*/ 	.word	0x0001f3b0
        /*0d90*/ 	.word	0x00000000
        /*0d94*/ 	.word	0x00000000
        /*0d98*/ 	.short	0x0101
        /*0d9a*/ 	.byte	0x3f
	.zero		1


	//   ....[75]....
        /*0d9c*/ 	.word	0x000200a0
        /*0da0*/ 	.word	0x00000008
        /*0da4*/ 	.word	0x00019c20
        /*0da8*/ 	.short	0x010a
        /*0daa*/ 	.byte	0x3f
	.zero		1


	//   ....[76]....
        /*0dac*/ 	.word	0x00020230
        /*0db0*/ 	.word	0x00000006
        /*0db4*/ 	.word	0x00000000
        /*0db8*/ 	.short	0x010a
        /*0dba*/ 	.byte	0x3f
	.zero		1


	//   ....[77]....
        /*0dbc*/ 	.word	0x000202a0
        /*0dc0*/ 	.word	0x00000007
        /*0dc4*/ 	.word	0x00000000
        /*0dc8*/ 	.short	0x010a
        /*0dca*/ 	.byte	0x3f
	.zero		1


	//   ....[78]....
        /*0dcc*/ 	.word	0x000202f0
        /*0dd0*/ 	.word	0x00000002
        /*0dd4*/ 	.word	0x00019c60
        /*0dd8*/ 	.short	0x010a
        /*0dda*/ 	.byte	0x3f
	.zero		1


	//   ....[79]....
        /*0ddc*/ 	.word	0x00020340
        /*0de0*/ 	.word	0x00000005
        /*0de4*/ 	.word	0x00019c60
        /*0de8*/ 	.short	0x010a
        /*0dea*/ 	.byte	0x3f
	.zero		1


	//   ....[80]....
        /*0dec*/ 	.word	0x00020380
        /*0df0*/ 	.word	0x00000002
        /*0df4*/ 	.word	0x00019c80
        /*0df8*/ 	.short	0x010a
        /*0dfa*/ 	.byte	0x3f
	.zero		1


	//   ....[81]....
        /*0dfc*/ 	.word	0x000203a0
        /*0e00*/ 	.word	0x00000005
        /*0e04*/ 	.word	0x00019c80
        /*0e08*/ 	.short	0x010a
        /*0e0a*/ 	.byte	0x3f
	.zero		1


	//   ....[82]....
        /*0e0c*/ 	.word	0x00020400
        /*0e10*/ 	.word	0x00000057
        /*0e14*/ 	.word	0x00019c90
        /*0e18*/ 	.short	0x010a
        /*0e1a*/ 	.byte	0x3f
	.zero		1


	//   ....[83]....
        /*0e1c*/ 	.word	0x00020450
        /*0e20*/ 	.word	0x00000057
        /*0e24*/ 	.word	0x00019c90
        /*0e28*/ 	.short	0x010a
        /*0e2a*/ 	.byte	0x3f
	.zero		1


	//   ....[84]....
        /*0e2c*/ 	.word	0x000204a0
        /*0e30*/ 	.word	0x00000057
        /*0e34*/ 	.word	0x00019c90
        /*0e38*/ 	.short	0x010a
        /*0e3a*/ 	.byte	0x3f
	.zero		1


	//   ....[85]....
        /*0e3c*/ 	.word	0x000204f0
        /*0e40*/ 	.word	0x00000057
        /*0e44*/ 	.word	0x00019cb0
        /*0e48*/ 	.short	0x010a
        /*0e4a*/ 	.byte	0x3f
	.zero		1


	//   ....[86]....
        /*0e4c*/ 	.word	0x000207b0
        /*0e50*/ 	.word	0x00000011
        /*0e54*/ 	.word	0x00019c00
        /*0e58*/ 	.short	0x010a
        /*0e5a*/ 	.byte	0x3f
	.zero		1


	//   ....[87]....
        /*0e5c*/ 	.word	0x00020a70
        /*0e60*/ 	.word	0x00000011
        /*0e64*/ 	.word	0x00019c00
        /*0e68*/ 	.short	0x010a
        /*0e6a*/ 	.byte	0x3f
	.zero		1


	//   ....[88]....
        /*0e6c*/ 	.word	0x00020ac0
        /*0e70*/ 	.word	0x00000003
        /*0e74*/ 	.word	0x00019c30
        /*0e78*/ 	.short	0x010a
        /*0e7a*/ 	.byte	0x3f
	.zero		1


	//   ....[89]....
        /*0e7c*/ 	.word	0x00020b10
        /*0e80*/ 	.word	0x00000007
        /*0e84*/ 	.word	0x00019c30
        /*0e88*/ 	.short	0x010a
        /*0e8a*/ 	.byte	0x3f
	.zero		1


	//   ....[90]....
        /*0e8c*/ 	.word	0x00020b60
        /*0e90*/ 	.word	0x00000016
        /*0e94*/ 	.word	0x00019c50
        /*0e98*/ 	.short	0x010a
        /*0e9a*/ 	.byte	0x3f
	.zero		1


	//   ....[91]....
        /*0e9c*/ 	.word	0x00020bb0
        /*0ea0*/ 	.word	0x00000000
        /*0ea4*/ 	.word	0x00019c30
        /*0ea8*/ 	.short	0x010a
        /*0eaa*/ 	.byte	0x3f
	.zero		1


	//   ....[92]....
        /*0eac*/ 	.word	0x00020c00
        /*0eb0*/ 	.word	0x00000099
        /*0eb4*/ 	.word	0x00019c50
        /*0eb8*/ 	.short	0x010a
        /*0eba*/ 	.byte	0x3f
	.zero		1


	//   ....[93]....
        /*0ebc*/ 	.word	0x00020c50
        /*0ec0*/ 	.word	0x00000000
        /*0ec4*/ 	.word	0x00019c30
        /*0ec8*/ 	.short	0x010a
        /*0eca*/ 	.byte	0x3f
	.zero		1


	//   ....[94]....
        /*0ecc*/ 	.word	0x00020ca0
        /*0ed0*/ 	.word	0x0000009b
        /*0ed4*/ 	.word	0x00019c50
        /*0ed8*/ 	.short	0x010a
        /*0eda*/ 	.byte	0x3f
	.zero		1


	//   ....[95]....
        /*0edc*/ 	.word	0x00020cf0
        /*0ee0*/ 	.word	0x0000000f
        /*0ee4*/ 	.word	0x00019c50
        /*0ee8*/ 	.short	0x010a
        /*0eea*/ 	.byte	0x3f
	.zero		1


	//   ....[96]....
        /*0eec*/ 	.word	0x00020e90
        /*0ef0*/ 	.word	0x0000000d
        /*0ef4*/ 	.word	0x00019c20
        /*0ef8*/ 	.short	0x010a
        /*0efa*/ 	.byte	0x3f
	.zero		1


	//   ....[97]....
        /*0efc*/ 	.word	0x00020ee0
        /*0f00*/ 	.word	0x0000000c
        /*0f04*/ 	.word	0x00019ca0
        /*0f08*/ 	.short	0x010a
        /*0f0a*/ 	.byte	0x3f
	.zero		1


	//   ....[98]....
        /*0f0c*/ 	.word	0x00020f30
        /*0f10*/ 	.word	0x0000000c
        /*0f14*/ 	.word	0x00019cc0
        /*0f18*/ 	.short	0x010a
        /*0f1a*/ 	.byte	0x3f
	.zero		1


	//   ....[99]....
        /*0f1c*/ 	.word	0x00020f80
        /*0f20*/ 	.word	0x0000000b
        /*0f24*/ 	.word	0x00019ca0
        /*0f28*/ 	.short	0x010a
        /*0f2a*/ 	.byte	0x3f
	.zero		1


	//   ....[100]....
        /*0f2c*/ 	.word	0x00020fd0
        /*0f30*/ 	.word	0x0000000b
        /*0f34*/ 	.word	0x00019cc0
        /*0f38*/ 	.short	0x010a
        /*0f3a*/ 	.byte	0x3f
	.zero		1


	//   ....[101]....
        /*0f3c*/ 	.word	0x00021170
        /*0f40*/ 	.word	0x00000005
        /*0f44*/ 	.word	0x00019c80
        /*0f48*/ 	.short	0x010a
        /*0f4a*/ 	.byte	0x3f
	.zero		1


	//   ....[102]....
        /*0f4c*/ 	.word	0x000211c0
        /*0f50*/ 	.word	0x00000005
        /*0f54*/ 	.word	0x00019c40
        /*0f58*/ 	.short	0x010a
        /*0f5a*/ 	.byte	0x3f
	.zero		1


	//   ....[103]....
        /*0f5c*/ 	.word	0x00021240
        /*0f60*/ 	.word	0x00000004
        /*0f64*/ 	.word	0x00019c20
        /*0f68*/ 	.short	0x010a
        /*0f6a*/ 	.byte	0x3f
	.zero		1


	//   ....[104]....
        /*0f6c*/ 	.word	0x00021290
        /*0f70*/ 	.word	0x00000005
        /*0f74*/ 	.word	0x00019c80
        /*0f78*/ 	.short	0x010a
        /*0f7a*/ 	.byte	0x3f
	.zero		1


	//   ....[105]....
        /*0f7c*/ 	.word	0x000212e0
        /*0f80*/ 	.word	0x00000005
        /*0f84*/ 	.word	0x00019c40
        /*0f88*/ 	.short	0x010a
        /*0f8a*/ 	.byte	0x3f
	.zero		1


	//   ....[106]....
        /*0f8c*/ 	.word	0x00021330
        /*0f90*/ 	.word	0x0000000d
        /*0f94*/ 	.word	0x00019c70
        /*0f98*/ 	.short	0x010a
        /*0f9a*/ 	.byte	0x3f
	.zero		1


	//   ....[107]....
        /*0f9c*/ 	.word	0x00021380
        /*0fa0*/ 	.word	0x0000000d
        /*0fa4*/ 	.word	0x00019c60
        /*0fa8*/ 	.short	0x010a
        /*0faa*/ 	.byte	0x3f
	.zero		1


	//   ....[108]....
        /*0fac*/ 	.word	0x000213d0
        /*0fb0*/ 	.word	0x00000003
        /*0fb4*/ 	.word	0x00019c70
        /*0fb8*/ 	.short	0x010a
        /*0fba*/ 	.byte	0x3f
	.zero		1


	//   ....[109]....
        /*0fbc*/ 	.word	0x00021420
        /*0fc0*/ 	.word	0x00000003
        /*0fc4*/ 	.word	0x00019c60
        /*0fc8*/ 	.short	0x010a
        /*0fca*/ 	.byte	0x3f
	.zero		1


	//   ....[110]....
        /*0fcc*/ 	.word	0x00021da0
        /*0fd0*/ 	.word	0x00000008
        /*0fd4*/ 	.word	0x00019c20
        /*0fd8*/ 	.short	0x010a
        /*0fda*/ 	.byte	0x3f
	.zero		1


	//   ....[111]....
        /*0fdc*/ 	.word	0x00021f40
        /*0fe0*/ 	.word	0x00000006
        /*0fe4*/ 	.word	0x00000000
        /*0fe8*/ 	.short	0x010a
        /*0fea*/ 	.byte	0x3f
	.zero		1


	//   ....[112]....
        /*0fec*/ 	.word	0x00021f90
        /*0ff0*/ 	.word	0x00000007
        /*0ff4*/ 	.word	0x00000000
        /*0ff8*/ 	.short	0x010a
        /*0ffa*/ 	.byte	0x3f
	.zero		1


	//   ....[113]....
        /*0ffc*/ 	.word	0x00021fe0
        /*1000*/ 	.word	0x00000002
        /*1004*/ 	.word	0x00019c60
        /*1008*/ 	.short	0x010a
        /*100a*/ 	.byte	0x3f
	.zero		1


	//   ....[114]....
        /*100c*/ 	.word	0x00022030
        /*1010*/ 	.word	0x00000005
        /*1014*/ 	.word	0x00019c60
        /*1018*/ 	.short	0x010a
        /*101a*/ 	.byte	0x3f
	.zero		1


	//   ....[115]....
        /*101c*/ 	.word	0x00022080
        /*1020*/ 	.word	0x00000002
        /*1024*/ 	.word	0x00019c80
        /*1028*/ 	.short	0x010a
        /*102a*/ 	.byte	0x3f
	.zero		1


	//----- nvinfo : EIATTR_NUM_MBARRIERS
	.align		4
.L_237:
        /*102c*/ 	.byte	0x03, 0x38
        /*102e*/ 	.short	0x0016


	//----- nvinfo : EIATTR_EXIT_INSTR_OFFSETS
	.align		4
        /*1030*/ 	.byte	0x04, 0x1c
        /*1032*/ 	.short	(.L_239 - .L_238)


	//   ....[0]....
.L_238:
        /*1034*/ 	.word	0x000203f0


	//----- nvinfo : EIATTR_MAX_THREADS
	.align		4
.L_239:
        /*1038*/ 	.byte	0x04, 0x05
        /*103a*/ 	.short	(.L_241 - .L_240)
.L_240:
        /*103c*/ 	.word	0x00000200
        /*1040*/ 	.word	0x00000001
        /*1044*/ 	.word	0x00000001


	//----- nvinfo : EIATTR_CRS_STACK_SIZE
	.align		4
.L_241:
        /*1048*/ 	.byte	0x04, 0x1e
        /*104a*/ 	.short	(.L_243 - .L_242)
.L_242:
        /*104c*/ 	.word	0x00000000


	//----- nvinfo : EIATTR_CBANK_PARAM_SIZE
	.align		4
.L_243:
        /*1050*/ 	.byte	0x03, 0x19
        /*1052*/ 	.short	0x0a70


	//----- nvinfo : EIATTR_PARAM_CBANK
	.align		4
        /*1054*/ 	.byte	0x04, 0x0a
        /*1056*/ 	.short	(.L_245 - .L_244)
	.align		4
.L_244:
        /*1058*/ 	.word	index@(.nv.constant0._ZN7cutlass13device_kernelIN5flash11enable_sm90INS1_16FlashAttnFwdSm90INS1_25CollectiveMainloopFwdSm90ILi2EN4cute5tupleIJNS5_1CILi1EEES8_S8_EEENS6_IJNS7_ILi192EEENS7_ILi128EEENS7_ILi96EEEEEELi96ENS_12float_e4m3_tEfNS_4arch4Sm90ELb0ELb1ELb0ELb1ELb0ELb1ELb0ELb1ELb1ELb0ELb0ELb0EEENS1_21CollectiveEpilogueFwdINS6_IJSA_SC_SB_EEES9_NS_10bfloat16_tESG_Li384ELb1ELb0ELb0ELb1EEENS1_36VarlenDynamicPersistentTileSchedulerILi192ELi128ELi384ELi128ELb0ELb0ELb1ELb1ELb0ELb1EEEEEEEEEvNT_6ParamsE)
        /*105c*/ 	.short	0x0210
        /*105e*/ 	.short	0x0a70


	//----- nvinfo : EIATTR_SW_WAR
	.align		4
.L_245:
        /*1060*/ 	.byte	0x04, 0x36
        /*1062*/ 	.short	(.L_247 - .L_246)
.L_246:
        /*1064*/ 	.word	0x00000008
.L_247:


//--------------------- .nv.info._ZN7cutlass13device_kernelIN5flash11enable_sm90INS1_16FlashAttnFwdSm90INS1_25CollectiveMainloopFwdSm90ILi2EN4cute5tupleIJNS5_1CILi1EEES8_S8_EEENS6_IJNS7_ILi192EEENS7_ILi128EEENS7_ILi96EEEEEELi96ENS_12float_e4m3_tEfNS_4arch4Sm90ELb1ELb0ELb0ELb0ELb0ELb0ELb0ELb1ELb1ELb0ELb0ELb0EEENS1_21CollectiveEpilogueFwdINS6_IJSA_SC_SB_EEES9_NS_10bfloat16_tESG_Li384ELb0ELb0ELb0ELb1EEENS1_30DynamicPersistentTileSchedulerILi384ELi128ELb0ELb0ELb1EEEEEEEEEvNT_6ParamsE --------------------------
	.section	.nv.info._ZN7cutlass13device_kernelIN5flash11enable_sm90INS1_16FlashAttnFwdSm90INS1_25CollectiveMainloopFwdSm90ILi2EN4cute5tupleIJNS5_1CILi1EEES8_S8_EEENS6_IJNS7_ILi192EEENS7_ILi128EEENS7_ILi96EEEEEELi96ENS_12float_e4m3_tEfNS_4arch4Sm90ELb1ELb0ELb0ELb0ELb0ELb0ELb0ELb1ELb1ELb0ELb0ELb0EEENS1_21CollectiveEpilogueFwdINS6_IJSA_SC_SB_EEES9_NS_10bfloat16_tESG_Li384ELb0ELb0ELb0ELb1EEENS1_30DynamicPersistentTileSchedulerILi384ELi128ELb0ELb0ELb1EEEEEEEEEvNT_6ParamsE,"",@"SHT_CUDA_INFO"
	.sectionflags	@""
	.align	4


	//----- nvinfo : EIATTR_CUDA_API_VERSION
	.align		4
        /*0000*/ 	.byte	0x04, 0x37
        /*0002*/ 	.short	(.L_249 - .L_248)
.L_248:
        /*0004*/ 	.word	0x00000082


	//----- nvinfo : EIATTR_KPARAM_INFO
	.align		4
.L_249:
        /*0008*/ 	.byte	0x04, 0x17
        /*000a*/ 	.short	(.L_251 - .L_250)
.L_250:
        /*000c*/ 	.word	0x00000000
        /*0010*/ 	.short	0x0000
        /*0012*/ 	.short	0x0070
        /*0014*/ 	.byte	0x00, 0xf0, 0x01, 0x2e


	//----- nvinfo : EIATTR_SPARSE_MMA_MASK
	.align		4
.L_251:
        /*0018*/ 	.byte	0x03, 0x50
        /*001a*/ 	.short	0x0000


	//----- nvinfo : EIATTR_MAXREG_COUNT
	.align		4
        /*001c*/ 	.byte	0x03, 0x1b
        /*001e*/ 	.short	0x0080


	//----- nvinfo : EIATTR_NUM_BARRIERS
	.align		4
        /*0020*/ 	.byte	0x02, 0x4c
        /*0022*/ 	.byte	0x09
	.zero		1


	//----- nvinfo : EIATTR_EXTERNS
	.align		4
        /*0024*/ 	.byte	0x04, 0x0f
        /*0026*/ 	.short	(.L_253 - .L_252)


	//   ....[0]....
	.align		4
.L_252:
        /*0028*/ 	.word	index@(__assertfail)


	//----- nvinfo : EIATTR_ANNOTATIONS
	.align		4
.L_253:
        /*002c*/ 	.byte	0x04, 0x55
        /*002e*/ 	.short	(.L_255 - .L_254)


	//   ....[0]....
.L_254:
        /*0030*/ 	.word	0x00000001
        /*0034*/ 	.byte	0x00, 0x9b, 0x00, 0x00, 0x01, 0x00, 0x00, 0x00, 0x80, 0xc8, 0x00, 0x00


	//----- nvinfo : EIATTR_MERCURY_ISA_VERSION
	.align		4
.L_255:
        /*0040*/ 	.byte	0x03, 0x5f
        /*0042*/ 	.short	0x0101


	//----- nvinfo : EIATTR_INT_WARP_WIDE_INSTR_OFFSETS
	.align		4
        /*0044*/ 	.byte	0x04, 0x31
        /*0046*/ 	.short	(.L_257 - .L_256)


	//   ....[0]....
.L_256:
        /*0048*/ 	.word	0x00000180


	//   ....[1]....
        /*004c*/ 	.word	0x000001b0


	//   ....[2]....
        /*0050*/ 	.word	0x00000240


	//   ....[3]....
        /*0054*/ 	.word	0x0000a1c0


	//   ....[4]....
        /*0058*/ 	.word	0x0000a250


	//   ....[5]....
        /*005c*/ 	.word	0x0000a930


	//   ....[6]....
        /*0060*/ 	.word	0x0000c300


	//   ....[7]....
        /*0064*/ 	.word	0x0000c390


	//----- nvinfo : EIATTR_COOP_GROUP_MASK_REGIDS
	.align		4
.L_257:
        /*0068*/ 	.byte	0x04, 0x29
        /*006a*/ 	.short	(.L_259 - .L_258)


	//   ....[0]....
.L_258:
        /*006c*/ 	.word	0xffffffff


	//   ....[1]....
        /*0070*/ 	.word	0xffffffff


	//   ....[2]....
        /*0074*/ 	.word	0xffffffff


	//   ....[3]....
        /*0078*/ 	.word	0xffffffff


	//   ....[4]....
        /*007c*/ 	.word	0xffffffff


	//   ....[5]....
        /*0080*/ 	.word	0xffffffff


	//   ....[6]....
        /*0084*/ 	.word	0xffffffff


	//   ....[7]....
        /*0088*/ 	.word	0xffffffff


	//   ....[8]....
        /*008c*/ 	.word	0xffffffff


	//   ....[9]....
        /*0090*/ 	.word	0xffffffff


	//   ....[10]....
        /*0094*/ 	.word	0xffffffff


	//   ....[11]....
        /*0098*/ 	.word	0xffffffff


	//   ....[12]....
        /*009c*/ 	.word	0xffffffff


	//   ....[13]....
        /*00a0*/ 	.word	0xffffffff


	//   ....[14]....
        /*00a4*/ 	.word	0xffffffff


	//   ....[15]....
        /*00a8*/ 	.word	0xffffffff


	//   ....[16]....
        /*00ac*/ 	.word	0xffffffff


	//   ....[17]....
        /*00b0*/ 	.word	0xffffffff


	//   ....[18]....
        /*00b4*/ 	.word	0xffffffff


	//   ....[19]....
        /*00b8*/ 	.word	0xffffffff


	//   ....[20]....
        /*00bc*/ 	.word	0xffffffff


	//   ....[21]....
        /*00c0*/ 	.word	0xffffffff


	//   ....[22]....
        /*00c4*/ 	.word	0xffffffff


	//   ....[23]....
        /*00c8*/ 	.word	0xffffffff


	//   ....[24]....
        /*00cc*/ 	.word	0xffffffff


	//   ....[25]....
        /*00d0*/ 	.word	0xffffffff


	//   ....[26]....
        /*00d4*/ 	.word	0xffffffff


	//   ....[27]....
        /*00d8*/ 	.word	0xffffffff


	//   ....[28]....
        /*00dc*/ 	.word	0xffffffff


	//   ....[29]....
        /*00e0*/ 	.word	0xffffffff


	//   ....[30]....
        /*00e4*/ 	.word	0xffffffff


	//   ....[31]....
        /*00e8*/ 	.word	0xffffffff


	//   ....[32]....
        /*00ec*/ 	.word	0xffffffff


	//   ....[33]....
        /*00f0*/ 	.word	0xffffffff


	//   ....[34]....
        /*00f4*/ 	.word	0xffffffff


	//   ....[35]....
        /*00f8*/ 	.word	0xffffffff


	//   ....[36]....
        /*00fc*/ 	.word	0xffffffff


	//   ....[37]....
        /*0100*/ 	.word	0xffffffff


	//   ....[38]....
        /*0104*/ 	.word	0xffffffff


	//   ....[39]....
        /*0108*/ 	.word	0xffffffff


	//   ....[40]....
        /*010c*/ 	.word	0xffffffff


	//   ....[41]....
        /*0110*/ 	.word	0xffffffff


	//   ....[42]....
        /*0114*/ 	.word	0xffffffff


	//   ....[43]....
        /*0118*/ 	.word	0xffffffff


	//   ....[44]....
        /*011c*/ 	.word	0xffffffff


	//   ....[45]....
        /*0120*/ 	.word	0xffffffff


	//   ....[46]....
        /*0124*/ 	.word	0xffffffff


	//   ....[47]....
        /*0128*/ 	.word	0xffffffff


	//   ....[48]....
        /*012c*/ 	.word	0xffffffff


	//   ....[49]....
        /*0130*/ 	.word	0xffffffff


	//   ....[50]....
        /*0134*/ 	.word	0xffffffff


	//   ....[51]....
        /*0138*/ 	.word	0xffffffff


	//   ....[52]....
        /*013c*/ 	.word	0xffffffff


	//   ....[53]....
        /*0140*/ 	.word	0x0500000f


	//   ....[54]....
        /*0144*/ 	.word	0x0500000f


	//----- nvinfo : EIATTR_COOP_GROUP_INSTR_OFFSETS
	.align		4
.L_259:
        /*0148*/ 	.byte	0x04, 0x28
        /*014a*/ 	.short	(.L_261 - .L_260)


	//   ....[0]....
.L_260:
        /*014c*/ 	.word	0x00000060


	//   ....[1]....
        /*0150*/ 	.word	0x00000190


	//   ....[2]....
        /*0154*/ 	.word	0x00000250


	//   ....[3]....
        /*0158*/ 	.word	0x000003c0


	//   ....[4]....
        /*015c*/ 	.word	0x00000520


	//   ....[5]....
        /*0160*/ 	.word	0x00000640


	//   ....[6]....
        /*0164*/ 	.word	0x000007a0


	//   ....[7]....
        /*0168*/ 	.word	0x000016d0


	//   ....[8]....
        /*016c*/ 	.word	0x000024a0


	//   ....[9]....
        /*0170*/ 	.word	0x000024e0


	//   ....[10]....
        /*0174*/ 	.word	0x00002e30


	//   ....[11]....
        /*0178*/ 	.word	0x00002ec0


	//   ....[12]....
        /*017c*/ 	.word	0x00004720


	//   ....[13]....
        /*0180*/ 	.word	0x00004850


	//   ....[14]....
        /*0184*/ 	.word	0x00005150


	//   ....[15]....
        /*0188*/ 	.word	0x000051b0


	//   ....[16]....
        /*018c*/ 	.word	0x00006880


	//   ....[17]....
        /*0190*/ 	.word	0x00006890


	//   ....[18]....
        /*0194*/ 	.word	0x00006900


	//   ....[19]....
        /*0198*/ 	.word	0x00006910


	//   ....[20]....
        /*019c*/ 	.word	0x00007f50


	//   ....[21]....
        /*01a0*/ 	.word	0x00007f70


	//   ....[22]....
        /*01a4*/ 	.word	0x00007ff0


	//   ....[23]....
        /*01a8*/ 	.word	0x00008000


	//   ....[24]....
        /*01ac*/ 	.word	0x00008dd0


	//   ....[25]....
        /*01b0*/ 	.word	0x00008de0


	//   ....[26]....
        /*01b4*/ 	.word	0x00008df0


	//   ....[27]....
        /*01b8*/ 	.word	0x00008e00


	//   ....[28]....
        /*01bc*/ 	.word	0x00008e10


	//   ....[29]....
        /*01c0*/ 	.word	0x00008e20


	//   ....[30]....
        /*01c4*/ 	.word	0x00008e30


	//   ....[31]....
        /*01c8*/ 	.word	0x00008e40


	//   ....[32]....
        /*01cc*/ 	.word	0x00008e70


	//   ....[33]....
        /*01d0*/ 	.word	0x00008e80


	//   ....[34]....
        /*01d4*/ 	.word	0x00008eb0


	//   ....[35]....
        /*01d8*/ 	.word	0x00008ec0


	//   ....[36]....
        /*01dc*/ 	.word	0x00008ef0


	//   ....[37]....
        /*01e0*/ 	.word	0x00008f00


	//   ....[38]....
        /*01e4*/ 	.word	0x00008f30


	//   ....[39]....
        /*01e8*/ 	.word	0x00008f40


	//   ....[40]....
        /*01ec*/ 	.word	0x00008f70


	//   ....[41]....
        /*01f0*/ 	.word	0x00008f80


	//   ....[42]....
        /*01f4*/ 	.word	0x00008fa0


	//   ....[43]....
        /*01f8*/ 	.word	0x00008fc0


	//   ....[44]....
        /*01fc*/ 	.word	0x00008fd0


	//   ....[45]....
        /*0200*/ 	.word	0x00008fe0


	//   ....[46]....
        /*0204*/ 	.word	0x00009010


	//   ....[47]....
        /*0208*/ 	.word	0x00009030


	//   ....[48]....
        /*020c*/ 	.word	0x000091f0


	//   ....[49]....
        /*0210*/ 	.word	0x00009ab0


	//   ....[50]....
        /*0214*/ 	.word	0x0000aa30


	//   ....[51]....
        /*0218*/ 	.word	0x0000c990


	//   ....[52]....
        /*021c*/ 	.word	0x0000cb10


	//   ....[53]....
        /*0220*/ 	.word	0x0000d0d0


	//   ....[54]....
        /*0224*/ 	.word	0x0000d540


	//----- nvinfo : EIATTR_REG_RECONFIG
	.align		4
.L_261:
        /*0228*/ 	.byte	0x01, 0x54
	.zero		2


	//----- nvinfo : EIATTR_SYSCALL_OFFSETS
	.align		4
        /*022c*/ 	.byte	0x04, 0x46
        /*022e*/ 	.short	(.L_263 - .L_262)


	//   ....[0]....
.L_262:
        /*0230*/ 	.word	0x00001880


	//   ....[1]....
        /*0234*/ 	.word	0x0000a3e0


	//   ....[2]....
        /*0238*/ 	.word	0x0000a520


	//   ....[3]....
        /*023c*/ 	.word	0x0000a660


	//   ....[4]....
        /*0240*/ 	.word	0x0000a780


	//----- nvinfo : EIATTR_MBARRIER_INSTR_OFFSETS
	.align		4
.L_263:
        /*0244*/ 	.byte	0x04, 0x39
        /*0246*/ 	.short	(.L_265 - .L_264)


	//   ....[0]....
.L_264:
        /*0248*/ 	.word	0x00000270
        /*024c*/ 	.word	0x000000ff
        /*0250*/ 	.word	0x00019c00
        /*0254*/ 	.short	0x0100
        /*0256*/ 	.byte	0x06
	.zero		1


	//   ....[1]....
        /*0258*/ 	.word	0x00000280
        /*025c*/ 	.word	0x000000ff
        /*0260*/ 	.word	0x00019c20
        /*0264*/ 	.short	0x0100
        /*0266*/ 	.byte	0x06
	.zero		1


	//   ....[2]....
        /*0268*/ 	.word	0x00000370
        /*026c*/ 	.word	0x000000ff
        /*0270*/ 	.word	0x00019c30
        /*0274*/ 	.short	0x0100
        /*0276*/ 	.byte	0x08
	.zero		1


	//   ....[3]....
        /*0278*/ 	.word	0x00000380
        /*027c*/ 	.word	0x000000ff
        /*0280*/ 	.word	0x00019c40
        /*0284*/ 	.short	0x0100
        /*0286*/ 	.byte	0x08
	.zero		1


	//   ....[4]....
        /*0288*/ 	.word	0x00000390
        /*028c*/ 	.word	0x000000ff
        /*0290*/ 	.word	0x00019c38
        /*0294*/ 	.short	0x0100
        /*0296*/ 	.byte	0x08
	.zero		1


	//   ....[5]....
        /*0298*/ 	.word	0x000003a0
        /*029c*/ 	.word	0x000000ff
        /*02a0*/ 	.word	0x00019c48
        /*02a4*/ 	.short	0x0100
        /*02a6*/ 	.byte	0x08
	.zero		1


	//   ....[6]....
        /*02a8*/ 	.word	0x000004d0
        /*02ac*/ 	.word	0x000000ff
        /*02b0*/ 	.word	0x00019c50
        /*02b4*/ 	.short	0x0100
        /*02b6*/ 	.byte	0x08
	.zero		1


	//   ....[7]....
        /*02b8*/ 	.word	0x000004e0
        /*02bc*/ 	.word	0x000000ff
        /*02c0*/ 	.word	0x00019c60
        /*02c4*/ 	.short	0x0100
        /*02c6*/ 	.byte	0x08
	.zero		1


	//   ....[8]....
        /*02c8*/ 	.word	0x000004f0
        /*02cc*/ 	.word	0x000000ff
        /*02d0*/ 	.word	0x00019c58
        /*02d4*/ 	.short	0x0100
        /*02d6*/ 	.byte	0x08
	.zero		1


	//   ....[9]....
        /*02d8*/ 	.word	0x00000500
        /*02dc*/ 	.word	0x000000ff
        /*02e0*/ 	.word	0x00019c68
        /*02e4*/ 	.short	0x0100
        /*02e6*/ 	.byte	0x08
	.zero		1


	//   ....[10]....
        /*02e8*/ 	.word	0x000005f0
        /*02ec*/ 	.word	0x000000ff
        /*02f0*/ 	.word	0x00019c70
        /*02f4*/ 	.short	0x0100
        /*02f6*/ 	.byte	0x06
	.zero		1


	//   ....[11]....
        /*02f8*/ 	.word	0x00000600
        /*02fc*/ 	.word	0x000000ff
        /*0300*/ 	.word	0x00019c80
        /*0304*/ 	.short	0x0100
        /*0306*/ 	.byte	0x06
	.zero		1


	//   ....[12]....
        /*0308*/ 	.word	0x00000610
        /*030c*/ 	.word	0x000000ff
        /*0310*/ 	.word	0x00019c78
        /*0314*/ 	.short	0x0100
        /*0316*/ 	.byte	0x06
	.zero		1


	//   ....[13]....
        /*0318*/ 	.word	0x00000620
        /*031c*/ 	.word	0x000000ff
        /*0320*/ 	.word	0x00019c88
        /*0324*/ 	.short	0x0100
        /*0326*/ 	.byte	0x06
	.zero		1


	//   ....[14]....
        /*0328*/ 	.word	0x00000750
        /*032c*/ 	.word	0x000000ff
        /*0330*/ 	.word	0x00019c90
        /*0334*/ 	.short	0x0100
        /*0336*/ 	.byte	0x08
	.zero		1


	//   ....[15]....
        /*0338*/ 	.word	0x00000760
        /*033c*/ 	.word	0x000000ff
        /*0340*/ 	.word	0x00019ca0
        /*0344*/ 	.short	0x0100
        /*0346*/ 	.byte	0x08
	.zero		1


	//   ....[16]....
        /*0348*/ 	.word	0x00000770
        /*034c*/ 	.word	0x000000ff
        /*0350*/ 	.word	0x00019c98
        /*0354*/ 	.short	0x0100
        /*0356*/ 	.byte	0x08
	.zero		1


	//   ....[17]....
        /*0358*/ 	.word	0x00000780
        /*035c*/ 	.word	0x000000ff
        /*0360*/ 	.word	0x00019ca8
        /*0364*/ 	.short	0x0100
        /*0366*/ 	.byte	0x08
	.zero		1


	//   ....[18]....
        /*0368*/ 	.word	0x000008b0
        /*036c*/ 	.word	0x000000ff
        /*0370*/ 	.word	0x00019cb0
        /*0374*/ 	.short	0x0100
        /*0376*/ 	.byte	0x08
	.zero		1


	//   ....[19]....
        /*0378*/ 	.word	0x000008c0
        /*037c*/ 	.word	0x000000ff
        /*0380*/ 	.word	0x00019cc0
        /*0384*/ 	.short	0x0100
        /*0386*/ 	.byte	0x08
	.zero		1


	//   ....[20]....
        /*0388*/ 	.word	0x000008d0
        /*038c*/ 	.word	0x000000ff
        /*0390*/ 	.word	0x00019cb8
        /*0394*/ 	.short	0x0100
        /*0396*/ 	.byte	0x08
	.zero		1


	//   ....[21]....
        /*0398*/ 	.word	0x000008e0
        /*039c*/ 	.word	0x000000ff
        /*03a0*/ 	.word	0x00019cc8
        /*03a4*/ 	.short	0x0100
        /*03a6*/ 	.byte	0x08
	.zero		1


	//   ....[22]....
        /*03a8*/ 	.word	0x000018e0
        /*03ac*/ 	.word	0x000000ff
        /*03b0*/ 	.word	0x00019c00
        /*03b4*/ 	.short	0x010a
        /*03b6*/ 	.byte	0x27
	.zero		1


	//   ....[23]....
        /*03b8*/ 	.word	0x00001950
        /*03bc*/ 	.word	0x00000004
        /*03c0*/ 	.word	0x00019c30
        /*03c4*/ 	.short	0x010a
        /*03c6*/ 	.byte	0x3f
	.zero		1


	//   ....[24]....
        /*03c8*/ 	.word	0x000019c0
        /*03cc*/ 	.word	0x00000004
        /*03d0*/ 	.word	0x00019c30
        /*03d4*/ 	.short	0x010a
        /*03d6*/ 	.byte	0x3f
	.zero		1


	//   ....[25]....
        /*03d8*/ 	.word	0x00001ea0
        /*03dc*/ 	.word	0x00000004
        /*03e0*/ 	.word	0x00000000
        /*03e4*/ 	.short	0x0101
        /*03e6*/ 	.byte	0x3f
	.zero		1


	//   ....[26]....
        /*03e8*/ 	.word	0x00003d20
        /*03ec*/ 	.word	0x000000ff
        /*03f0*/ 	.word	0x00019c30
        /*03f4*/ 	.short	0x010a
        /*03f6*/ 	.byte	0x16
	.zero		1


	//   ....[27]....
        /*03f8*/ 	.word	0x00003d60
        /*03fc*/ 	.word	0x000000ff
        /*0400*/ 	.word	0x00019c30
        /*0404*/ 	.short	0x010a
        /*0406*/ 	.byte	0x16
	.zero		1


	//   ....[28]....
        /*0408*/ 	.word	0x00003eb0
        /*040c*/ 	.word	0x000000ff
        /*0410*/ 	.word	0x00019c50
        /*0414*/ 	.short	0x010a
        /*0416*/ 	.byte	0x07
	.zero		1


	//   ....[29]....
        /*0418*/ 	.word	0x00003ef0
        /*041c*/ 	.word	0x000000ff
        /*0420*/ 	.word	0x00019c50
        /*0424*/ 	.short	0x010a
        /*0426*/ 	.byte	0x07
	.zero		1


	//   ....[30]....
        /*0428*/ 	.word	0x000059d0
        /*042c*/ 	.word	0x00000004
        /*0430*/ 	.word	0x00000000
        /*0434*/ 	.short	0x0101
        /*0436*/ 	.byte	0x3f
	.zero		1


	//   ....[31]....
        /*0438*/ 	.word	0x00005c10
        /*043c*/ 	.word	0x000000ff
        /*0440*/ 	.word	0x00000000
        /*0444*/ 	.short	0x0101
        /*0446*/ 	.byte	0x06
	.zero		1


	//   ....[32]....
        /*0448*/ 	.word	0x000061c0
        /*044c*/ 	.word	0x000000ff
        /*0450*/ 	.word	0x00019c30
        /*0454*/ 	.short	0x010a
        /*0456*/ 	.byte	0x06
	.zero		1


	//   ....[33]....
        /*0458*/ 	.word	0x00006200
        /*045c*/ 	.word	0x000000ff
        /*0460*/ 	.word	0x00019c30
        /*0464*/ 	.short	0x010a
        /*0466*/ 	.byte	0x06
	.zero		1


	//   ....[34]....
        /*0468*/ 	.word	0x00006350
        /*046c*/ 	.word	0x000000ff
        /*0470*/ 	.word	0x00019c50
        /*0474*/ 	.short	0x010a
        /*0476*/ 	.byte	0x07
	.zero		1


	//   ....[35]....
        /*0478*/ 	.word	0x00006390
        /*047c*/ 	.word	0x000000ff
        /*0480*/ 	.word	0x00019c50
        /*0484*/ 	.short	0x010a
        /*0486*/ 	.byte	0x07
	.zero		1


	//   ....[36]....
        /*0488*/ 	.word	0x000074d0
        /*048c*/ 	.word	0x00000004
        /*0490*/ 	.word	0x00000000
        /*0494*/ 	.short	0x0101
        /*0496*/ 	.byte	0x3f
	.zero		1


	//   ....[37]....
        /*0498*/ 	.word	0x000077a0
        /*049c*/ 	.word	0x000000ff
        /*04a0*/ 	.word	0x00000000
        /*04a4*/ 	.short	0x0101
        /*04a6*/ 	.byte	0x06
	.zero		1


	//   ....[38]....
        /*04a8*/ 	.word	0x00007cb0
        /*04ac*/ 	.word	0x000000ff
        /*04b0*/ 	.word	0x00019c50
        /*04b4*/ 	.short	0x010a
        /*04b6*/ 	.byte	0x05
	.zero		1


	//   ....[39]....
        /*04b8*/ 	.word	0x00007d40
        /*04bc*/ 	.word	0x000000ff
        /*04c0*/ 	.word	0x00019c50
        /*04c4*/ 	.short	0x010a
        /*04c6*/ 	.byte	0x05
	.zero		1


	//   ....[40]....
        /*04c8*/ 	.word	0x000082c0
        /*04cc*/ 	.word	0x000000ff
        /*04d0*/ 	.word	0x00000000
        /*04d4*/ 	.short	0x0101
        /*04d6*/ 	.byte	0x04
	.zero		1


	//   ....[41]....
        /*04d8*/ 	.word	0x000093d0
        /*04dc*/ 	.word	0x000000ff
        /*04e0*/ 	.word	0x00000000
        /*04e4*/ 	.short	0x0101
        /*04e6*/ 	.byte	0x05
	.zero		1


	//   ....[42]....
        /*04e8*/ 	.word	0x0000ac40
        /*04ec*/ 	.word	0x00000005
        /*04f0*/ 	.word	0x00019c80
        /*04f4*/ 	.short	0x010a
        /*04f6*/ 	.byte	0x3f
	.zero		1


	//   ....[43]....
        /*04f8*/ 	.word	0x0000ae80
        /*04fc*/ 	.word	0x00000005
        /*0500*/ 	.word	0x00019c40
        /*0504*/ 	.short	0x010a
        /*0506*/ 	.byte	0x3f
	.zero		1


	//   ....[44]....
        /*0508*/ 	.word	0x0000b2f0
        /*050c*/ 	.word	0x000000ff
        /*0510*/ 	.word	0x00019c20
        /*0514*/ 	.short	0x010a
        /*0516*/ 	.byte	0x28
	.zero		1


	//   ....[45]....
        /*0518*/ 	.word	0x0000b5c0
        /*051c*/ 	.word	0x0000000a
        /*0520*/ 	.word	0x00019c80
        /*0524*/ 	.short	0x010a
        /*0526*/ 	.byte	0x3f
	.zero		1


	//   ....[46]....
        /*0528*/ 	.word	0x0000b9f0
        /*052c*/ 	.word	0x0000000a
        /*0530*/ 	.word	0x00019c40
        /*0534*/ 	.short	0x010a
        /*0536*/ 	.byte	0x3f
	.zero		1


	//   ....[47]....
        /*0538*/ 	.word	0x0000be80
        /*053c*/ 	.word	0x0000000c
        /*0540*/ 	.word	0x00019c70
        /*0544*/ 	.short	0x010a
        /*0546*/ 	.byte	0x3f
	.zero		1


	//   ....[48]....
        /*0548*/ 	.word	0x0000bef0
        /*054c*/ 	.word	0x0000000c
        /*0550*/ 	.word	0x00019c60
        /*0554*/ 	.short	0x010a
        /*0556*/ 	.byte	0x3f
	.zero		1


	//   ....[49]....
        /*0558*/ 	.word	0x0000c220
        /*055c*/ 	.word	0x0000000c
        /*0560*/ 	.word	0x00019c50
        /*0564*/ 	.short	0x0101
        /*0566*/ 	.byte	0x3f
	.zero		1


	//   ....[50]....
        /*0568*/ 	.word	0x0000c290
        /*056c*/ 	.word	0x00000003
        /*0570*/ 	.word	0x00000000
        /*0574*/ 	.short	0x0101
        /*0576*/ 	.byte	0x3f
	.zero		1


	//   ....[51]....
        /*0578*/ 	.word	0x0000c430
        /*057c*/ 	.word	0x00000002
        /*0580*/ 	.word	0x00019c70
        /*0584*/ 	.short	0x010a
        /*0586*/ 	.byte	0x3f
	.zero		1


	//   ....[52]....
        /*0588*/ 	.word	0x0000c4a0
        /*058c*/ 	.word	0x00000002
        /*0590*/ 	.word	0x00019c60
        /*0594*/ 	.short	0x010a
        /*0596*/ 	.byte	0x3f
	.zero		1


	//   ....[53]....
        /*0598*/ 	.word	0x0000c7d0
        /*059c*/ 	.word	0x00000002
        /*05a0*/ 	.word	0x00019c50
        /*05a4*/ 	.short	0x0101
        /*05a6*/ 	.byte	0x3f
	.zero		1


	//   ....[54]....
        /*05a8*/ 	.word	0x0000c860
        /*05ac*/ 	.word	0x00000000
        /*05b0*/ 	.word	0x00000000
        /*05b4*/ 	.short	0x0101
        /*05b6*/ 	.byte	0x3f
	.zero		1


	//   ....[55]....
        /*05b8*/ 	.word	0x0000ca90
        /*05bc*/ 	.word	0x00000006
        /*05c0*/ 	.word	0x00019c20
        /*05c4*/ 	.short	0x010a
        /*05c6*/ 	.byte	0x3f
	.zero		1


	//   ....[56]....
        /*05c8*/ 	.word	0x0000cc20
        /*05cc*/ 	.word	0x00000005
        /*05d0*/ 	.word	0x00000000
        /*05d4*/ 	.short	0x010a
        /*05d6*/ 	.byte	0x3f
	.zero		1


	//   ....[57]....
        /*05d8*/ 	.word	0x0000cc90
        /*05dc*/ 	.word	0x00000009
        /*05e0*/ 	.word	0x00000000
        /*05e4*/ 	.short	0x010a
        /*05e6*/ 	.byte	0x3f
	.zero		1


	//   ....[58]....
        /*05e8*/ 	.word	0x0000cce0
        /*05ec*/ 	.word	0x00000011
        /*05f0*/ 	.word	0x00019c60
        /*05f4*/ 	.short	0x010a
        /*05f6*/ 	.byte	0x3f
	.zero		1


	//   ....[59]....
        /*05f8*/ 	.word	0x0000cd30
        /*05fc*/ 	.word	0x00000007
        /*0600*/ 	.word	0x00019c60
        /*0604*/ 	.short	0x010a
        /*0606*/ 	.byte	0x3f
	.zero		1


	//   ....[60]....
        /*0608*/ 	.word	0x0000cd70
        /*060c*/ 	.word	0x00000011
        /*0610*/ 	.word	0x00019c80
        /*0614*/ 	.short	0x010a
        /*0616*/ 	.byte	0x3f
	.zero		1


	//   ....[61]....
        /*0618*/ 	.word	0x0000cd90
        /*061c*/ 	.word	0x00000007
        /*0620*/ 	.word	0x00019c80
        /*0624*/ 	.short	0x010a
        /*0626*/ 	.byte	0x3f
	.zero		1


	//   ....[62]....
        /*0628*/ 	.word	0x0000ce00
        /*062c*/ 	.word	0x00000003
        /*0630*/ 	.word	0x00019c00
        /*0634*/ 	.short	0x010a
        /*0636*/ 	.byte	0x3f
	.zero		1


	//   ....[63]....
        /*0638*/ 	.word	0x0000ce50
        /*063c*/ 	.word	0x00000004
        /*0640*/ 	.word	0x00019c30
        /*0644*/ 	.short	0x010a
        /*0646*/ 	.byte	0x3f
	.zero		1


	//   ....[64]....
        /*0648*/ 	.word	0x0000ceb0
        /*064c*/ 	.word	0x00000003
        /*0650*/ 	.word	0x00019c30
        /*0654*/ 	.short	0x010a
        /*0656*/ 	.byte	0x3f
	.zero		1


	//   ....[65]....
        /*0658*/ 	.word	0x0000cf10
        /*065c*/ 	.word	0x00000003
        /*0660*/ 	.word	0x00019c50
        /*0664*/ 	.short	0x010a
        /*0666*/ 	.byte	0x3f
	.zero		1


	//   ....[66]....
        /*0668*/ 	.word	0x0000cf70
        /*066c*/ 	.word	0x00000003
        /*0670*/ 	.word	0x00019c30
        /*0674*/ 	.short	0x010a
        /*0676*/ 	.byte	0x3f
	.zero		1


	//   ....[67]....
        /*0678*/ 	.word	0x0000cfd0
        /*067c*/ 	.word	0x00000003
        /*0680*/ 	.word	0x00019c50
        /*0684*/ 	.short	0x010a
        /*0686*/ 	.byte	0x3f
	.zero		1


	//   ....[68]....
        /*0688*/ 	.word	0x0000d030
        /*068c*/ 	.word	0x00000007
        /*0690*/ 	.word	0x00019c50
        /*0694*/ 	.short	0x010a
        /*0696*/ 	.byte	0x3f
	.zero		1


	//   ....[69]....
        /*0698*/ 	.word	0x0000d180
        /*069c*/ 	.word	0x00000005
        /*06a0*/ 	.word	0x00019c80
        /*06a4*/ 	.short	0x010a
        /*06a6*/ 	.byte	0x3f
	.zero		1


	//   ....[70]....
        /*06a8*/ 	.word	0x0000d1d0
        /*06ac*/ 	.word	0x00000005
        /*06b0*/ 	.word	0x00019c40
        /*06b4*/ 	.short	0x010a
        /*06b6*/ 	.byte	0x3f
	.zero		1


	//   ....[71]....
        /*06b8*/ 	.word	0x0000d230
        /*06bc*/ 	.word	0x00000003
        /*06c0*/ 	.word	0x00019c20
        /*06c4*/ 	.short	0x010a
        /*06c6*/ 	.byte	0x3f
	.zero		1


	//   ....[72]....
        /*06c8*/ 	.word	0x0000d280
        /*06cc*/ 	.word	0x0000000a
        /*06d0*/ 	.word	0x00019c80
        /*06d4*/ 	.short	0x010a
        /*06d6*/ 	.byte	0x3f
	.zero		1


	//   ....[73]....
        /*06d8*/ 	.word	0x0000d2d0
        /*06dc*/ 	.word	0x0000000a
        /*06e0*/ 	.word	0x00019c40
        /*06e4*/ 	.short	0x010a
        /*06e6*/ 	.byte	0x3f
	.zero		1


	//   ....[74]....
        /*06e8*/ 	.word	0x0000d320
        /*06ec*/ 	.word	0x0000000c
        /*06f0*/ 	.word	0x00019c70
        /*06f4*/ 	.short	0x010a
        /*06f6*/ 	.byte	0x3f
	.zero		1


	//   ....[75]....
        /*06f8*/ 	.word	0x0000d370
        /*06fc*/ 	.word	0x0000000c
        /*0700*/ 	.word	0x00019c60
        /*0704*/ 	.short	0x010a
        /*0706*/ 	.byte	0x3f
	.zero		1


	//   ....[76]....
        /*0708*/ 	.word	0x0000d3c0
        /*070c*/ 	.word	0x00000002
        /*0710*/ 	.word	0x00019c70
        /*0714*/ 	.short	0x010a
        /*0716*/ 	.byte	0x3f
	.zero		1


	//   ....[77]....
        /*0718*/ 	.word	0x0000d410
        /*071c*/ 	.word	0x00000002
        /*0720*/ 	.word	0x00019c60
        /*0724*/ 	.short	0x010a
        /*0726*/ 	.byte	0x3f
	.zero		1


	//   ....[78]....
        /*0728*/ 	.word	0x0000d460
        /*072c*/ 	.word	0x00000006
        /*0730*/ 	.word	0x00019c20
        /*0734*/ 	.short	0x010a
        /*0736*/ 	.byte	0x3f
	.zero		1


	//   ....[79]....
        /*0738*/ 	.word	0x0000d600
        /*073c*/ 	.word	0x00000005
        /*0740*/ 	.word	0x00000000
        /*0744*/ 	.short	0x010a
        /*0746*/ 	.byte	0x3f
	.zero		1


	//   ....[80]....
        /*0748*/ 	.word	0x0000d650
        /*074c*/ 	.word	0x00000009
        /*0750*/ 	.word	0x00000000
        /*0754*/ 	.short	0x010a
        /*0756*/ 	.byte	0x3f
	.zero		1


	//   ....[81]....
        /*0758*/ 	.word	0x0000d6a0
        /*075c*/ 	.word	0x00000011
        /*0760*/ 	.word	0x00019c60
        /*0764*/ 	.short	0x010a
        /*0766*/ 	.byte	0x3f
	.zero		1


	//   ....[82]....
        /*0768*/ 	.word	0x0000d6f0
        /*076c*/ 	.word	0x00000007
        /*0770*/ 	.word	0x00019c60
        /*0774*/ 	.short	0x010a
        /*0776*/ 	.byte	0x3f
	.zero		1


	//   ....[83]....
        /*0778*/ 	.word	0x0000d740
        /*077c*/ 	.word	0x00000011
        /*0780*/ 	.word	0x00019c80
        /*0784*/ 	.short	0x010a
        /*0786*/ 	.byte	0x3f
	.zero		1


	//----- nvinfo : EIATTR_NUM_MBARRIERS
	.align		4
.L_265:
        /*0788*/ 	.byte	0x03, 0x38
        /*078a*/ 	.short	0x0016


	//----- nvinfo : EIATTR_EXIT_INSTR_OFFSETS
	.align		4
        /*078c*/ 	.byte	0x04, 0x1c
        /*078e*/ 	.short	(.L_267 - .L_266)


	//   ....[0]....
.L_266:
        /*0790*/ 	.word	0x00000a00


	//   ....[1]....
        /*0794*/ 	.word	0x00009a40


	//   ....[2]....
        /*0798*/ 	.word	0x0000cde0


	//----- nvinfo : EIATTR_MAX_THREADS
	.align		4
.L_267:
        /*079c*/ 	.byte	0x04, 0x05
        /*079e*/ 	.short	(.L_269 - .L_268)
.L_268:
        /*07a0*/ 	.word	0x00000200
        /*07a4*/ 	.word	0x00000001
        /*07a8*/ 	.word	0x00000001


	//----- nvinfo : EIATTR_CRS_STACK_SIZE
	.align		4
.L_269:
        /*07ac*/ 	.byte	0x04, 0x1e
        /*07ae*/ 	.short	(.L_271 - .L_270)
.L_270:
        /*07b0*/ 	.word	0x00000000


	//----- nvinfo : EIATTR_CBANK_PARAM_SIZE
	.align		4
.L_271:
        /*07b4*/ 	.byte	0x03, 0x19
        /*07b6*/ 	.short	0x0bf0


	//----- nvinfo : EIATTR_PARAM_CBANK
	.align		4
        /*07b8*/ 	.byte	0x04, 0x0a
        /*07ba*/ 	.short	(.L_273 - .L_272)
	.align		4
.L_272:
        /*07bc*/ 	.word	index@(.nv.constant0._ZN7cutlass13device_kernelIN5flash11enable_sm90INS1_16FlashAttnFwdSm90INS1_25CollectiveMainloopFwdSm90ILi2EN4cute5tupleIJNS5_1CILi1EEES8_S8_EEENS6_IJNS7_ILi192EEENS7_ILi128EEENS7_ILi96EEEEEELi96ENS_12float_e4m3_tEfNS_4arch4Sm90ELb1ELb0ELb0ELb0ELb0ELb0ELb0ELb1ELb1ELb0ELb0ELb0EEENS1_21CollectiveEpilogueFwdINS6_IJSA_SC_SB_EEES9_NS_10bfloat16_tESG_Li384ELb0ELb0ELb0ELb1EEENS1_30DynamicPersistentTileSchedulerILi384ELi128ELb0ELb0ELb1EEEEEEEEEvNT_6ParamsE)
        /*07c0*/ 	.short	0x0210
        /*07c2*/ 	.short	0x0bf0


	//----- nvinfo : EIATTR_SW_WAR
	.align		4
.L_273:
        /*07c4*/ 	.byte	0x04, 0x36
        /*07c6*/ 	.short	(.L_275 - .L_274)
.L_274:
        /*07c8*/ 	.word	0x00000008
.L_275:


//--------------------- .nv.info._ZN7cutlass13device_kernelIN5flash11enable_sm90INS1_16FlashAttnFwdSm90INS1_25CollectiveMainloopFwdSm90ILi2EN4cute5tupleIJNS5_1CILi1EEES8_S8_EEENS6_IJNS7_ILi192EEENS7_ILi128EEENS7_ILi96EEEEEELi96ENS_12float_e4m3_tEfNS_4arch4Sm90ELb1ELb0ELb0ELb1ELb0ELb0ELb0ELb1ELb1ELb0ELb0ELb0EEENS1_21CollectiveEpilogueFwdINS6_IJSA_SC_SB_EEES9_NS_10bfloat16_tESG_Li384ELb1ELb0ELb0ELb1EEENS1_36VarlenDynamicPersistentTileSchedulerILi192ELi128ELi384ELi128ELb0ELb0ELb1ELb1ELb1ELb1EEEEEEEEEvNT_6ParamsE --------------------------
	.section	.nv.info._ZN7cutlass13device_kernelIN5flash11enable_sm90INS1_16FlashAttnFwdSm90INS1_25CollectiveMainloopFwdSm90ILi2EN4cute5tupleIJNS5_1CILi1EEES8_S8_EEENS6_IJNS7_ILi192EEENS7_ILi128EEENS7_ILi96EEEEEELi96ENS_12float_e4m3_tEfNS_4arch4Sm90ELb1ELb0ELb0ELb1ELb0ELb0ELb0ELb1ELb1ELb0ELb0ELb0EEENS1_21CollectiveEpilogueFwdINS6_IJSA_SC_SB_EEES9_NS_10bfloat16_tESG_Li384ELb1ELb0ELb0ELb1EEENS1_36VarlenDynamicPersistentTileSchedulerILi192ELi128ELi384ELi128ELb0ELb0ELb1ELb1ELb1ELb1EEEEEEEEEvNT_6ParamsE,"",@"SHT_CUDA_INFO"
	.sectionflags	@""
	.align	4


	//----- nvinfo : EIATTR_CUDA_API_VERSION
	.align		4
        /*0000*/ 	.byte	0x04, 0x37
        /*0002*/ 	.short	(.L_277 - .L_276)
.L_276:
        /*0004*/ 	.word	0x00000082


	//----- nvinfo : EIATTR_KPARAM_INFO
	.align		4
.L_277:
        /*0008*/ 	.byte	0x04, 0x17
        /*000a*/ 	.short	(.L_279 - .L_278)
.L_278:
        /*000c*/ 	.word	0x00000000
        /*0010*/ 	.short	0x0000
        /*0012*/ 	.short	0x0070
        /*0014*/ 	.byte	0x00, 0xf0, 0x01, 0x28


	//----- nvinfo : EIATTR_SPARSE_MMA_MASK
	.align		4
.L_279:
        /*0018*/ 	.byte	0x03, 0x50
        /*001a*/ 	.short	0x0000


	//----- nvinfo : EIATTR_MAXREG_COUNT
	.align		4
        /*001c*/ 	.byte	0x03, 0x1b
        /*001e*/ 	.short	0x0080


	//----- nvinfo : EIATTR_NUM_BARRIERS
	.align		4
        /*0020*/ 	.byte	0x02, 0x4c
        /*0022*/ 	.byte	0x09
	.zero		1


	//----- nvinfo : EIATTR_EXTERNS
	.align		4
        /*0024*/ 	.byte	0x04, 0x0f
        /*0026*/ 	.short	(.L_281 - .L_280)


	//   ....[0]....
	.align		4
.L_280:
        /*0028*/ 	.word	index@(__assertfail)


	//----- nvinfo : EIATTR_ANNOTATIONS
	.align		4
.L_281:
        /*002c*/ 	.byte	0x04, 0x55
        /*002e*/ 	.short	(.L_283 - .L_282)


	//   ....[0]....
.L_282:
        /*0030*/ 	.word	0x00000001
        /*0034*/ 	.byte	0x40, 0xa6, 0x00, 0x00, 0x01, 0x00, 0x00, 0x00, 0xe0, 0xe1, 0x00, 0x00


	//----- nvinfo : EIATTR_MERCURY_ISA_VERSION
	.align		4
.L_283:
        /*0040*/ 	.byte	0x03, 0x5f
        /*0042*/ 	.short	0x0101


	//----- nvinfo : EIATTR_UNUSED_LOAD_BYTE_OFFSET
	.align		4
        /*0044*/ 	.byte	0x04, 0x44
        /*0046*/ 	.short	(.L_285 - .L_284)


	//   ....[0]....
.L_284:
        /*0048*/ 	.word	0x00000a30
        /*004c*/ 	.word	0x0000fff0


	//   ....[1]....
        /*0050*/ 	.word	0x00008850
        /*0054*/ 	.word	0x0000fff0


	//----- nvinfo : EIATTR_INT_WARP_WIDE_INSTR_OFFSETS
	.align		4
.L_285:
        /*0058*/ 	.byte	0x04, 0x31
        /*005a*/ 	.short	(.L_287 - .L_286)


	//   ....[0]....
.L_286:
        /*005c*/ 	.word	0x00000160


	//   ....[1]....
        /*0060*/ 	.word	0x000001a0


	//   ....[2]....
        /*0064*/ 	.word	0x00000210


	//   ....[3]....
        /*0068*/ 	.word	0x0000ba40


	//   ....[4]....
        /*006c*/ 	.word	0x0000bad0


	//   ....[5]....
        /*0070*/ 	.word	0x0000c210


	//   ....[6]....
        /*0074*/ 	.word	0x0000dc30


	//   ....[7]....
        /*0078*/ 	.word	0x0000dcc0


	//----- nvinfo : EIATTR_COOP_GROUP_MASK_REGIDS
	.align		4
.L_287:
        /*007c*/ 	.byte	0x04, 0x29
        /*007e*/ 	.short	(.L_289 - .L_288)


	//   ....[0]....
.L_288:
        /*0080*/ 	.word	0xffffffff


	//   ....[1]....
        /*0084*/ 	.word	0xffffffff


	//   ....[2]....
        /*0088*/ 	.word	0xffffffff


	//   ....[3]....
        /*008c*/ 	.word	0xffffffff


	//   ....[4]....
        /*0090*/ 	.word	0xffffffff


	//   ....[5]....
        /*0094*/ 	.word	0xffffffff


	//   ....[6]....
        /*0098*/ 	.word	0xffffffff


	//   ....[7]....
        /*009c*/ 	.word	0xffffffff


	//   ....[8]....
        /*00a0*/ 	.word	0xffffffff


	//   ....[9]....
        /*00a4*/ 	.word	0xffffffff


	//   ....[10]....
        /*00a8*/ 	.word	0xffffffff


	//   ....[11]....
        /*00ac*/ 	.word	0xffffffff


	//   ....[12]....
        /*00b0*/ 	.word	0xffffffff


	//   ....[13]....
        /*00b4*/ 	.word	0xffffffff


	//   ....[14]....
        /*00b8*/ 	.word	0xffffffff


	//   ....[15]....
        /*00bc*/ 	.word	0xffffffff


	//   ....[16]....
        /*00c0*/ 	.word	0xffffffff


	//   ....[17]....
        /*00c4*/ 	.word	0xffffffff


	//   ....[18]....
        /*00c8*/ 	.word	0xffffffff


	//   ....[19]....
        /*00cc*/ 	.word	0xffffffff


	//   ....[20]....
        /*00d0*/ 	.word	0xffffffff


	//   ....[21]....
        /*00d4*/ 	.word	0xffffffff


	//   ....[22]....
        /*00d8*/ 	.word	0xffffffff


	//   ....[23]....
        /*00dc*/ 	.word	0xffffffff


	//   ....[24]....
        /*00e0*/ 	.word	0xffffffff


	//   ....[25]....
        /*00e4*/ 	.word	0xffffffff


	//   ....[26]....
        /*00e8*/ 	.word	0xffffffff


	//   ....[27]....
        /*00ec*/ 	.word	0xffffffff


	//   ....[28]....
        /*00f0*/ 	.word	0xffffffff


	//   ....[29]....
        /*00f4*/ 	.word	0xffffffff


	//   ....[30]....
        /*00f8*/ 	.word	0xffffffff


	//   ....[31]....
        /*00fc*/ 	.word	0xffffffff


	//   ....[32]....
        /*0100*/ 	.word	0xffffffff


	//   ....[33]....
        /*0104*/ 	.word	0xffffffff


	//   ....[34]....
        /*0108*/ 	.word	0xffffffff


	//   ....[35]....
        /*010c*/ 	.word	0xffffffff


	//   ....[36]....
        /*0110*/ 	.word	0xffffffff


	//   ....[37]....
        /*0114*/ 	.word	0xffffffff


	//   ....[38]....
        /*0118*/ 	.word	0xffffffff


	//   ....[39]....
        /*011c*/ 	.word	0xffffffff


	//   ....[40]....
        /*0120*/ 	.word	0xffffffff


	//   ....[41]....
        /*0124*/ 	.word	0xffffffff


	//   ....[42]....
        /*0128*/ 	.word	0xffffffff


	//   ....[43]....
        /*012c*/ 	.word	0xffffffff


	//   ....[44]....
        /*0130*/ 	.word	0xffffffff


	//   ....[45]....
        /*0134*/ 	.word	0xffffffff


	//   ....[46]....
        /*0138*/ 	.word	0xffffffff


	//   ....[47]....
        /*013c*/ 	.word	0xffffffff


	//   ....[48]....
        /*0140*/ 	.word	0xffffffff


	//   ....[49]....
        /*0144*/ 	.word	0xffffffff


	//   ....[50]....
        /*0148*/ 	.word	0xffffffff


	//   ....[51]....
        /*014c*/ 	.word	0xffffffff


	//   ....[52]....
        /*0150*/ 	.word	0xffffffff


	//   ....[53]....
        /*0154*/ 	.word	0xffffffff


	//   ....[54]....
        /*0158*/ 	.word	0xffffffff


	//   ....[55]....
        /*015c*/ 	.word	0xffffffff


	//   ....[56]....
        /*0160*/ 	.word	0xffffffff


	//   ....[57]....
        /*0164*/ 	.word	0xffffffff


	//   ....[58]....
        /*0168*/ 	.word	0xffffffff


	//   ....[59]....
        /*016c*/ 	.word	0xffffffff


	//   ....[60]....
        /*0170*/ 	.word	0xffffffff


	//   ....[61]....
        /*0174*/ 	.word	0xffffffff


	//   ....[62]....
        /*0178*/ 	.word	0xffffffff


	//   ....[63]....
        /*017c*/ 	.word	0xffffffff


	//   ....[64]....
        /*0180*/ 	.word	0xffffffff


	//   ....[65]....
        /*0184*/ 	.word	0xffffffff


	//   ....[66]....
        /*0188*/ 	.word	0xffffffff


	//   ....[67]....
        /*018c*/ 	.word	0xffffffff


	//   ....[68]....
        /*0190*/ 	.word	0xffffffff


	//   ....[69]....
        /*0194*/ 	.word	0xffffffff


	//   ....[70]....
        /*0198*/ 	.word	0xffffffff


	//   ....[71]....
        /*019c*/ 	.word	0xffffffff


	//   ....[72]....
        /*01a0*/ 	.word	0xffffffff


	//   ....[73]....
        /*01a4*/ 	.word	0xffffffff


	//   ....[74]....
        /*01a8*/ 	.word	0xffffffff


	//   ....[75]....
        /*01ac*/ 	.word	0xffffffff


	//   ....[76]....
        /*01b0*/ 	.word	0xffffffff


	//   ....[77]....
        /*01b4*/ 	.word	0xffffffff


	//   ....[78]....
        /*01b8*/ 	.word	0xffffffff


	//   ....[79]....
        /*01bc*/ 	.word	0xffffffff


	//   ....[80]....
        /*01c0*/ 	.word	0xffffffff


	//   ....[81]....
        /*01c4*/ 	.word	0xffffffff


	//   ....[82]....
        /*01c8*/ 	.word	0xffffffff


	//   ....[83]....
        /*01cc*/ 	.word	0x0500000f


	//   ....[84]....
        /*01d0*/ 	.word	0x0500000f


	//----- nvinfo : EIATTR_COOP_GROUP_INSTR_OFFSETS
	.align		4
.L_289:
        /*01d4*/ 	.byte	0x04, 0x28
        /*01d6*/ 	.short	(.L_291 - .L_290)


	//   ....[0]....
.L_290:
        /*01d8*/ 	.word	0x00000060


	//   ....[1]....
        /*01dc*/ 	.word	0x00000170


	//   ....[2]....
        /*01e0*/ 	.word	0x000001c0


	//   ....[3]....
        /*01e4*/ 	.word	0x000003f0


	//   ....[4]....
        /*01e8*/ 	.word	0x00000550


	//   ....[5]....
        /*01ec*/ 	.word	0x00000670


	//   ....[6]....
        /*01f0*/ 	.word	0x000007d0


	//   ....[7]....
        /*01f4*/ 	.word	0x00001840


	//   ....[8]....
        /*01f8*/ 	.word	0x00002750


	//   ....[9]....
        /*01fc*/ 	.word	0x00002820


	//   ....[10]....
        /*0200*/ 	.word	0x000030e0


	//   ....[11]....
        /*0204*/ 	.word	0x00003160


	//   ....[12]....
        /*0208*/ 	.word	0x000048d0


	//   ....[13]....
        /*020c*/ 	.word	0x000049d0


	//   ....[14]....
        /*0210*/ 	.word	0x00005270


	//   ....[15]....
        /*0214*/ 	.word	0x00005300


	//   ....[16]....
        /*0218*/ 	.word	0x00006a00


	//   ....[17]....
        /*021c*/ 	.word	0x00006a30


	//   ....[18]....
        /*0220*/ 	.word	0x00006ac0


	//   ....[19]....
        /*0224*/ 	.word	0x00006ad0


	//   ....[20]....
        /*0228*/ 	.word	0x000081b0


	//   ....[21]....
        /*022c*/ 	.word	0x000081d0


	//   ....[22]....
        /*0230*/ 	.word	0x00008240


	//   ....[23]....
        /*0234*/ 	.word	0x00008250


	//   ....[24]....
        /*0238*/ 	.word	0x00008f70


	//   ....[25]....
        /*023c*/ 	.word	0x00008f80


	//   ....[26]....
        /*0240*/ 	.word	0x00008f90


	//   ....[27]....
        /*0244*/ 	.word	0x00008fa0


	//   ....[28]....
        /*0248*/ 	.word	0x00008fb0


	//   ....[29]....
        /*024c*/ 	.word	0x00008fc0


	//   ....[30]....
        /*0250*/ 	.word	0x00008fd0


	//   ....[31]....
        /*0254*/ 	.word	0x00008fe0


	//   ....[32]....
        /*0258*/ 	.word	0x00009010


	//   ....[33]....
        /*025c*/ 	.word	0x00009020


	//   ....[34]....
        /*0260*/ 	.word	0x00009050


	//   ....[35]....
        /*0264*/ 	.word	0x00009060


	//   ....[36]....
        /*0268*/ 	.word	0x00009090


	//   ....[37]....
        /*026c*/ 	.word	0x000090a0


	//   ....[38]....
        /*0270*/ 	.word	0x000090d0


	//   ....[39]....
        /*0274*/ 	.word	0x000090e0


	//   ....[40]....
        /*0278*/ 	.word	0x000090f0


	//   ....[41]....
        /*027c*/ 	.word	0x00009110


	//   ....[42]....
        /*0280*/ 	.word	0x00009120


	//   ....[43]....
        /*0284*/ 	.word	0x00009150


	//   ....[44]....
        /*0288*/ 	.word	0x00009180


	//   ....[45]....
        /*028c*/ 	.word	0x00009190


	//   ....[46]....
        /*0290*/ 	.word	0x000091a0


	//   ....[47]....
        /*0294*/ 	.word	0x000091c0


	//   ....[48]....
        /*0298*/ 	.word	0x0000a610


	//   ....[49]....
        /*029c*/ 	.word	0x0000a7f0


	//   ....[50]....
        /*02a0*/ 	.word	0x0000a820


	//   ....[51]....
        /*02a4*/ 	.word	0x0000a850


	//   ....[52]....
        /*02a8*/ 	.word	0x0000a880


	//   ....[53]....
        /*02ac*/ 	.word	0x0000a8b0


	//   ....[54]....
        /*02b0*/ 	.word	0x0000a8f0


	//   ....[55]....
        /*02b4*/ 	.word	0x0000aa70


	//   ....[56]....
        /*02b8*/ 	.word	0x0000aaa0


	//   ....[57]....
        /*02bc*/ 	.word	0x0000aad0


	//   ....[58]....
        /*02c0*/ 	.word	0x0000ab00


	//   ....[59]....
        /*02c4*/ 	.word	0x0000ab30


	//   ....[60]....
        /*02c8*/ 	.word	0x0000ab70


	//   ....[61]....
        /*02cc*/ 	.word	0x0000ac00


	//   ....[62]....
        /*02d0*/ 	.word	0x0000ac90


	//   ....[63]....
        /*02d4*/ 	.word	0x0000ad40


	//   ....[64]....
        /*02d8*/ 	.word	0x0000c350


	//   ....[65]....
        /*02dc*/ 	.word	0x0000e3a0


	//   ....[66]....
        /*02e0*/ 	.word	0x0000e3d0


	//   ....[67]....
        /*02e4*/ 	.word	0x0000e400


	//   ....[68]....
        /*02e8*/ 	.word	0x0000e440


	//   ....[69]....
        /*02ec*/ 	.word	0x0000e450


	//   ....[70]....
        /*02f0*/ 	.word	0x0000e480


	//   ....[71]....
        /*02f4*/ 	.word	0x0000e4b0


	//   ....[72]....
        /*02f8*/ 	.word	0x0000e4c0


	//   ....[73]....
        /*02fc*/ 	.word	0x0000e600


	//   ....[74]....
        /*0300*/ 	.word	0x0000e630


	//   ....[75]....
        /*0304*/ 	.word	0x0000e660


	//   ....[76]....
        /*0308*/ 	.word	0x0000e690


	//   ....[77]....
        /*030c*/ 	.word	0x0000e6c0


	//   ....[78]....
        /*0310*/ 	.word	0x0000e700


	//   ....[79]....
        /*0314*/ 	.word	0x0000e7b0


	//   ....[80]....
        /*0318*/ 	.word	0x0000e850


	//   ....[81]....
        /*031c*/ 	.word	0x0000e900


	//   ....[82]....
        /*0320*/ 	.word	0x0000ef00


	//   ....[83]....
        /*0324*/ 	.word	0x0000f4d0


	//   ....[84]....
        /*0328*/ 	.word	0x0000f940


	//----- nvinfo : EIATTR_REG_RECONFIG
	.align		4
.L_291:
        /*032c*/ 	.byte	0x01, 0x54
	.zero		2


	//----- nvinfo : EIATTR_SYSCALL_OFFSETS
	.align		4
        /*0330*/ 	.byte	0x04, 0x46
        /*0332*/ 	.short	(.L_293 - .L_292)


	//   ....[0]....
.L_292:
        /*0334*/ 	.word	0x00001a20


	//   ....[1]....
        /*0338*/ 	.word	0x0000bc60


	//   ....[2]....
        /*033c*/ 	.word	0x0000bda0


	//   ....[3]....
        /*0340*/ 	.word	0x0000bee0


	//   ....[4]....
        /*0344*/ 	.word	0x0000c000


	//----- nvinfo : EIATTR_MBARRIER_INSTR_OFFSETS
	.align		4
.L_293:
        /*0348*/ 	.byte	0x04, 0x39
        /*034a*/ 	.short	(.L_295 - .L_294)


	//   ....[0]....
.L_294:
        /*034c*/ 	.word	0x000002a0
        /*0350*/ 	.word	0x000000ff
        /*0354*/ 	.word	0x00019c00
        /*0358*/ 	.short	0x0100
        /*035a*/ 	.byte	0x08
	.zero		1


	//   ....[1]....
        /*035c*/ 	.word	0x000002b0
        /*0360*/ 	.word	0x000000ff
        /*0364*/ 	.word	0x00019c20
        /*0368*/ 	.short	0x0100
        /*036a*/ 	.byte	0x08
	.zero		1


	//   ....[2]....
        /*036c*/ 	.word	0x000003a0
        /*0370*/ 	.word	0x000000ff
        /*0374*/ 	.word	0x00019c30
        /*0378*/ 	.short	0x0100
        /*037a*/ 	.byte	0x08
	.zero		1


	//   ....[3]....
        /*037c*/ 	.word	0x000003b0
        /*0380*/ 	.word	0x000000ff
        /*0384*/ 	.word	0x00019c40
        /*0388*/ 	.short	0x0100
        /*038a*/ 	.byte	0x08
	.zero		1


	//   ....[4]....
        /*038c*/ 	.word	0x000003c0
        /*0390*/ 	.word	0x000000ff
        /*0394*/ 	.word	0x00019c38
        /*0398*/ 	.short	0x0100
        /*039a*/ 	.byte	0x08
	.zero		1


	//   ....[5]....
        /*039c*/ 	.word	0x000003d0
        /*03a0*/ 	.word	0x000000ff
        /*03a4*/ 	.word	0x00019c48
        /*03a8*/ 	.short	0x0100
        /*03aa*/ 	.byte	0x08
	.zero		1


	//   ....[6]....
        /*03ac*/ 	.word	0x00000500
        /*03b0*/ 	.word	0x000000ff
        /*03b4*/ 	.word	0x00019c50
        /*03b8*/ 	.short	0x0100
        /*03ba*/ 	.byte	0x08
	.zero		1


	//   ....[7]....
        /*03bc*/ 	.word	0x00000510
        /*03c0*/ 	.word	0x000000ff
        /*03c4*/ 	.word	0x00019c60
        /*03c8*/ 	.short	0x0100
        /*03ca*/ 	.byte	0x08
	.zero		1


	//   ....[8]....
        /*03cc*/ 	.word	0x00000520
        /*03d0*/ 	.word	0x000000ff
        /*03d4*/ 	.word	0x00019c58
        /*03d8*/ 	.short	0x0100
        /*03da*/ 	.byte	0x08
	.zero		1


	//   ....[9]....
        /*03dc*/ 	.word	0x00000530
        /*03e0*/ 	.word	0x000000ff
        /*03e4*/ 	.word	0x00019c68
        /*03e8*/ 	.short	0x0100
        /*03ea*/ 	.byte	0x08
	.zero		1


	//   ....[10]....
        /*03ec*/ 	.word	0x00000620
        /*03f0*/ 	.word	0x000000ff
        /*03f4*/ 	.word	0x00019c70
        /*03f8*/ 	.short	0x0100
        /*03fa*/ 	.byte	0x06
	.zero		1


	//   ....[11]....
        /*03fc*/ 	.word	0x00000630
        /*0400*/ 	.word	0x000000ff
        /*0404*/ 	.word	0x00019c80
        /*0408*/ 	.short	0x0100
        /*040a*/ 	.byte	0x06
	.zero		1


	//   ....[12]....
        /*040c*/ 	.word	0x00000640
        /*0410*/ 	.word	0x000000ff
        /*0414*/ 	.word	0x00019c78
        /*0418*/ 	.short	0x0100
        /*041a*/ 	.byte	0x06
	.zero		1


	//   ....[13]....
        /*041c*/ 	.word	0x00000650
        /*0420*/ 	.word	0x000000ff
        /*0424*/ 	.word	0x00019c88
        /*0428*/ 	.short	0x0100
        /*042a*/ 	.byte	0x06
	.zero		1


	//   ....[14]....
        /*042c*/ 	.word	0x00000780
        /*0430*/ 	.word	0x000000ff
        /*0434*/ 	.word	0x00019c90
        /*0438*/ 	.short	0x0100
        /*043a*/ 	.byte	0x08
	.zero		1


	//   ....[15]....
        /*043c*/ 	.word	0x00000790
        /*0440*/ 	.word	0x000000ff
        /*0444*/ 	.word	0x00019ca0
        /*0448*/ 	.short	0x0100
        /*044a*/ 	.byte	0x08
	.zero		1


	//   ....[16]....
        /*044c*/ 	.word	0x000007a0
        /*0450*/ 	.word	0x000000ff
        /*0454*/ 	.word	0x00019c98
        /*0458*/ 	.short	0x0100
        /*045a*/ 	.byte	0x08
	.zero		1


	//   ....[17]....
        /*045c*/ 	.word	0x000007b0
        /*0460*/ 	.word	0x000000ff
        /*0464*/ 	.word	0x00019ca8
        /*0468*/ 	.short	0x0100
        /*046a*/ 	.byte	0x08
	.zero		1


	//   ....[18]....
        /*046c*/ 	.word	0x000008e0
        /*0470*/ 	.word	0x000000ff
        /*0474*/ 	.word	0x00019cb0
        /*0478*/ 	.short	0x0100
        /*047a*/ 	.byte	0x08
	.zero		1


	//   ....[19]....
        /*047c*/ 	.word	0x000008f0
        /*0480*/ 	.word	0x000000ff
        /*0484*/ 	.word	0x00019cc0
        /*0488*/ 	.short	0x0100
        /*048a*/ 	.byte	0x08
	.zero		1


	//   ....[20]....
        /*048c*/ 	.word	0x00000900
        /*0490*/ 	.word	0x000000ff
        /*0494*/ 	.word	0x00019cb8
        /*0498*/ 	.short	0x0100
        /*049a*/ 	.byte	0x08
	.zero		1


	//   ....[21]....
        /*049c*/ 	.word	0x00000910
        /*04a0*/ 	.word	0x000000ff
        /*04a4*/ 	.word	0x00019cc8
        /*04a8*/ 	.short	0x0100
        /*04aa*/ 	.byte	0x08
	.zero		1


	//   ....[22]....
        /*04ac*/ 	.word	0x00001aa0
        /*04b0*/ 	.word	0x000000ff
        /*04b4*/ 	.word	0x00019c00
        /*04b8*/ 	.short	0x010a
        /*04ba*/ 	.byte	0x2c
	.zero		1


	//   ....[23]....
        /*04bc*/ 	.word	0x00001b20
        /*04c0*/ 	.word	0x00000003
        /*04c4*/ 	.word	0x00019c30
        /*04c8*/ 	.short	0x010a
        /*04ca*/ 	.byte	0x3f
	.zero		1


	//   ....[24]....
        /*04cc*/ 	.word	0x00001b90
        /*04d0*/ 	.word	0x00000003
        /*04d4*/ 	.word	0x00019c30
        /*04d8*/ 	.short	0x010a
        /*04da*/ 	.byte	0x3f
	.zero		1


	//   ....[25]....
        /*04dc*/ 	.word	0x00003410
        /*04e0*/ 	.word	0x00000029
        /*04e4*/ 	.word	0x00000000
        /*04e8*/ 	.short	0x0101
        /*04ea*/ 	.byte	0x3f
	.zero		1


	//   ....[26]....
        /*04ec*/ 	.word	0x00003f20
        /*04f0*/ 	.word	0x000000ff
        /*04f4*/ 	.word	0x00019c30
        /*04f8*/ 	.short	0x010a
        /*04fa*/ 	.byte	0x15
	.zero		1


	//   ....[27]....
        /*04fc*/ 	.word	0x00003f60
        /*0500*/ 	.word	0x000000ff
        /*0504*/ 	.word	0x00019c30
        /*0508*/ 	.short	0x010a
        /*050a*/ 	.byte	0x15
	.zero		1


	//   ....[28]....
        /*050c*/ 	.word	0x000040c0
        /*0510*/ 	.word	0x000000ff
        /*0514*/ 	.word	0x00019c50
        /*0518*/ 	.short	0x010a
        /*051a*/ 	.byte	0x0b
	.zero		1


	//   ....[29]....
        /*051c*/ 	.word	0x00004100
        /*0520*/ 	.word	0x000000ff
        /*0524*/ 	.word	0x00019c50
        /*0528*/ 	.short	0x010a
        /*052a*/ 	.byte	0x0b
	.zero		1


	//   ....[30]....
        /*052c*/ 	.word	0x00005b50
        /*0530*/ 	.word	0x00000003
        /*0534*/ 	.word	0x00000000
        /*0538*/ 	.short	0x0101
        /*053a*/ 	.byte	0x3f
	.zero		1


	//   ....[31]....
        /*053c*/ 	.word	0x00005e10
        /*0540*/ 	.word	0x000000ff
        /*0544*/ 	.word	0x00000000
        /*0548*/ 	.short	0x0101
        /*054a*/ 	.byte	0x06
	.zero		1


	//   ....[32]....
        /*054c*/ 	.word	0x000063c0
        /*0550*/ 	.word	0x000000ff
        /*0554*/ 	.word	0x00019c30
        /*0558*/ 	.short	0x010a
        /*055a*/ 	.byte	0x06
	.zero		1


	//   ....[33]....
        /*055c*/ 	.word	0x00006400
        /*0560*/ 	.word	0x000000ff
        /*0564*/ 	.word	0x00019c30
        /*0568*/ 	.short	0x010a
        /*056a*/ 	.byte	0x06
	.zero		1


	//   ....[34]....
        /*056c*/ 	.word	0x00006560
        /*0570*/ 	.word	0x000000ff
        /*0574*/ 	.word	0x00019c50
        /*0578*/ 	.short	0x010a
        /*057a*/ 	.byte	0x0b
	.zero		1


	//   ....[35]....
        /*057c*/ 	.word	0x00006990
        /*0580*/ 	.word	0x000000ff
        /*0584*/ 	.word	0x00019c50
        /*0588*/ 	.short	0x010a
        /*058a*/ 	.byte	0x0b
	.zero		1


	//   ....[36]....
        /*058c*/ 	.word	0x00007710
        /*0590*/ 	.word	0x00000003
        /*0594*/ 	.word	0x00000000
        /*0598*/ 	.short	0x0101
        /*059a*/ 	.byte	0x3f
	.zero		1


	//   ....[37]....
        /*059c*/ 	.word	0x000079c0
        /*05a0*/ 	.word	0x000000ff
        /*05a4*/ 	.word	0x00000000
        /*05a8*/ 	.short	0x0101
        /*05aa*/ 	.byte	0x06
	.zero		1


	//   ....[38]....
        /*05ac*/ 	.word	0x00007ef0
        /*05b0*/ 	.word	0x000000ff
        /*05b4*/ 	.word	0x00019c50
        /*05b8*/ 	.short	0x010a
        /*05ba*/ 	.byte	0x0e
	.zero		1


	//   ....[39]....
        /*05bc*/ 	.word	0x00007f30
        /*05c0*/ 	.word	0x000000ff
        /*05c4*/ 	.word	0x00019c50
        /*05c8*/ 	.short	0x010a
        /*05ca*/ 	.byte	0x0e
	.zero		1


	//   ....[40]....
        /*05cc*/ 	.word	0x00008530
        /*05d0*/ 	.word	0x000000ff
        /*05d4*/ 	.word	0x00000000
        /*05d8*/ 	.short	0x0101
        /*05da*/ 	.byte	0x04
	.zero		1


	//   ....[41]....
        /*05dc*/ 	.word	0x00009a20
        /*05e0*/ 	.word	0x00000000
        /*05e4*/ 	.word	0x00000000
        /*05e8*/ 	.short	0x0101
        /*05ea*/ 	.byte	0x3f
	.zero		1


	//   ....[42]....
        /*05ec*/ 	.word	0x0000c560
        /*05f0*/ 	.word	0x00000005
        /*05f4*/ 	.word	0x00019c80
        /*05f8*/ 	.short	0x010a
        /*05fa*/ 	.byte	0x3f
	.zero		1


	//   ....[43]....
        /*05fc*/ 	.word	0x0000c7a0
        /*0600*/ 	.word	0x00000005
        /*0604*/ 	.word	0x00019c40
        /*0608*/ 	.short	0x010a
        /*060a*/ 	.byte	0x3f
	.zero		1


	//   ....[44]....
        /*060c*/ 	.word	0x0000cc20
        /*0610*/ 	.word	0x000000ff
        /*0614*/ 	.word	0x00019c20
        /*0618*/ 	.short	0x010a
        /*061a*/ 	.byte	0x28
	.zero		1


	//   ....[45]....
        /*061c*/ 	.word	0x0000cea0
        /*0620*/ 	.word	0x00000009
        /*0624*/ 	.word	0x00019c80
        /*0628*/ 	.short	0x010a
        /*062a*/ 	.byte	0x3f
	.zero		1


	//   ....[46]....
        /*062c*/ 	.word	0x0000d310
        /*0630*/ 	.word	0x00000009
        /*0634*/ 	.word	0x00019c40
        /*0638*/ 	.short	0x010a
        /*063a*/ 	.byte	0x3f
	.zero		1


	//   ....[47]....
        /*063c*/ 	.word	0x0000d7c0
        /*0640*/ 	.word	0x0000000c
        /*0644*/ 	.word	0x00019c70
        /*0648*/ 	.short	0x010a
        /*064a*/ 	.byte	0x3f
	.zero		1


	//   ....[48]....
        /*064c*/ 	.word	0x0000d830
        /*0650*/ 	.word	0x0000000c
        /*0654*/ 	.word	0x00019c60
        /*0658*/ 	.short	0x010a
        /*065a*/ 	.byte	0x3f
	.zero		1


	//   ....[49]....
        /*065c*/ 	.word	0x0000db60
        /*0660*/ 	.word	0x0000000c
        /*0664*/ 	.word	0x00019c50
        /*0668*/ 	.short	0x0101
        /*066a*/ 	.byte	0x3f
	.zero		1


	//   ....[50]....
        /*066c*/ 	.word	0x0000dbd0
        /*0670*/ 	.word	0x00000003
        /*0674*/ 	.word	0x00000000
        /*0678*/ 	.short	0x0101
        /*067a*/ 	.byte	0x3f
	.zero		1


	//   ....[51]....
        /*067c*/ 	.word	0x0000dd90
        /*0680*/ 	.word	0x00000002
        /*0684*/ 	.word	0x00019c70
        /*0688*/ 	.short	0x010a
        /*068a*/ 	.byte	0x3f
	.zero		1


	//   ....[52]....
        /*068c*/ 	.word	0x0000de00
        /*0690*/ 	.word	0x00000002
        /*0694*/ 	.word	0x00019c60
        /*0698*/ 	.short	0x010a
        /*069a*/ 	.byte	0x3f
	.zero		1


	//   ....[53]....
        /*069c*/ 	.word	0x0000e130
        /*06a0*/ 	.word	0x00000002
        /*06a4*/ 	.word	0x00019c50
        /*06a8*/ 	.short	0x0101
        /*06aa*/ 	.byte	0x3f
	.zero		1


	//   ....[54]....
        /*06ac*/ 	.word	0x0000e1c0
        /*06b0*/ 	.word	0x00000000
        /*06b4*/ 	.word	0x00000000
        /*06b8*/ 	.short	0x0101
        /*06ba*/ 	.byte	0x3f
	.zero		1


	//   ....[55]....
        /*06bc*/ 	.word	0x0000ee80
        /*06c0*/ 	.word	0x00000006
        /*06c4*/ 	.word	0x00019c20
        /*06c8*/ 	.short	0x010a
        /*06ca*/ 	.byte	0x3f
	.zero		1


	//   ....[56]....
        /*06cc*/ 	.word	0x0000f020
        /*06d0*/ 	.word	0x00000005
        /*06d4*/ 	.word	0x00000000
        /*06d8*/ 	.short	0x010a
        /*06da*/ 	.byte	0x3f
	.zero		1


	//   ....[57]....
        /*06dc*/ 	.word	0x0000f090
        /*06e0*/ 	.word	0x00000009
        /*06e4*/ 	.word	0x00000000
        /*06e8*/ 	.short	0x010a
        /*06ea*/ 	.byte	0x3f
	.zero		1


	//   ....[58]....
        /*06ec*/ 	.word	0x0000f0e0
        /*06f0*/ 	.word	0x00000011
        /*06f4*/ 	.word	0x00019c60
        /*06f8*/ 	.short	0x010a
        /*06fa*/ 	.byte	0x3f
	.zero		1


	//   ....[59]....
        /*06fc*/ 	.word	0x0000f130
        /*0700*/ 	.word	0x00000007
        /*0704*/ 	.word	0x00019c60
        /*0708*/ 	.short	0x010a
        /*070a*/ 	.byte	0x3f
	.zero		1


	//   ....[60]....
        /*070c*/ 	.word	0x0000f170
        /*0710*/ 	.word	0x00000011
        /*0714*/ 	.word	0x00019c80
        /*0718*/ 	.short	0x010a
        /*071a*/ 	.byte	0x3f
	.zero		1


	//   ....[61]....
        /*071c*/ 	.word	0x0000f190
        /*0720*/ 	.word	0x00000007
        /*0724*/ 	.word	0x00019c80
        /*0728*/ 	.short	0x010a
        /*072a*/ 	.byte	0x3f
	.zero		1


	//   ....[62]....
        /*072c*/ 	.word	0x0000f200
        /*0730*/ 	.word	0x00000003
        /*0734*/ 	.word	0x00019c00
        /*0738*/ 	.short	0x010a
        /*073a*/ 	.byte	0x3f
	.zero		1


	//   ....[63]....
        /*073c*/ 	.word	0x0000f250
        /*0740*/ 	.word	0x00000003
        /*0744*/ 	.word	0x00019c30
        /*0748*/ 	.short	0x010a
        /*074a*/ 	.byte	0x3f
	.zero		1


	//   ....[64]....
        /*074c*/ 	.word	0x0000f2b0
        /*0750*/ 	.word	0x00000007
        /*0754*/ 	.word	0x00019c30
        /*0758*/ 	.short	0x010a
        /*075a*/ 	.byte	0x3f
	.zero		1


	//   ....[65]....
        /*075c*/ 	.word	0x0000f310
        /*0760*/ 	.word	0x00000007
        /*0764*/ 	.word	0x00019c50
        /*0768*/ 	.short	0x010a
        /*076a*/ 	.byte	0x3f
	.zero		1


	//   ....[66]....
        /*076c*/ 	.word	0x0000f370
        /*0770*/ 	.word	0x00000009
        /*0774*/ 	.word	0x00019c30
        /*0778*/ 	.short	0x010a
        /*077a*/ 	.byte	0x3f
	.zero		1


	//   ....[67]....
        /*077c*/ 	.word	0x0000f3d0
        /*0780*/ 	.word	0x00000009
        /*0784*/ 	.word	0x00019c50
        /*0788*/ 	.short	0x010a
        /*078a*/ 	.byte	0x3f
	.zero		1


	//   ....[68]....
        /*078c*/ 	.word	0x0000f430
        /*0790*/ 	.word	0x00000006
        /*0794*/ 	.word	0x00019c50
        /*0798*/ 	.short	0x010a
        /*079a*/ 	.byte	0x3f
	.zero		1


	//   ....[69]....
        /*079c*/ 	.word	0x0000f580
        /*07a0*/ 	.word	0x00000005
        /*07a4*/ 	.word	0x00019c80
        /*07a8*/ 	.short	0x010a
        /*07aa*/ 	.byte	0x3f
	.zero		1


	//   ....[70]....
        /*07ac*/ 	.word	0x0000f5d0
        /*07b0*/ 	.word	0x00000005
        /*07b4*/ 	.word	0x00019c40
        /*07b8*/ 	.short	0x010a
        /*07ba*/ 	.byte	0x3f
	.zero		1


	//   ....[71]....
        /*07bc*/ 	.word	0x0000f630
        /*07c0*/ 	.word	0x00000003
        /*07c4*/ 	.word	0x00019c20
        /*07c8*/ 	.short	0x010a
        /*07ca*/ 	.byte	0x3f
	.zero		1


	//   ....[72]....
        /*07cc*/ 	.word	0x0000f680
        /*07d0*/ 	.word	0x00000009
        /*07d4*/ 	.word	0x00019c80
        /*07d8*/ 	.short	0x010a
        /*07da*/ 	.byte	0x3f
	.zero		1


	//   ....[73]....
        /*07dc*/ 	.word	0x0000f6d0
        /*07e0*/ 	.word	0x00000009
        /*07e4*/ 	.word	0x00019c40
        /*07e8*/ 	.short	0x010a
        /*07ea*/ 	.byte	0x3f
	.zero		1


	//   ....[74]....
        /*07ec*/ 	.word	0x0000f720
        /*07f0*/ 	.word	0x0000000c
        /*07f4*/ 	.word	0x00019c70
        /*07f8*/ 	.short	0x010a
        /*07fa*/ 	.byte	0x3f
	.zero		1


	//   ....[75]....
        /*07fc*/ 	.word	0x0000f770
        /*0800*/ 	.word	0x0000000c
        /*0804*/ 	.word	0x00019c60
        /*0808*/ 	.short	0x010a
        /*080a*/ 	.byte	0x3f
	.zero		1


	//   ....[76]....
        /*080c*/ 	.word	0x0000f7c0
        /*0810*/ 	.word	0x00000002
        /*0814*/ 	.word	0x00019c70
        /*0818*/ 	.short	0x010a
        /*081a*/ 	.byte	0x3f
	.zero		1


	//   ....[77]....
        /*081c*/ 	.word	0x0000f810
        /*0820*/ 	.word	0x00000002
        /*0824*/ 	.word	0x00019c60
        /*0828*/ 	.short	0x010a
        /*082a*/ 	.byte	0x3f
	.zero		1


	//   ....[78]....
        /*082c*/ 	.word	0x0000f860
        /*0830*/ 	.word	0x00000006
        /*0834*/ 	.word	0x00019c20
        /*0838*/ 	.short	0x010a
        /*083a*/ 	.byte	0x3f
	.zero		1


	//   ....[79]....
        /*083c*/ 	.word	0x0000fa00
        /*0840*/ 	.word	0x00000005
        /*0844*/ 	.word	0x00000000
        /*0848*/ 	.short	0x010a
        /*084a*/ 	.byte	0x3f
	.zero		1


	//   ....[80]....
        /*084c*/ 	.word	0x0000fa50
        /*0850*/ 	.word	0x00000009
        /*0854*/ 	.word	0x00000000
        /*0858*/ 	.short	0x010a
        /*085a*/ 	.byte	0x3f
	.zero		1


	//   ....[81]....
        /*085c*/ 	.word	0x0000faa0
        /*0860*/ 	.word	0x00000011
        /*0864*/ 	.word	0x00019c60
        /*0868*/ 	.short	0x010a
        /*086a*/ 	.byte	0x3f
	.zero		1


	//   ....[82]....
        /*086c*/ 	.word	0x0000faf0
        /*0870*/ 	.word	0x00000007
        /*0874*/ 	.word	0x00019c60
        /*0878*/ 	.short	0x010a
        /*087a*/ 	.byte	0x3f
	.zero		1


	//   ....[83]....
        /*087c*/ 	.word	0x0000fb40
        /*0880*/ 	.word	0x00000011
        /*0884*/ 	.word	0x00019c80
        /*0888*/ 	.short	0x010a
        /*088a*/ 	.byte	0x3f
	.zero		1


	//----- nvinfo : EIATTR_NUM_MBARRIERS
	.align		4
.L_295:
        /*088c*/ 	.byte	0x03, 0x38
        /*088e*/ 	.short	0x0016


	//----- nvinfo : EIATTR_EXIT_INSTR_OFFSETS
	.align		4
        /*0890*/ 	.byte	0x04, 0x1c
        /*0892*/ 	.short	(.L_297 - .L_296)


	//   ....[0]....
.L_296:
        /*0894*/ 	.word	0x00000a70


	//   ....[1]....
        /*0898*/ 	.word	0x0000a5c0


	//   ....[2]....
        /*089c*/ 	.word	0x0000f1e0


	//----- nvinfo : EIATTR_MAX_THREADS
	.align		4
.L_297:
        /*08a0*/ 	.byte	0x04, 0x05
        /*08a2*/ 	.short	(.L_299 - .L_298)
.L_298:
        /*08a4*/ 	.word	0x00000200
        /*08a8*/ 	.word	0x00000001
        /*08ac*/ 	.word	0x00000001


	//----- nvinfo : EIATTR_CRS_STACK_SIZE
	.align		4
.L_299:
        /*08b0*/ 	.byte	0x04, 0x1e
        /*08b2*/ 	.short	(.L_301 - .L_300)
.L_300:
        /*08b4*/ 	.word	0x00000000


	//----- nvinfo : EIATTR_CBANK_PARAM_SIZE
	.align		4
.L_301:
        /*08b8*/ 	.byte	0x03, 0x19
        /*08ba*/ 	.short	0x0a70


	//----- nvinfo : EIATTR_PARAM_CBANK
	.align		4
        /*08bc*/ 	.byte	0x04, 0x0a
        /*08be*/ 	.short	(.L_303 - .L_302)
	.align		4
.L_302:
        /*08c0*/ 	.word	index@(.nv.constant0._ZN7cutlass13device_kernelIN5flash11enable_sm90INS1_16FlashAttnFwdSm90INS1_25CollectiveMainloopFwdSm90ILi2EN4cute5tupleIJNS5_1CILi1EEES8_S8_EEENS6_IJNS7_ILi192EEENS7_ILi128EEENS7_ILi96EEEEEELi96ENS_12float_e4m3_tEfNS_4arch4Sm90ELb1ELb0ELb0ELb1ELb0ELb0ELb0ELb1ELb1ELb0ELb0ELb0EEENS1_21CollectiveEpilogueFwdINS6_IJSA_SC_SB_EEES9_NS_10bfloat16_tESG_Li384ELb1ELb0ELb0ELb1EEENS1_36VarlenDynamicPersistentTileSchedulerILi192ELi128ELi384ELi128ELb0ELb0ELb1ELb1ELb1ELb1EEEEEEEEEvNT_6ParamsE)
        /*08c4*/ 	.short	0x0210
        /*08c6*/ 	.short	0x0a70


	//----- nvinfo : EIATTR_SW_WAR
	.align		4
.L_303:
        /*08c8*/ 	.byte	0x04, 0x36
        /*08ca*/ 	.short	(.L_305 - .L_304)
.L_304:
        /*08cc*/ 	.word	0x00000008
.L_305:


//--------------------- .nv.info._ZN7cutlass13device_kernelIN5flash11enable_sm90INS1_16FlashAttnFwdSm90INS1_25CollectiveMainloopFwdSm90ILi2EN4cute5tupleIJNS5_1CILi1EEES8_S8_EEENS6_IJNS7_ILi192EEENS7_ILi128EEENS7_ILi96EEEEEELi96ENS_12float_e4m3_tEfNS_4arch4Sm90ELb1ELb0ELb0ELb1ELb0ELb1ELb0ELb1ELb1ELb0ELb0ELb0EEENS1_21CollectiveEpilogueFwdINS6_IJSA_SC_SB_EEES9_NS_10bfloat16_tESG_Li384ELb1ELb0ELb0ELb1EEENS1_36VarlenDynamicPersistentTileSchedulerILi192ELi128ELi384ELi128ELb0ELb0ELb1ELb1ELb1ELb1EEEEEEEEEvNT_6ParamsE --------------------------
	.section	.nv.info._ZN7cutlass13device_kernelIN5flash11enable_sm90INS1_16FlashAttnFwdSm90INS1_25CollectiveMainloopFwdSm90ILi2EN4cute5tupleIJNS5_1CILi1EEES8_S8_EEENS6_IJNS7_ILi192EEENS7_ILi128EEENS7_ILi96EEEEEELi96ENS_12float_e4m3_tEfNS_4arch4Sm90ELb1ELb0ELb0ELb1ELb0ELb1ELb0ELb1ELb1ELb0ELb0ELb0EEENS1_21CollectiveEpilogueFwdINS6_IJSA_SC_SB_EEES9_NS_10bfloat16_tESG_Li384ELb1ELb0ELb0ELb1EEENS1_36VarlenDynamicPersistentTileSchedulerILi192ELi128ELi384ELi128ELb0ELb0ELb1ELb1ELb1ELb1EEEEEEEEEvNT_6ParamsE,"",@"SHT_CUDA_INFO"
	.sectionflags	@""
	.align	4


	//----- nvinfo : EIATTR_CUDA_API_VERSION
	.align		4
        /*0000*/ 	.byte	0x04, 0x37
        /*0002*/ 	.short	(.L_307 - .L_306)
.L_306:
        /*0004*/ 	.word	0x00000082


	//----- nvinfo : EIATTR_KPARAM_INFO
	.align		4
.L_307:
        /*0008*/ 	.byte	0x04, 0x17
        /*000a*/ 	.short	(.L_309 - .L_308)
.L_308:
        /*000c*/ 	.word	0x00000000
        /*0010*/ 	.short	0x0000
        /*0012*/ 	.short	0x0070
        /*0014*/ 	.byte	0x00, 0xf0, 0x01, 0x28


	//----- nvinfo : EIATTR_SPARSE_MMA_MASK
	.align		4
.L_309:
        /*0018*/ 	.byte	0x03, 0x50
        /*001a*/ 	.short	0x0000


	//----- nvinfo : EIATTR_MAXREG_COUNT
	.align		4
        /*001c*/ 	.byte	0x03, 0x1b
        /*001e*/ 	.short	0x0080


	//----- nvinfo : EIATTR_NUM_BARRIERS
	.align		4
        /*0020*/ 	.byte	0x02, 0x4c
        /*0022*/ 	.byte	0x10
	.zero		1


	//----- nvinfo : EIATTR_EXTERNS
	.align		4
        /*0024*/ 	.byte	0x04, 0x0f
        /*0026*/ 	.short	(.L_311 - .L_310)


	//   ....[0]....
	.align		4
.L_310:
        /*0028*/ 	.word	index@(__assertfail)


	//----- nvinfo : EIATTR_ANNOTATIONS
	.align		4
.L_311:
        /*002c*/ 	.byte	0x04, 0x55
        /*002e*/ 	.short	(.L_313 - .L_312)


	//   ....[0]....
.L_312:
        /* <DEDUP_REMOVED lines=60> */
        /*03e4*/ 	.byte	0x30, 0xab, 0x01, 0x00


	//----- nvinfo : EIATTR_MERCURY_ISA_VERSION
	.align		4
.L_313:
        /*03e8*/ 	.byte	0x03, 0x5f
        /*03ea*/ 	.short	0x0101


	//----- nvinfo : EIATTR_UNUSED_LOAD_BYTE_OFFSET
	.align		4
        /*03ec*/ 	.byte	0x04, 0x44
        /*03ee*/ 	.short	(.L_315 - .L_314)


	//   ....[0]....
.L_314:
        /*03f0*/ 	.word	0x00000ac0
        /*03f4*/ 	.word	0x0000fff0


	//   ....[1]....
        /*03f8*/ 	.word	0x00012a40
        /*03fc*/ 	.word	0x0000fff0


	//----- nvinfo : EIATTR_INT_WARP_WIDE_INSTR_OFFSETS
	.align		4
.L_315:
        /*0400*/ 	.byte	0x04, 0x31
        /*0402*/ 	.short	(.L_317 - .L_316)


	//   ....[0]....
.L_316:
        /*0404*/ 	.word	0x000001b0


	//   ....[1]....
        /*0408*/ 	.word	0x00000250


	//   ....[2]....
        /*040c*/ 	.word	0x000002c0


	//   ....[3]....
        /*0410*/ 	.word	0x00017180


	//   ....[4]....
        /*0414*/ 	.word	0x00017210


	//   ....[5]....
        /*0418*/ 	.word	0x00017910


	//   ....[6]....
        /*041c*/ 	.word	0x00017950


	//   ....[7]....
        /*0420*/ 	.word	0x00017a60


	//   ....[8]....
        /*0424*/ 	.word	0x00017b20


	//   ....[9]....
        /*0428*/ 	.word	0x00019780


	//   ....[10]....
        /*042c*/ 	.word	0x00019810


	//----- nvinfo : EIATTR_COOP_GROUP_MASK_REGIDS
	.align		4
.L_317:
        /*0430*/ 	.byte	0x04, 0x29
        /*0432*/ 	.short	(.L_319 - .L_318)


	//   ....[0]....
.L_318:
        /*0434*/ 	.word	0xffffffff


	//   ....[1]....
        /*0438*/ 	.word	0xffffffff


	//   ....[2]....
        /*043c*/ 	.word	0xffffffff


	//   ....[3]....
        /*0440*/ 	.word	0xffffffff


	//   ....[4]....
        /*0444*/ 	.word	0xffffffff


	//   ....[5]....
        /*0448*/ 	.word	0xffffffff


	//   ....[6]....
        /*044c*/ 	.word	0xffffffff


	//   ....[7]....
        /*0450*/ 	.word	0xffffffff


	//   ....[8]....
        /*0454*/ 	.word	0xffffffff


	//   ....[9]....
        /*0458*/ 	.word	0xffffffff


	//   ....[10]....
        /*045c*/ 	.word	0xffffffff


	//   ....[11]....
        /*0460*/ 	.word	0xffffffff


	//   ....[12]....
        /*0464*/ 	.word	0xffffffff


	//   ....[13]....
        /*0468*/ 	.word	0xffffffff


	//   ....[14]....
        /*046c*/ 	.word	0xffffffff


	//   ....[15]....
        /*0470*/ 	.word	0xffffffff


	//   ....[16]....
        /*0474*/ 	.word	0xffffffff


	//   ....[17]....
        /*0478*/ 	.word	0xffffffff


	//   ....[18]....
        /*047c*/ 	.word	0xffffffff


	//   ....[19]....
        /*0480*/ 	.word	0xffffffff


	//   ....[20]....
        /*0484*/ 	.word	0xffffffff


	//   ....[21]....
        /*0488*/ 	.word	0xffffffff


	//   ....[22]....
        /*048c*/ 	.word	0xffffffff


	//   ....[23]....
        /*0490*/ 	.word	0xffffffff


	//   ....[24]....
        /*0494*/ 	.word	0xffffffff


	//   ....[25]....
        /*0498*/ 	.word	0xffffffff


	//   ....[26]....
        /*049c*/ 	.word	0xffffffff


	//   ....[27]....
        /*04a0*/ 	.word	0xffffffff


	//   ....[28]....
        /*04a4*/ 	.word	0xffffffff


	//   ....[29]....
        /*04a8*/ 	.word	0xffffffff


	//   ....[30]....
        /*04ac*/ 	.word	0xffffffff


	//   ....[31]....
        /*04b0*/ 	.word	0xffffffff


	//   ....[32]....
        /*04b4*/ 	.word	0xffffffff


	//   ....[33]....
        /*04b8*/ 	.word	0xffffffff


	//   ....[34]....
        /*04bc*/ 	.word	0xffffffff


	//   ....[35]....
        /*04c0*/ 	.word	0xffffffff


	//   ....[36]....
        /*04c4*/ 	.word	0xffffffff


	//   ....[37]....
        /*04c8*/ 	.word	0xffffffff


	//   ....[38]....
        /*04cc*/ 	.word	0xffffffff


	//   ....[39]....
        /*04d0*/ 	.word	0xffffffff


	//   ....[40]....
        /*04d4*/ 	.word	0xffffffff


	//   ....[41]....
        /*04d8*/ 	.word	0xffffffff


	//   ....[42]....
        /*04dc*/ 	.word	0xffffffff


	//   ....[43]....
        /*04e0*/ 	.word	0xffffffff


	//   ....[44]....
        /*04e4*/ 	.word	0xffffffff


	//   ....[45]....
        /*04e8*/ 	.word	0xffffffff


	//   ....[46]....
        /*04ec*/ 	.word	0xffffffff


	//   ....[47]....
        /*04f0*/ 	.word	0xffffffff


	//   ....[48]....
        /*04f4*/ 	.word	0xffffffff


	//   ....[49]....
        /*04f8*/ 	.word	0xffffffff


	//   ....[50]....
        /*04fc*/ 	.word	0xffffffff


	//   ....[51]....
        /*0500*/ 	.word	0xffffffff


	//   ....[52]....
        /*0504*/ 	.word	0xffffffff


	//   ....[53]....
        /*0508*/ 	.word	0xffffffff


	//   ....[54]....
        /*050c*/ 	.word	0xffffffff


	//   ....[55]....
        /*0510*/ 	.word	0xffffffff


	//   ....[56]....
        /*0514*/ 	.word	0xffffffff


	//   ....[57]....
        /*0518*/ 	.word	0xffffffff


	//   ....[58]....
        /*051c*/ 	.word	0xffffffff


	//   ....[59]....
        /*0520*/ 	.word	0xffffffff


	//   ....[60]....
        /*0524*/ 	.word	0xffffffff


	//   ....[61]....
        /*0528*/ 	.word	0xffffffff


	//   ....[62]....
        /*052c*/ 	.word	0xffffffff


	//   ....[63]....
        /*0530*/ 	.word	0xffffffff


	//   ....[64]....
        /*0534*/ 	.word	0xffffffff


	//   ....[65]....
        /*0538*/ 	.word	0xffffffff


	//   ....[66]....
        /*053c*/ 	.word	0xffffffff


	//   ....[67]....
        /*0540*/ 	.word	0xffffffff


	//   ....[68]....
        /*0544*/ 	.word	0xffffffff


	//   ....[69]....
        /*0548*/ 	.word	0xffffffff


	//   ....[70]....
        /*054c*/ 	.word	0xffffffff


	//   ....[71]....
        /*0550*/ 	.word	0xffffffff


	//   ....[72]....
        /*0554*/ 	.word	0xffffffff


	//   ....[73]....
        /*0558*/ 	.word	0xffffffff


	//   ....[74]....
        /*055c*/ 	.word	0xffffffff


	//   ....[75]....
        /*0560*/ 	.word	0xffffffff


	//   ....[76]....
        /*0564*/ 	.word	0xffffffff


	//   ....[77]....
        /*0568*/ 	.word	0xffffffff


	//   ....[78]....
        /*056c*/ 	.word	0xffffffff


	//   ....[79]....
        /*0570*/ 	.word	0xffffffff


	//   ....[80]....
        /*0574*/ 	.word	0xffffffff


	//   ....[81]....
        /*0578*/ 	.word	0xffffffff


	//   ....[82]....
        /*057c*/ 	.word	0xffffffff


	//   ....[83]....
        /*0580*/ 	.word	0xffffffff


	//   ....[84]....
        /*0584*/ 	.word	0x0500000f


	//   ....[85]....
        /*0588*/ 	.word	0x0500000f


	//   ....[86]....
        /*058c*/ 	.word	0x0500000f


	//   ....[87]....
        /*0590*/ 	.word	0x0500000f


	//   ....[88]....
        /*0594*/ 	.word	0x0500000f


	//   ....[89]....
        /*0598*/ 	.word	0x0500000f


	//   ....[90]....
        /*059c*/ 	.word	0x0500000f


	//   ....[91]....
        /*05a0*/ 	.word	0x0500000f


	//   ....[92]....
        /*05a4*/ 	.word	0x0500000f


	//   ....[93]....
        /*05a8*/ 	.word	0x0500000f


	//   ....[94]....
        /*05ac*/ 	.word	0x0500000f


	//   ....[95]....
        /*05b0*/ 	.word	0x0500000f


	//   ....[96]....
        /*05b4*/ 	.word	0x0500000f


	//   ....[97]....
        /*05b8*/ 	.word	0x0500000f


	//   ....[98]....
        /*05bc*/ 	.word	0x0500000f


	//   ....[99]....
        /*05c0*/ 	.word	0x0500000f


	//   ....[100]....
        /*05c4*/ 	.word	0x0500000f


	//   ....[101]....
        /*05c8*/ 	.word	0x0500000f


	//   ....[102]....
        /*05cc*/ 	.word	0x0500000f


	//   ....[103]....
        /*05d0*/ 	.word	0x0500000f


	//   ....[104]....
        /*05d4*/ 	.word	0x0500000f


	//   ....[105]....
        /*05d8*/ 	.word	0x0500000f


	//   ....[106]....
        /*05dc*/ 	.word	0x0500000f


	//   ....[107]....
        /*05e0*/ 	.word	0x0500000f


	//   ....[108]....
        /*05e4*/ 	.word	0x0500000f


	//   ....[109]....
        /*05e8*/ 	.word	0x0500000f


	//   ....[110]....
        /*05ec*/ 	.word	0x0500000f


	//   ....[111]....
        /*05f0*/ 	.word	0x0500000f


	//----- nvinfo : EIATTR_COOP_GROUP_INSTR_OFFSETS
	.align		4
.L_319:
        /*05f4*/ 	.byte	0x04, 0x28
        /*05f6*/ 	.short	(.L_321 - .L_320)


	//   ....[0]....
.L_320:
        /*05f8*/ 	.word	0x00000060


	//   ....[1]....
        /*05fc*/ 	.word	0x000001c0


	//   ....[2]....
        /*0600*/ 	.word	0x00000270


	//   ....[3]....
        /*0604*/ 	.word	0x00000430


	//   ....[4]....
        /*0608*/ 	.word	0x00000590


	//   ....[5]....
        /*060c*/ 	.word	0x000006b0


	//   ....[6]....
        /*0610*/ 	.word	0x00000810


	//   ....[7]....
        /*0614*/ 	.word	0x00006d50


	//   ....[8]....
        /*0618*/ 	.word	0x0000c1e0


	//   ....[9]....
        /*061c*/ 	.word	0x0000c200


	//   ....[10]....
        /*0620*/ 	.word	0x0000c920


	//   ....[11]....
        /*0624*/ 	.word	0x0000c960


	//   ....[12]....
        /*0628*/ 	.word	0x0000e8d0


	//   ....[13]....
        /*062c*/ 	.word	0x0000e9e0


	//   ....[14]....
        /*0630*/ 	.word	0x0000f1b0


	//   ....[15]....
        /*0634*/ 	.word	0x0000f260


	//   ....[16]....
        /*0638*/ 	.word	0x00010be0


	//   ....[17]....
        /*063c*/ 	.word	0x00010c20


	//   ....[18]....
        /*0640*/ 	.word	0x00010c70


	//   ....[19]....
        /*0644*/ 	.word	0x00010ce0


	//   ....[20]....
        /*0648*/ 	.word	0x00012390


	//   ....[21]....
        /*064c*/ 	.word	0x000123a0


	//   ....[22]....
        /*0650*/ 	.word	0x00012430


	//   ....[23]....
        /*0654*/ 	.word	0x00012440


	//   ....[24]....
        /*0658*/ 	.word	0x00012f90


	//   ....[25]....
        /*065c*/ 	.word	0x00012fa0


	//   ....[26]....
        /*0660*/ 	.word	0x00012fb0


	//   ....[27]....
        /*0664*/ 	.word	0x00012fc0


	//   ....[28]....
        /*0668*/ 	.word	0x00012fd0


	//   ....[29]....
        /*066c*/ 	.word	0x00012fe0


	//   ....[30]....
        /*0670*/ 	.word	0x00012ff0


	//   ....[31]....
        /*0674*/ 	.word	0x00013000


	//   ....[32]....
        /*0678*/ 	.word	0x00013010


	//   ....[33]....
        /*067c*/ 	.word	0x00013020


	//   ....[34]....
        /*0680*/ 	.word	0x00013030


	//   ....[35]....
        /*0684*/ 	.word	0x00013040


	//   ....[36]....
        /*0688*/ 	.word	0x00013060


	//   ....[37]....
        /*068c*/ 	.word	0x00013080


	//   ....[38]....
        /*0690*/ 	.word	0x000130a0


	//   ....[39]....
        /*0694*/ 	.word	0x000130c0


	//   ....[40]....
        /*0698*/ 	.word	0x000130d0


	//   ....[41]....
        /*069c*/ 	.word	0x000130e0


	//   ....[42]....
        /*06a0*/ 	.word	0x000130f0


	//   ....[43]....
        /*06a4*/ 	.word	0x00013100


	//   ....[44]....
        /*06a8*/ 	.word	0x00013110


	//   ....[45]....
        /*06ac*/ 	.word	0x00013120


	//   ....[46]....
        /*06b0*/ 	.word	0x00013140


	//   ....[47]....
        /*06b4*/ 	.word	0x00013150


	//   ....[48]....
        /*06b8*/ 	.word	0x000147f0


	//   ....[49]....
        /*06bc*/ 	.word	0x000149c0


	//   ....[50]....
        /*06c0*/ 	.word	0x000149f0


	//   ....[51]....
        /*06c4*/ 	.word	0x00014a20


	//   ....[52]....
        /*06c8*/ 	.word	0x00014a50


	//   ....[53]....
        /*06cc*/ 	.word	0x00014a80


	//   ....[54]....
        /*06d0*/ 	.word	0x00014ab0


	//   ....[55]....
        /*06d4*/ 	.word	0x00014c20


	//   ....[56]....
        /*06d8*/ 	.word	0x00014c50


	//   ....[57]....
        /*06dc*/ 	.word	0x00014c80


	//   ....[58]....
        /*06e0*/ 	.word	0x00014cb0


	//   ....[59]....
        /*06e4*/ 	.word	0x00014ce0


	//   ....[60]....
        /*06e8*/ 	.word	0x00014d10


	//   ....[61]....
        /*06ec*/ 	.word	0x00014db0


	//   ....[62]....
        /*06f0*/ 	.word	0x00014e10


	//   ....[63]....
        /*06f4*/ 	.word	0x00014eb0


	//   ....[64]....
        /*06f8*/ 	.word	0x00015cf0


	//   ....[65]....
        /*06fc*/ 	.word	0x00017c80


	//   ....[66]....
        /*0700*/ 	.word	0x00019f10


	//   ....[67]....
        /*0704*/ 	.word	0x00019f60


	//   ....[68]....
        /*0708*/ 	.word	0x00019f90


	//   ....[69]....
        /*070c*/ 	.word	0x00019fc0


	//   ....[70]....
        /*0710*/ 	.word	0x00019fd0


	//   ....[71]....
        /*0714*/ 	.word	0x0001a000


	//   ....[72]....
        /*0718*/ 	.word	0x0001a030


	//   ....[73]....
        /*071c*/ 	.word	0x0001a060


	//   ....[74]....
        /*0720*/ 	.word	0x0001a1e0


	//   ....[75]....
        /*0724*/ 	.word	0x0001a210


	//   ....[76]....
        /*0728*/ 	.word	0x0001a240


	//   ....[77]....
        /*072c*/ 	.word	0x0001a270


	//   ....[78]....
        /*0730*/ 	.word	0x0001a2a0


	//   ....[79]....
        /*0734*/ 	.word	0x0001a2d0


	//   ....[80]....
        /*0738*/ 	.word	0x0001a390


	//   ....[81]....
        /*073c*/ 	.word	0x0001a3b0


	//   ....[82]....
        /*0740*/ 	.word	0x0001a420


	//   ....[83]....
        /*0744*/ 	.word	0x0001aac0


	//   ....[84]....
        /*0748*/ 	.word	0x0001af30


	//   ....[85]....
        /*074c*/ 	.word	0x0001afd0


	//   ....[86]....
        /*0750*/ 	.word	0x0001b070


	//   ....[87]....
        /*0754*/ 	.word	0x0001b110


	//   ....[88]....
        /*0758*/ 	.word	0x0001b1f0


	//   ....[89]....
        /*075c*/ 	.word	0x0001b290


	//   ....[90]....
        /*0760*/ 	.word	0x0001b330


	//   ....[91]....
        /*0764*/ 	.word	0x0001b3d0


	//   ....[92]....
        /*0768*/ 	.word	0x0001b6d0


	//   ....[93]....
        /*076c*/ 	.word	0x0001b9b0


	//   ....[94]....
        /*0770*/ 	.word	0x0001bdd0


	//   ....[95]....
        /*0774*/ 	.word	0x0001be70


	//   ....[96]....
        /*0778*/ 	.word	0x0001bf90


	//   ....[97]....
        /*077c*/ 	.word	0x0001c000


	//   ....[98]....
        /*0780*/ 	.word	0x0001c070


	//   ....[99]....
        /*0784*/ 	.word	0x0001c0e0


	//   ....[100]....
        /*0788*/ 	.word	0x0001c150


	//   ....[101]....
        /*078c*/ 	.word	0x0001c1d0


	//   ....[102]....
        /*0790*/ 	.word	0x0001c260


	//   ....[103]....
        /*0794*/ 	.word	0x0001c2f0


	//   ....[104]....
        /*0798*/ 	.word	0x0001c360


	//   ....[105]....
        /*079c*/ 	.word	0x0001c3d0


	//   ....[106]....
        /*07a0*/ 	.word	0x0001c440


	//   ....[107]....
        /*07a4*/ 	.word	0x0001c4c0


	//   ....[108]....
        /*07a8*/ 	.word	0x0001c530


	//   ....[109]....
        /*07ac*/ 	.word	0x0001c5d0


	//   ....[110]....
        /*07b0*/ 	.word	0x0001c660


	//   ....[111]....
        /*07b4*/ 	.word	0x0001c780


	//----- nvinfo : EIATTR_REG_RECONFIG
	.align		4
.L_321:
        /*07b8*/ 	.byte	0x01, 0x54
	.zero		2


	//----- nvinfo : EIATTR_SYSCALL_OFFSETS
	.align		4
        /*07bc*/ 	.byte	0x04, 0x46
        /*07be*/ 	.short	(.L_323 - .L_322)


	//   ....[0]....
.L_322:
        /*07c0*/ 	.word	0x000018c0


	//   ....[1]....
        /*07c4*/ 	.word	0x00001a10


	//   ....[2]....
        /*07c8*/ 	.word	0x00006ec0


	//   ....[3]....
        /*07cc*/ 	.word	0x00007260


	//   ....[4]....
        /*07d0*/ 	.word	0x00017390


	//   ....[5]....
        /*07d4*/ 	.word	0x000174f0


	//   ....[6]....
        /*07d8*/ 	.word	0x00017650


	//   ....[7]....
        /*07dc*/ 	.word	0x000177b0


	//----- nvinfo : EIATTR_MBARRIER_INSTR_OFFSETS
	.align		4
.L_323:
        /*07e0*/ 	.byte	0x04, 0x39
        /*07e2*/ 	.short	(.L_325 - .L_324)


	//   ....[0]....
.L_324:
        /*07e4*/ 	.word	0x000002e0
        /*07e8*/ 	.word	0x000000ff
        /*07ec*/ 	.word	0x00019c00
        /*07f0*/ 	.short	0x0100
        /*07f2*/ 	.byte	0x08
	.zero		1


	//   ....[1]....
        /*07f4*/ 	.word	0x000002f0
        /*07f8*/ 	.word	0x000000ff
        /*07fc*/ 	.word	0x00019c20
        /*0800*/ 	.short	0x0100
        /*0802*/ 	.byte	0x08
	.zero		1


	//   ....[2]....
        /*0804*/ 	.word	0x000003e0
        /*0808*/ 	.word	0x000000ff
        /*080c*/ 	.word	0x00019c30
        /*0810*/ 	.short	0x0100
        /*0812*/ 	.byte	0x08
	.zero		1


	//   ....[3]....
        /*0814*/ 	.word	0x000003f0
        /*0818*/ 	.word	0x000000ff
        /*081c*/ 	.word	0x00019c40
        /*0820*/ 	.short	0x0100
        /*0822*/ 	.byte	0x08
	.zero		1


	//   ....[4]....
        /*0824*/ 	.word	0x00000400
        /*0828*/ 	.word	0x000000ff
        /*082c*/ 	.word	0x00019c38
        /*0830*/ 	.short	0x0100
        /*0832*/ 	.byte	0x08
	.zero		1


	//   ....[5]....
        /*0834*/ 	.word	0x00000410
        /*0838*/ 	.word	0x000000ff
        /*083c*/ 	.word	0x00019c48
        /*0840*/ 	.short	0x0100
        /*0842*/ 	.byte	0x08
	.zero		1


	//   ....[6]....
        /*0844*/ 	.word	0x00000540
        /*0848*/ 	.word	0x000000ff
        /*084c*/ 	.word	0x00019c50
        /*0850*/ 	.short	0x0100
        /*0852*/ 	.byte	0x08
	.zero		1


	//   ....[7]....
        /*0854*/ 	.word	0x00000550
        /*0858*/ 	.word	0x000000ff
        /*085c*/ 	.word	0x00019c60
        /*0860*/ 	.short	0x0100
        /*0862*/ 	.byte	0x08
	.zero		1


	//   ....[8]....
        /*0864*/ 	.word	0x00000560
        /*0868*/ 	.word	0x000000ff
        /*086c*/ 	.word	0x00019c58
        /*0870*/ 	.short	0x0100
        /*0872*/ 	.byte	0x08
	.zero		1


	//   ....[9]....
        /*0874*/ 	.word	0x00000570
        /*0878*/ 	.word	0x000000ff
        /*087c*/ 	.word	0x00019c68
        /*0880*/ 	.short	0x0100
        /*0882*/ 	.byte	0x08
	.zero		1


	//   ....[10]....
        /*0884*/ 	.word	0x00000660
        /*0888*/ 	.word	0x000000ff
        /*088c*/ 	.word	0x00019c70
        /*0890*/ 	.short	0x0100
        /*0892*/ 	.byte	0x06
	.zero		1


	//   ....[11]....
        /*0894*/ 	.word	0x00000670
        /*0898*/ 	.word	0x000000ff
        /*089c*/ 	.word	0x00019c80
        /*08a0*/ 	.short	0x0100
        /*08a2*/ 	.byte	0x06
	.zero		1


	//   ....[12]....
        /*08a4*/ 	.word	0x00000680
        /*08a8*/ 	.word	0x000000ff
        /*08ac*/ 	.word	0x00019c78
        /*08b0*/ 	.short	0x0100
        /*08b2*/ 	.byte	0x06
	.zero		1


	//   ....[13]....
        /*08b4*/ 	.word	0x00000690
        /*08b8*/ 	.word	0x000000ff
        /*08bc*/ 	.word	0x00019c88
        /*08c0*/ 	.short	0x0100
        /*08c2*/ 	.byte	0x06
	.zero		1


	//   ....[14]....
        /*08c4*/ 	.word	0x000007c0
        /*08c8*/ 	.word	0x000000ff
        /*08cc*/ 	.word	0x00019c90
        /*08d0*/ 	.short	0x0100
        /*08d2*/ 	.byte	0x08
	.zero		1


	//   ....[15]....
        /*08d4*/ 	.word	0x000007d0
        /*08d8*/ 	.word	0x000000ff
        /*08dc*/ 	.word	0x00019ca0
        /*08e0*/ 	.short	0x0100
        /*08e2*/ 	.byte	0x08
	.zero		1


	//   ....[16]....
        /*08e4*/ 	.word	0x000007e0
        /*08e8*/ 	.word	0x000000ff
        /*08ec*/ 	.word	0x00019c98
        /*08f0*/ 	.short	0x0100
        /*08f2*/ 	.byte	0x08
	.zero		1


	//   ....[17]....
        /*08f4*/ 	.word	0x000007f0
        /*08f8*/ 	.word	0x000000ff
        /*08fc*/ 	.word	0x00019ca8
        /*0900*/ 	.short	0x0100
        /*0902*/ 	.byte	0x08
	.zero		1


	//   ....[18]....
        /*0904*/ 	.word	0x00000920
        /*0908*/ 	.word	0x000000ff
        /*090c*/ 	.word	0x00019cb0
        /*0910*/ 	.short	0x0100
        /*0912*/ 	.byte	0x08
	.zero		1


	//   ....[19]....
        /*0914*/ 	.word	0x00000930
        /*0918*/ 	.word	0x000000ff
        /*091c*/ 	.word	0x00019cc0
        /*0920*/ 	.short	0x0100
        /*0922*/ 	.byte	0x08
	.zero		1


	//   ....[20]....
        /*0924*/ 	.word	0x00000940
        /*0928*/ 	.word	0x000000ff
        /*092c*/ 	.word	0x00019cb8
        /*0930*/ 	.short	0x0100
        /*0932*/ 	.byte	0x08
	.zero		1


	//   ....[21]....
        /*0934*/ 	.word	0x00000950
        /*0938*/ 	.word	0x000000ff
        /*093c*/ 	.word	0x00019cc8
        /*0940*/ 	.short	0x0100
        /*0942*/ 	.byte	0x08
	.zero		1


	//   ....[22]....
        /*0944*/ 	.word	0x00002870
        /*0948*/ 	.word	0x00000055
        /*094c*/ 	.word	0x00019c90
        /*0950*/ 	.short	0x010a
        /*0952*/ 	.byte	0x3f
	.zero		1


	//   ....[23]....
        /*0954*/ 	.word	0x000041c0
        /*0958*/ 	.word	0x00000055
        /*095c*/ 	.word	0x00019c90
        /*0960*/ 	.short	0x010a
        /*0962*/ 	.byte	0x3f
	.zero		1


	//   ....[24]....
        /*0964*/ 	.word	0x000061d0
        /*0968*/ 	.word	0x00000055
        /*096c*/ 	.word	0x00019c90
        /*0970*/ 	.short	0x010a
        /*0972*/ 	.byte	0x3f
	.zero		1


	//   ....[25]....
        /*0974*/ 	.word	0x000063a0
        /*0978*/ 	.word	0x00000008
        /*097c*/ 	.word	0x00000000
        /*0980*/ 	.short	0x0101
        /*0982*/ 	.byte	0x3f
	.zero		1


	//   ....[26]....
        /*0984*/ 	.word	0x000063e0
        /*0988*/ 	.word	0x00000055
        /*098c*/ 	.word	0x00019cb0
        /*0990*/ 	.short	0x010a
        /*0992*/ 	.byte	0x3f
	.zero		1


	//   ....[27]....
        /*0994*/ 	.word	0x00006660
        /*0998*/ 	.word	0x00000055
        /*099c*/ 	.word	0x00000000
        /*09a0*/ 	.short	0x0101
        /*09a2*/ 	.byte	0x3f
	.zero		1


	//   ....[28]....
        /*09a4*/ 	.word	0x00006f60
        /*09a8*/ 	.word	0x00000010
        /*09ac*/ 	.word	0x00019c00
        /*09b0*/ 	.short	0x010a
        /*09b2*/ 	.byte	0x3f
	.zero		1


	//   ....[29]....
        /*09b4*/ 	.word	0x00006fb0
        /*09b8*/ 	.word	0x00000010
        /*09bc*/ 	.word	0x00019c00
        /*09c0*/ 	.short	0x010a
        /*09c2*/ 	.byte	0x3f
	.zero		1


	//   ....[30]....
        /*09c4*/ 	.word	0x00007940
        /*09c8*/ 	.word	0x00000010
        /*09cc*/ 	.word	0x00019c00
        /*09d0*/ 	.short	0x010a
        /*09d2*/ 	.byte	0x3f
	.zero		1


	//   ....[31]....
        /*09d4*/ 	.word	0x000096b0
        /*09d8*/ 	.word	0x00000010
        /*09dc*/ 	.word	0x00019c00
        /*09e0*/ 	.short	0x010a
        /*09e2*/ 	.byte	0x3f
	.zero		1


	//   ....[32]....
        /*09e4*/ 	.word	0x0000b840
        /*09e8*/ 	.word	0x0000000a
        /*09ec*/ 	.word	0x00019c30
        /*09f0*/ 	.short	0x010a
        /*09f2*/ 	.byte	0x3f
	.zero		1


	//   ....[33]....
        /*09f4*/ 	.word	0x0000b8f0
        /*09f8*/ 	.word	0x0000000a
        /*09fc*/ 	.word	0x00019c30
        /*0a00*/ 	.short	0x010a
        /*0a02*/ 	.byte	0x3f
	.zero		1


	//   ....[34]....
        /*0a04*/ 	.word	0x0000cdc0
        /*0a08*/ 	.word	0x0000003d
        /*0a0c*/ 	.word	0x00000000
        /*0a10*/ 	.short	0x0101
        /*0a12*/ 	.byte	0x3f
	.zero		1


	//   ....[35]....
        /*0a14*/ 	.word	0x0000dd20
        /*0a18*/ 	.word	0x00000015
        /*0a1c*/ 	.word	0x00019c30
        /*0a20*/ 	.short	0x010a
        /*0a22*/ 	.byte	0x3f
	.zero		1


	//   ....[36]....
        /*0a24*/ 	.word	0x0000dda0
        /*0a28*/ 	.word	0x00000015
        /*0a2c*/ 	.word	0x00019c30
        /*0a30*/ 	.short	0x010a
        /*0a32*/ 	.byte	0x3f
	.zero		1


	//   ....[37]....
        /*0a34*/ 	.word	0x0000dfa0
        /*0a38*/ 	.word	0x00000098
        /*0a3c*/ 	.word	0x00019c50
        /*0a40*/ 	.short	0x010a
        /*0a42*/ 	.byte	0x3f
	.zero		1


	//   ....[38]....
        /*0a44*/ 	.word	0x0000dff0
        /*0a48*/ 	.word	0x00000098
        /*0a4c*/ 	.word	0x00019c50
        /*0a50*/ 	.short	0x010a
        /*0a52*/ 	.byte	0x3f
	.zero		1


	//   ....[39]....
        /*0a54*/ 	.word	0x0000f700
        /*0a58*/ 	.word	0x00000015
        /*0a5c*/ 	.word	0x00000000
        /*0a60*/ 	.short	0x0101
        /*0a62*/ 	.byte	0x3f
	.zero		1


	//   ....[40]....
        /*0a64*/ 	.word	0x0000fd00
        /*0a68*/ 	.word	0x00000098
        /*0a6c*/ 	.word	0x00000000
        /*0a70*/ 	.short	0x0101
        /*0a72*/ 	.byte	0x3f
	.zero		1


	//   ....[41]....
        /*0a74*/ 	.word	0x00010390
        /*0a78*/ 	.word	0x00000000
        /*0a7c*/ 	.word	0x00019c30
        /*0a80*/ 	.short	0x010a
        /*0a82*/ 	.byte	0x3f
	.zero		1


	//   ....[42]....
        /*0a84*/ 	.word	0x00010410
        /*0a88*/ 	.word	0x00000000
        /*0a8c*/ 	.word	0x00019c30
        /*0a90*/ 	.short	0x010a
        /*0a92*/ 	.byte	0x3f
	.zero		1


	//   ....[43]....
        /*0a94*/ 	.word	0x00010610
        /*0a98*/ 	.word	0x00000015
        /*0a9c*/ 	.word	0x00019c50
        /*0aa0*/ 	.short	0x010a
        /*0aa2*/ 	.byte	0x3f
	.zero		1


	//   ....[44]....
        /*0aa4*/ 	.word	0x00010660
        /*0aa8*/ 	.word	0x00000015
        /*0aac*/ 	.word	0x00019c50
        /*0ab0*/ 	.short	0x010a
        /*0ab2*/ 	.byte	0x3f
	.zero		1


	//   ....[45]....
        /*0ab4*/ 	.word	0x000114f0
        /*0ab8*/ 	.word	0x00000053
        /*0abc*/ 	.word	0x00000000
        /*0ac0*/ 	.short	0x0101
        /*0ac2*/ 	.byte	0x3f
	.zero		1


	//   ....[46]....
        /*0ac4*/ 	.word	0x00011fb0
        /*0ac8*/ 	.word	0x00000015
        /*0acc*/ 	.word	0x00000000
        /*0ad0*/ 	.short	0x0101
        /*0ad2*/ 	.byte	0x3f
	.zero		1


	//   ....[47]....
        /*0ad4*/ 	.word	0x00012030
        /*0ad8*/ 	.word	0x0000000c
        /*0adc*/ 	.word	0x00019c50
        /*0ae0*/ 	.short	0x010a
        /*0ae2*/ 	.byte	0x3f
	.zero		1


	//   ....[48]....
        /*0ae4*/ 	.word	0x00012080
        /*0ae8*/ 	.word	0x0000000c
        /*0aec*/ 	.word	0x00019c50
        /*0af0*/ 	.short	0x010a
        /*0af2*/ 	.byte	0x3f
	.zero		1


	//   ....[49]....
        /*0af4*/ 	.word	0x00012990
        /*0af8*/ 	.word	0x00000000
        /*0afc*/ 	.word	0x00000000
        /*0b00*/ 	.short	0x0101
        /*0b02*/ 	.byte	0x3f
	.zero		1


	//   ....[50]....
        /*0b04*/ 	.word	0x00013c40
        /*0b08*/ 	.word	0x00000014
        /*0b0c*/ 	.word	0x00000000
        /*0b10*/ 	.short	0x0101
        /*0b12*/ 	.byte	0x3f
	.zero		1


	//   ....[51]....
        /*0b14*/ 	.word	0x00015e00
        /*0b18*/ 	.word	0x0000000b
        /*0b1c*/ 	.word	0x00019c20
        /*0b20*/ 	.short	0x010a
        /*0b22*/ 	.byte	0x3f
	.zero		1


	//   ....[52]....
        /*0b24*/ 	.word	0x00015e90
        /*0b28*/ 	.word	0x0000000a
        /*0b2c*/ 	.word	0x00019ca0
        /*0b30*/ 	.short	0x010a
        /*0b32*/ 	.byte	0x3f
	.zero		1


	//   ....[53]....
        /*0b34*/ 	.word	0x000162e0
        /*0b38*/ 	.word	0x0000000a
        /*0b3c*/ 	.word	0x00019cc0
        /*0b40*/ 	.short	0x010a
        /*0b42*/ 	.byte	0x3f
	.zero		1


	//   ....[54]....
        /*0b44*/ 	.word	0x000167f0
        /*0b48*/ 	.word	0x00000009
        /*0b4c*/ 	.word	0x00019ca0
        /*0b50*/ 	.short	0x010a
        /*0b52*/ 	.byte	0x3f
	.zero		1


	//   ....[55]....
        /*0b54*/ 	.word	0x00016c30
        /*0b58*/ 	.word	0x00000009
        /*0b5c*/ 	.word	0x00019cc0
        /*0b60*/ 	.short	0x010a
        /*0b62*/ 	.byte	0x3f
	.zero		1


	//   ....[56]....
        /*0b64*/ 	.word	0x00017ee0
        /*0b68*/ 	.word	0x00000005
        /*0b6c*/ 	.word	0x00019c80
        /*0b70*/ 	.short	0x010a
        /*0b72*/ 	.byte	0x3f
	.zero		1


	//   ....[57]....
        /*0b74*/ 	.word	0x00018140
        /*0b78*/ 	.word	0x00000005
        /*0b7c*/ 	.word	0x00019c40
        /*0b80*/ 	.short	0x010a
        /*0b82*/ 	.byte	0x3f
	.zero		1


	//   ....[58]....
        /*0b84*/ 	.word	0x00018690
        /*0b88*/ 	.word	0x00000005
        /*0b8c*/ 	.word	0x00019c20
        /*0b90*/ 	.short	0x010a
        /*0b92*/ 	.byte	0x3f
	.zero		1


	//   ....[59]....
        /*0b94*/ 	.word	0x00018980
        /*0b98*/ 	.word	0x00000003
        /*0b9c*/ 	.word	0x00019c80
        /*0ba0*/ 	.short	0x010a
        /*0ba2*/ 	.byte	0x3f
	.zero		1


	//   ....[60]....
        /*0ba4*/ 	.word	0x00018dd0
        /*0ba8*/ 	.word	0x00000003
        /*0bac*/ 	.word	0x00019c40
        /*0bb0*/ 	.short	0x010a
        /*0bb2*/ 	.byte	0x3f
	.zero		1


	//   ....[61]....
        /*0bb4*/ 	.word	0x00019290
        /*0bb8*/ 	.word	0x0000000d
        /*0bbc*/ 	.word	0x00019c70
        /*0bc0*/ 	.short	0x010a
        /*0bc2*/ 	.byte	0x3f
	.zero		1


	//   ....[62]....
        /*0bc4*/ 	.word	0x00019320
        /*0bc8*/ 	.word	0x0000000d
        /*0bcc*/ 	.word	0x00019c60
        /*0bd0*/ 	.short	0x010a
        /*0bd2*/ 	.byte	0x3f
	.zero		1


	//   ....[63]....
        /*0bd4*/ 	.word	0x00019690
        /*0bd8*/ 	.word	0x0000000d
        /*0bdc*/ 	.word	0x00019c50
        /*0be0*/ 	.short	0x0101
        /*0be2*/ 	.byte	0x3f
	.zero		1


	//   ....[64]....
        /*0be4*/ 	.word	0x00019710
        /*0be8*/ 	.word	0x00000003
        /*0bec*/ 	.word	0x00000000
        /*0bf0*/ 	.short	0x0101
        /*0bf2*/ 	.byte	0x3f
	.zero		1


	//   ....[65]....
        /*0bf4*/ 	.word	0x000198d0
        /*0bf8*/ 	.word	0x00000003
        /*0bfc*/ 	.word	0x00019c70
        /*0c00*/ 	.short	0x010a
        /*0c02*/ 	.byte	0x3f
	.zero		1


	//   ....[66]....
        /*0c04*/ 	.word	0x00019950
        /*0c08*/ 	.word	0x00000003
        /*0c0c*/ 	.word	0x00019c60
        /*0c10*/ 	.short	0x010a
        /*0c12*/ 	.byte	0x3f
	.zero		1


	//   ....[67]....
        /*0c14*/ 	.word	0x00019cd0
        /*0c18*/ 	.word	0x00000003
        /*0c1c*/ 	.word	0x00019c50
        /*0c20*/ 	.short	0x0101
        /*0c22*/ 	.byte	0x3f
	.zero		1


	//   ....[68]....
        /*0c24*/ 	.word	0x00019d60
        /*0c28*/ 	.word	0x00000000
        /*0c2c*/ 	.word	0x00000000
        /*0c30*/ 	.short	0x0101
        /*0c32*/ 	.byte	0x3f
	.zero		1


	//   ....[69]....
        /*0c34*/ 	.word	0x0001aa40
        /*0c38*/ 	.word	0x00000009
        /*0c3c*/ 	.word	0x00019c20
        /*0c40*/ 	.short	0x010a
        /*0c42*/ 	.byte	0x3f
	.zero		1


	//   ....[70]....
        /*0c44*/ 	.word	0x0001abd0
        /*0c48*/ 	.word	0x00000007
        /*0c4c*/ 	.word	0x00000000
        /*0c50*/ 	.short	0x010a
        /*0c52*/ 	.byte	0x3f
	.zero		1


	//   ....[71]....
        /*0c54*/ 	.word	0x0001ac40
        /*0c58*/ 	.word	0x00000003
        /*0c5c*/ 	.word	0x00000000
        /*0c60*/ 	.short	0x010a
        /*0c62*/ 	.byte	0x3f
	.zero		1


	//   ....[72]....
        /*0c64*/ 	.word	0x0001ac90
        /*0c68*/ 	.word	0x00000003
        /*0c6c*/ 	.word	0x00019c60
        /*0c70*/ 	.short	0x010a
        /*0c72*/ 	.byte	0x3f
	.zero		1


	//   ....[73]....
        /*0c74*/ 	.word	0x0001ace0
        /*0c78*/ 	.word	0x00000005
        /*0c7c*/ 	.word	0x00019c60
        /*0c80*/ 	.short	0x010a
        /*0c82*/ 	.byte	0x3f
	.zero		1


	//   ....[74]....
        /*0c84*/ 	.word	0x0001ad20
        /*0c88*/ 	.word	0x00000003
        /*0c8c*/ 	.word	0x00019c80
        /*0c90*/ 	.short	0x010a
        /*0c92*/ 	.byte	0x3f
	.zero		1


	//   ....[75]....
        /*0c94*/ 	.word	0x0001ad40
        /*0c98*/ 	.word	0x00000005
        /*0c9c*/ 	.word	0x00019c80
        /*0ca0*/ 	.short	0x010a
        /*0ca2*/ 	.byte	0x3f
	.zero		1


	//   ....[76]....
        /*0ca4*/ 	.word	0x0001ada0
        /*0ca8*/ 	.word	0x00000055
        /*0cac*/ 	.word	0x00019c90
        /*0cb0*/ 	.short	0x010a
        /*0cb2*/ 	.byte	0x3f
	.zero		1


	//   ....[77]....
        /*0cb4*/ 	.word	0x0001adf0
        /*0cb8*/ 	.word	0x00000055
        /*0cbc*/ 	.word	0x00019c90
        /*0cc0*/ 	.short	0x010a
        /*0cc2*/ 	.byte	0x3f
	.zero		1


	//   ....[78]....
        /*0cc4*/ 	.word	0x0001ae40
        /*0cc8*/ 	.word	0x00000055
        /*0ccc*/ 	.word	0x00019c90
        /*0cd0*/ 	.short	0x010a
        /*0cd2*/ 	.byte	0x3f
	.zero		1


	//   ....[79]....
        /*0cd4*/ 	.word	0x0001ae90
        /*0cd8*/ 	.word	0x00000055
        /*0cdc*/ 	.word	0x00019cb0
        /*0ce0*/ 	.short	0x010a
        /*0ce2*/ 	.byte	0x3f
	.zero		1


	//   ....[80]....
        /*0ce4*/ 	.word	0x0001b150
        /*0ce8*/ 	.word	0x00000010
        /*0cec*/ 	.word	0x00019c00
        /*0cf0*/ 	.short	0x010a
        /*0cf2*/ 	.byte	0x3f
	.zero		1


	//   ....[81]....
        /*0cf4*/ 	.word	0x0001b410
        /*0cf8*/ 	.word	0x00000010
        /*0cfc*/ 	.word	0x00019c00
        /*0d00*/ 	.short	0x010a
        /*0d02*/ 	.byte	0x3f
	.zero		1


	//   ....[82]....
        /*0d04*/ 	.word	0x0001b460
        /*0d08*/ 	.word	0x0000000a
        /*0d0c*/ 	.word	0x00019c30
        /*0d10*/ 	.short	0x010a
        /*0d12*/ 	.byte	0x3f
	.zero		1


	//   ....[83]....
        /*0d14*/ 	.word	0x0001b4b0
        /*0d18*/ 	.word	0x00000015
        /*0d1c*/ 	.word	0x00019c30
        /*0d20*/ 	.short	0x010a
        /*0d22*/ 	.byte	0x3f
	.zero		1


	//   ....[84]....
        /*0d24*/ 	.word	0x0001b500
        /*0d28*/ 	.word	0x00000098
        /*0d2c*/ 	.word	0x00019c50
        /*0d30*/ 	.short	0x010a
        /*0d32*/ 	.byte	0x3f
	.zero		1


	//   ....[85]....
        /*0d34*/ 	.word	0x0001b550
        /*0d38*/ 	.word	0x00000000
        /*0d3c*/ 	.word	0x00019c30
        /*0d40*/ 	.short	0x010a
        /*0d42*/ 	.byte	0x3f
	.zero		1


	//   ....[86]....
        /*0d44*/ 	.word	0x0001b5a0
        /*0d48*/ 	.word	0x00000015
        /*0d4c*/ 	.word	0x00019c50
        /*0d50*/ 	.short	0x010a
        /*0d52*/ 	.byte	0x3f
	.zero		1


	//   ....[87]....
        /*0d54*/ 	.word	0x0001b5f0
        /*0d58*/ 	.word	0x0000000c
        /*0d5c*/ 	.word	0x00019c50
        /*0d60*/ 	.short	0x010a
        /*0d62*/ 	.byte	0x3f
	.zero		1


	//   ....[88]....
        /*0d64*/ 	.word	0x0001b790
        /*0d68*/ 	.word	0x0000000b
        /*0d6c*/ 	.word	0x00019c20
        /*0d70*/ 	.short	0x010a
        /*0d72*/ 	.byte	0x3f
	.zero		1


	//   ....[89]....
        /*0d74*/ 	.word	0x0001b7e0
        /*0d78*/ 	.word	0x0000000a
        /*0d7c*/ 	.word	0x00019ca0
        /*0d80*/ 	.short	0x010a
        /*0d82*/ 	.byte	0x3f
	.zero		1


	//   ....[90]....
        /*0d84*/ 	.word	0x0001b830
        /*0d88*/ 	.word	0x0000000a
        /*0d8c*/ 	.word	0x00019cc0
        /*0d90*/ 	.short	0x010a
        /*0d92*/ 	.byte	0x3f
	.zero		1


	//   ....[91]....
        /*0d94*/ 	.word	0x0001b880
        /*0d98*/ 	.word	0x00000009
        /*0d9c*/ 	.word	0x00019ca0
        /*0da0*/ 	.short	0x010a
        /*0da2*/ 	.byte	0x3f
	.zero		1


	//   ....[92]....
        /*0da4*/ 	.word	0x0001b8d0
        /*0da8*/ 	.word	0x00000009
        /*0dac*/ 	.word	0x00019cc0
        /*0db0*/ 	.short	0x010a
        /*0db2*/ 	.byte	0x3f
	.zero		1


	//   ....[93]....
        /*0db4*/ 	.word	0x0001ba70
        /*0db8*/ 	.word	0x00000005
        /*0dbc*/ 	.word	0x00019c80
        /*0dc0*/ 	.short	0x010a
        /*0dc2*/ 	.byte	0x3f
	.zero		1


	//   ....[94]....
        /*0dc4*/ 	.word	0x0001bac0
        /*0dc8*/ 	.word	0x00000005
        /*0dcc*/ 	.word	0x00019c40
        /*0dd0*/ 	.short	0x010a
        /*0dd2*/ 	.byte	0x3f
	.zero		1


	//   ....[95]....
        /*0dd4*/ 	.word	0x0001bb40
        /*0dd8*/ 	.word	0x00000004
        /*0ddc*/ 	.word	0x00019c20
        /*0de0*/ 	.short	0x010a
        /*0de2*/ 	.byte	0x3f
	.zero		1


	//   ....[96]....
        /*0de4*/ 	.word	0x0001bb90
        /*0de8*/ 	.word	0x00000003
        /*0dec*/ 	.word	0x00019c80
        /*0df0*/ 	.short	0x010a
        /*0df2*/ 	.byte	0x3f
	.zero		1


	//   ....[97]....
        /*0df4*/ 	.word	0x0001bbe0
        /*0df8*/ 	.word	0x00000003
        /*0dfc*/ 	.word	0x00019c40
        /*0e00*/ 	.short	0x010a
        /*0e02*/ 	.byte	0x3f
	.zero		1


	//   ....[98]....
        /*0e04*/ 	.word	0x0001bc30
        /*0e08*/ 	.word	0x0000000d
        /*0e0c*/ 	.word	0x00019c70
        /*0e10*/ 	.short	0x010a
        /*0e12*/ 	.byte	0x3f
	.zero		1


	//   ....[99]....
        /*0e14*/ 	.word	0x0001bc80
        /*0e18*/ 	.word	0x0000000d
        /*0e1c*/ 	.word	0x00019c60
        /*0e20*/ 	.short	0x010a
        /*0e22*/ 	.byte	0x3f
	.zero		1


	//   ....[100]....
        /*0e24*/ 	.word	0x0001bcd0
        /*0e28*/ 	.word	0x00000003
        /*0e2c*/ 	.word	0x00019c70
        /*0e30*/ 	.short	0x010a
        /*0e32*/ 	.byte	0x3f
	.zero		1


	//   ....[101]....
        /*0e34*/ 	.word	0x0001bd20
        /*0e38*/ 	.word	0x00000003
        /*0e3c*/ 	.word	0x00019c60
        /*0e40*/ 	.short	0x010a
        /*0e42*/ 	.byte	0x3f
	.zero		1


	//   ....[102]....
        /*0e44*/ 	.word	0x0001c6a0
        /*0e48*/ 	.word	0x00000009
        /*0e4c*/ 	.word	0x00019c20
        /*0e50*/ 	.short	0x010a
        /*0e52*/ 	.byte	0x3f
	.zero		1


	//   ....[103]....
        /*0e54*/ 	.word	0x0001c840
        /*0e58*/ 	.word	0x00000007
        /*0e5c*/ 	.word	0x00000000
        /*0e60*/ 	.short	0x010a
        /*0e62*/ 	.byte	0x3f
	.zero		1


	//   ....[104]....
        /*0e64*/ 	.word	0x0001c890
        /*0e68*/ 	.word	0x00000003
        /*0e6c*/ 	.word	0x00000000
        /*0e70*/ 	.short	0x010a
        /*0e72*/ 	.byte	0x3f
	.zero		1


	//   ....[105]....
        /*0e74*/ 	.word	0x0001c8e0
        /*0e78*/ 	.word	0x00000003
        /*0e7c*/ 	.word	0x00019c60
        /*0e80*/ 	.short	0x010a
        /*0e82*/ 	.byte	0x3f
	.zero		1


	//   ....[106]....
        /*0e84*/ 	.word	0x0001c930
        /*0e88*/ 	.word	0x00000005
        /*0e8c*/ 	.word	0x00019c60
        /*0e90*/ 	.short	0x010a
        /*0e92*/ 	.byte	0x3f
	.zero		1


	//   ....[107]....
        /*0e94*/ 	.word	0x0001c980
        /*0e98*/ 	.word	0x00000003
        /*0e9c*/ 	.word	0x00019c80
        /*0ea0*/ 	.short	0x010a
        /*0ea2*/ 	.byte	0x3f
	.zero		1


	//----- nvinfo : EIATTR_NUM_MBARRIERS
	.align		4
.L_325:
        /*0ea4*/ 	.byte	0x03, 0x38
        /*0ea6*/ 	.short	0x0016


	//----- nvinfo : EIATTR_EXIT_INSTR_OFFSETS
	.align		4
        /*0ea8*/ 	.byte	0x04, 0x1c
        /*0eaa*/ 	.short	(.L_327 - .L_326)


	//   ....[0]....
.L_326:
        /*0eac*/ 	.word	0x0001ad90


	//----- nvinfo : EIATTR_MAX_THREADS
	.align		4
.L_327:
        /*0eb0*/ 	.byte	0x04, 0x05
        /*0eb2*/ 	.short	(.L_329 - .L_328)
.L_328:
        /*0eb4*/ 	.word	0x00000200
        /*0eb8*/ 	.word	0x00000001
        /*0ebc*/ 	.word	0x00000001


	//----- nvinfo : EIATTR_CRS_STACK_SIZE
	.align		4
.L_329:
        /*0ec0*/ 	.byte	0x04, 0x1e
        /*0ec2*/ 	.short	(.L_331 - .L_330)
.L_330:
        /*0ec4*/ 	.word	0x00000000


	//----- nvinfo : EIATTR_CBANK_PARAM_SIZE
	.align		4
.L_331:
        /*0ec8*/ 	.byte	0x03, 0x19
        /*0eca*/ 	.short	0x0a70


	//----- nvinfo : EIATTR_PARAM_CBANK
	.align		4
        /*0ecc*/ 	.byte	0x04, 0x0a
        /*0ece*/ 	.short	(.L_333 - .L_332)
	.align		4
.L_332:
        /*0ed0*/ 	.word	index@(.nv.constant0._ZN7cutlass13device_kernelIN5flash11enable_sm90INS1_16FlashAttnFwdSm90INS1_25CollectiveMainloopFwdSm90ILi2EN4cute5tupleIJNS5_1CILi1EEES8_S8_EEENS6_IJNS7_ILi192EEENS7_ILi128EEENS7_ILi96EEEEEELi96ENS_12float_e4m3_tEfNS_4arch4Sm90ELb1ELb0ELb0ELb1ELb0ELb1ELb0ELb1ELb1ELb0ELb0ELb0EEENS1_21CollectiveEpilogueFwdINS6_IJSA_SC_SB_EEES9_NS_10bfloat16_tESG_Li384ELb1ELb0ELb0ELb1EEENS1_36VarlenDynamicPersistentTileSchedulerILi192ELi128ELi384ELi128ELb0ELb0ELb1ELb1ELb1ELb1EEEEEEEEEvNT_6ParamsE)
        /*0ed4*/ 	.short	0x0210
        /*0ed6*/ 	.short	0x0a70


	//----- nvinfo : EIATTR_SW_WAR
	.align		4
.L_333:
        /*0ed8*/ 	.byte	0x04, 0x36
        /*0eda*/ 	.short	(.L_335 - .L_334)
.L_334:
        /*0edc*/ 	.word	0x00000008
.L_335:


//--------------------- .nv.callgraph             --------------------------
	.section	.nv.callgraph,"",@"SHT_CUDA_CALLGRAPH"
	.align	4
	.sectionentsize	8
	.align		4
        /*0000*/ 	.word	0x00000000
	.align		4
        /*0004*/ 	.word	0xffffffff
	.align		4
        /*0008*/ 	.word	index@(_ZN7cutlass13device_kernelIN5flash11enable_sm90INS1_16FlashAttnFwdSm90INS1_25CollectiveMainloopFwdSm90ILi2EN4cute5tupleIJNS5_1CILi1EEES8_S8_EEENS6_IJNS7_ILi192EEENS7_ILi128EEENS7_ILi96EEEEEELi96ENS_12float_e4m3_tEfNS_4arch4Sm90ELb0ELb0ELb0ELb0ELb0ELb0ELb0ELb1ELb1ELb0ELb0ELb0EEENS1_21CollectiveEpilogueFwdINS6_IJSA_SC_SB_EEES9_NS_10bfloat16_tESG_Li384ELb0ELb0ELb0ELb1EEENS1_29StaticPersistentTileSchedulerILb0EEEEEEEEEvNT_6ParamsE)
	.align		4
        /*000c*/ 	.word	index@(__assertfail)
	.align		4
        /*0010*/ 	.word	index@(_ZN7cutlass13device_kernelIN5flash11enable_sm90INS1_16FlashAttnFwdSm90INS1_25CollectiveMainloopFwdSm90ILi2EN4cute5tupleIJNS5_1CILi1EEES8_S8_EEENS6_IJNS7_ILi192EEENS7_ILi128EEENS7_ILi96EEEEEELi96ENS_12float_e4m3_tEfNS_4arch4Sm90ELb0ELb0ELb0ELb1ELb0ELb0ELb0ELb1ELb1ELb0ELb0ELb0EEENS1_21CollectiveEpilogueFwdINS6_IJSA_SC_SB_EEES9_NS_10bfloat16_tESG_Li384ELb1ELb0ELb0ELb1EEENS1_36VarlenDynamicPersistentTileSchedulerILi192ELi128ELi384ELi128ELb0ELb0ELb1ELb0ELb1ELb1EEEEEEEEEvNT_6ParamsE)
	.align		4
        /*0014*/ 	.word	index@(__assertfail)
	.align		4
        /*0018*/ 	.word	index@(_ZN7cutlass13device_kernelIN5flash11enable_sm90INS1_16FlashAttnFwdSm90INS1_25CollectiveMainloopFwdSm90ILi2EN4cute5tupleIJNS5_1CILi1EEES8_S8_EEENS6_IJNS7_ILi192EEENS7_ILi128EEENS7_ILi96EEEEEELi96ENS_12float_e4m3_tEfNS_4arch4Sm90ELb0ELb0ELb0ELb1ELb0ELb1ELb0ELb1ELb1ELb0ELb0ELb0EEENS1_21CollectiveEpilogueFwdINS6_IJSA_SC_SB_EEES9_NS_10bfloat16_tESG_Li384ELb1ELb0ELb0ELb1EEENS1_36VarlenDynamicPersistentTileSchedulerILi192ELi128ELi384ELi128ELb0ELb0ELb1ELb0ELb1ELb1EEEEEEEEEvNT_6ParamsE)
	.align		4
        /*001c*/ 	.word	index@(__assertfail)
	.align		4
        /*0020*/ 	.word	index@(_ZN7cutlass13device_kernelIN5flash11enable_sm90INS1_16FlashAttnFwdSm90INS1_25CollectiveMainloopFwdSm90ILi2EN4cute5tupleIJNS5_1CILi1EEES8_S8_EEENS6_IJNS7_ILi192EEENS7_ILi128EEENS7_ILi96EEEEEELi96ENS_12float_e4m3_tEfNS_4arch4Sm90ELb0ELb1ELb0ELb0ELb0ELb0ELb0ELb1ELb1ELb0ELb0ELb0EEENS1_21CollectiveEpilogueFwdINS6_IJSA_SC_SB_EEES9_NS_10bfloat16_tESG_Li384ELb0ELb0ELb0ELb1EEENS1_30DynamicPersistentTileSchedulerILi384ELi128ELb0ELb0ELb1EEEEEEEEEvNT_6ParamsE)
	.align		4
        /*0024*/ 	.word	index@(__assertfail)
	.align		4
        /*0028*/ 	.word	index@(_ZN7cutlass13device_kernelIN5flash11enable_sm90INS1_16FlashAttnFwdSm90INS1_25CollectiveMainloopFwdSm90ILi2EN4cute5tupleIJNS5_1CILi1EEES8_S8_EEENS6_IJNS7_ILi192EEENS7_ILi128EEENS7_ILi96EEEEEELi96ENS_12float_e4m3_tEfNS_4arch4Sm90ELb0ELb1ELb0ELb1ELb0ELb0ELb0ELb1ELb1ELb0ELb0ELb0EEENS1_21CollectiveEpilogueFwdINS6_IJSA_SC_SB_EEES9_NS_10bfloat16_tESG_Li384ELb1ELb0ELb0ELb1EEENS1_36VarlenDynamicPersistentTileSchedulerILi192ELi128ELi384ELi128ELb0ELb0ELb1ELb1ELb0ELb1EEEEEEEEEvNT_6ParamsE)
	.align		4
        /*002c*/ 	.word	index@(__assertfail)
	.align		4
        /*0030*/ 	.word	index@(_ZN7cutlass13device_kernelIN5flash11enable_sm90INS1_16FlashAttnFwdSm90INS1_25CollectiveMainloopFwdSm90ILi2EN4cute5tupleIJNS5_1CILi1EEES8_S8_EEENS6_IJNS7_ILi192EEENS7_ILi128EEENS7_ILi96EEEEEELi96ENS_12float_e4m3_tEfNS_4arch4Sm90ELb0ELb1ELb0ELb1ELb0ELb1ELb0ELb1ELb1ELb0ELb0ELb0EEENS1_21CollectiveEpilogueFwdINS6_IJSA_SC_SB_EEES9_NS_10bfloat16_tESG_Li384ELb1ELb0ELb0ELb1EEENS1_36VarlenDynamicPersistentTileSchedulerILi192ELi128ELi384ELi128ELb0ELb0ELb1ELb1ELb0ELb1EEEEEEEEEvNT_6ParamsE)
	.align		4
        /*0034*/ 	.word	index@(__assertfail)
	.align		4
        /*0038*/ 	.word	index@(_ZN7cutlass13device_kernelIN5flash11enable_sm90INS1_16FlashAttnFwdSm90INS1_25CollectiveMainloopFwdSm90ILi2EN4cute5tupleIJNS5_1CILi1EEES8_S8_EEENS6_IJNS7_ILi192EEENS7_ILi128EEENS7_ILi96EEEEEELi96ENS_12float_e4m3_tEfNS_4arch4Sm90ELb1ELb0ELb0ELb0ELb0ELb0ELb0ELb1ELb1ELb0ELb0ELb0EEENS1_21CollectiveEpilogueFwdINS6_IJSA_SC_SB_EEES9_NS_10bfloat16_tESG_Li384ELb0ELb0ELb0ELb1EEENS1_30DynamicPersistentTileSchedulerILi384ELi128ELb0ELb0ELb1EEEEEEEEEvNT_6ParamsE)
	.align		4
        /*003c*/ 	.word	index@(__assertfail)
	.align		4
        /*0040*/ 	.word	index@(_ZN7cutlass13device_kernelIN5flash11enable_sm90INS1_16FlashAttnFwdSm90INS1_25CollectiveMainloopFwdSm90ILi2EN4cute5tupleIJNS5_1CILi1EEES8_S8_EEENS6_IJNS7_ILi192EEENS7_ILi128EEENS7_ILi96EEEEEELi96ENS_12float_e4m3_tEfNS_4arch4Sm90ELb1ELb0ELb0ELb1ELb0ELb0ELb0ELb1ELb1ELb0ELb0ELb0EEENS1_21CollectiveEpilogueFwdINS6_IJSA_SC_SB_EEES9_NS_10bfloat16_tESG_Li384ELb1ELb0ELb0ELb1EEENS1_36VarlenDynamicPersistentTileSchedulerILi192ELi128ELi384ELi128ELb0ELb0ELb1ELb1ELb1ELb1EEEEEEEEEvNT_6ParamsE)
	.align		4
        /*0044*/ 	.word	index@(__assertfail)
	.align		4
        /*0048*/ 	.word	index@(_ZN7cutlass13device_kernelIN5flash11enable_sm90INS1_16FlashAttnFwdSm90INS1_25CollectiveMainloopFwdSm90ILi2EN4cute5tupleIJNS5_1CILi1EEES8_S8_EEENS6_IJNS7_ILi192EEENS7_ILi128EEENS7_ILi96EEEEEELi96ENS_12float_e4m3_tEfNS_4arch4Sm90ELb1ELb0ELb0ELb1ELb0ELb1ELb0ELb1ELb1ELb0ELb0ELb0EEENS1_21CollectiveEpilogueFwdINS6_IJSA_SC_SB_EEES9_NS_10bfloat16_tESG_Li384ELb1ELb0ELb0ELb1EEENS1_36VarlenDynamicPersistentTileSchedulerILi192ELi128ELi384ELi128ELb0ELb0ELb1ELb1ELb1ELb1EEEEEEEEEvNT_6ParamsE)
	.align		4
        /*004c*/ 	.word	index@(__assertfail)
	.align		4
        /*0050*/ 	.word	0x00000000
	.align		4
        /*0054*/ 	.word	0xfffffffe
	.align		4
        /*0058*/ 	.word	0x00000000
	.align		4
        /*005c*/ 	.word	0xfffffffd
	.align		4
        /*0060*/ 	.word	0x00000000
	.align		4
        /*0064*/ 	.word	0xfffffffc


//--------------------- .nv.constant4             --------------------------
	.section	.nv.constant4,"a",@progbits
	.align	8
	.align		8
.nv.constant4:
        /*0000*/ 	.dword	__assertfail
	.align		8
        /*0008*/ 	.dword	__unnamed_1
	.align		8
        /*0010*/ 	.dword	__unnamed_2
	.align		8
        /*0018*/ 	.dword	__unnamed_3
	.align		8
        /*0020*/ 	.dword	__unnamed_4
	.align		8
        /*0028*/ 	.dword	__unnamed_5
	.align		8
        /*0030*/ 	.dword	__unnamed_6
	.align		8
        /*0038*/ 	.dword	_ZZN5flash28permute_output_fp8_VcolmajorIN4cute6TensorINS1_11ArrayEngineIN7cutlass10bfloat16_tELm48EEENS1_6LayoutINS1_5tupleIJNS8_IJNS1_1CILi2EEESA_NS9_ILi12EEEEEENS9_ILi1EEESD_EEENS8_IJNS8_IJSD_SA_NS9_ILi4EEEEEENS9_ILi0EEESH_EEEEEEEEEvRT_E9upper_map
	.align		8
        /*0040*/ 	.dword	_ZN65_INTERNAL_de9175c6_29_flash_fwd_hdim96_e4m3_sm90_cu_c0233546_35334cuda3std3__45__cpo5beginE
	.align		8
        /*0048*/ 	.dword	_ZN65_INTERNAL_de9175c6_29_flash_fwd_hdim96_e4m3_sm90_cu_c0233546_35334cuda3std3__45__cpo3endE
	.align		8
        /*0050*/ 	.dword	_ZN65_INTERNAL_de9175c6_29_flash_fwd_hdim96_e4m3_sm90_cu_c0233546_35334cuda3std3__45__cpo6cbeginE
	.align		8
        /*0058*/ 	.dword	_ZN65_INTERNAL_de9175c6_29_flash_fwd_hdim96_e4m3_sm90_cu_c0233546_35334cuda3std3__45__cpo4cendE
	.align		8
        /*0060*/ 	.dword	_ZN65_INTERNAL_de9175c6_29_flash_fwd_hdim96_e4m3_sm90_cu_c0233546_35334cuda3std3__467_GLOBAL__N__de9175c6_29_flash_fwd_hdim96_e4m3_sm90_cu_c0233546_35336ignoreE
	.align		8
        /*0068*/ 	.dword	_ZN65_INTERNAL_de9175c6_29_flash_fwd_hdim96_e4m3_sm90_cu_c0233546_35334cuda3std3__419piecewise_constructE
	.align		8
        /*0070*/ 	.dword	_ZN65_INTERNAL_de9175c6_29_flash_fwd_hdim96_e4m3_sm90_cu_c0233546_35334cuda3std3__48in_placeE
	.align		8
        /*0078*/ 	.dword	_ZN65_INTERNAL_de9175c6_29_flash_fwd_hdim96_e4m3_sm90_cu_c0233546_35334cuda3std6ranges3__45__cpo4swapE
	.align		8
        /*0080*/ 	.dword	_ZN65_INTERNAL_de9175c6_29_flash_fwd_hdim96_e4m3_sm90_cu_c0233546_35334cuda3std6ranges3__45__cpo9iter_moveE
	.align		8
        /*0088*/ 	.dword	_ZN65_INTERNAL_de9175c6_29_flash_fwd_hdim96_e4m3_sm90_cu_c0233546_35334cute7productE
	.align		8
        /*0090*/ 	.dword	_ZN65_INTERNAL_de9175c6_29_flash_fwd_hdim96_e4m3_sm90_cu_c0233546_35334cute1_E
	.align		8
        /*0098*/ 	.dword	$str$23
	.align		8
        /*00a0*/ 	.dword	$str$24


//--------------------- .text._ZN7cutlass13device_kernelIN5flash11enable_sm90INS1_16FlashAttnFwdSm90INS1_25CollectiveMainloopFwdSm90ILi2EN4cute5tupleIJNS5_1CILi1EEES8_S8_EEENS6_IJNS7_ILi192EEENS7_ILi128EEENS7_ILi96EEEEEELi96ENS_12float_e4m3_tEfNS_4arch4Sm90ELb0ELb0ELb0ELb0ELb0ELb0ELb0ELb1ELb1ELb0ELb0ELb0EEENS1_21CollectiveEpilogueFwdINS6_IJSA_SC_SB_EEES9_NS_10bfloat16_tESG_Li384ELb0ELb0ELb0ELb1EEENS1_29StaticPersistentTileSchedulerILb0EEEEEEEEEvNT_6ParamsE --------------------------
	.section	.text._ZN7cutlass13device_kernelIN5flash11enable_sm90INS1_16FlashAttnFwdSm90INS1_25CollectiveMainloopFwdSm90ILi2EN4cute5tupleIJNS5_1CILi1EEES8_S8_EEENS6_IJNS7_ILi192EEENS7_ILi128EEENS7_ILi96EEEEEELi96ENS_12float_e4m3_tEfNS_4arch4Sm90ELb0ELb0ELb0ELb0ELb0ELb0ELb0ELb1ELb1ELb0ELb0ELb0EEENS1_21CollectiveEpilogueFwdINS6_IJSA_SC_SB_EEES9_NS_10bfloat16_tESG_Li384ELb0ELb0ELb0ELb1EEENS1_29StaticPersistentTileSchedulerILb0EEEEEEEEEvNT_6ParamsE,"ax",@progbits
	.align	128
.text._ZN7cutlass13device_kernelIN5flash11enable_sm90INS1_16FlashAttnFwdSm90INS1_25CollectiveMainloopFwdSm90ILi2EN4cute5tupleIJNS5_1CILi1EEES8_S8_EEENS6_IJNS7_ILi192EEENS7_ILi128EEENS7_ILi96EEEEEELi96ENS_12float_e4m3_tEfNS_4arch4Sm90ELb0ELb0ELb0ELb0ELb0ELb0ELb0ELb1ELb1ELb0ELb0ELb0EEENS1_21CollectiveEpilogueFwdINS6_IJSA_SC_SB_EEES9_NS_10bfloat16_tESG_Li384ELb0ELb0ELb0ELb1EEENS1_29StaticPersistentTileSchedulerILb0EEEEEEEEEvNT_6ParamsE:
        .type           _ZN7cutlass13device_kernelIN5flash11enable_sm90INS1_16FlashAttnFwdSm90INS1_25CollectiveMainloopFwdSm90ILi2EN4cute5tupleIJNS5_1CILi1EEES8_S8_EEENS6_IJNS7_ILi192EEENS7_ILi128EEENS7_ILi96EEEEEELi96ENS_12float_e4m3_tEfNS_4arch4Sm90ELb0ELb0ELb0ELb0ELb0ELb0ELb0ELb1ELb1ELb0ELb0ELb0EEENS1_21CollectiveEpilogueFwdINS6_IJSA_SC_SB_EEES9_NS_10bfloat16_tESG_Li384ELb0ELb0ELb0ELb1EEENS1_29StaticPersistentTileSchedulerILb0EEEEEEEEEvNT_6ParamsE,@function
        .size           _ZN7cutlass13device_kernelIN5flash11enable_sm90INS1_16FlashAttnFwdSm90INS1_25CollectiveMainloopFwdSm90ILi2EN4cute5tupleIJNS5_1CILi1EEES8_S8_EEENS6_IJNS7_ILi192EEENS7_ILi128EEENS7_ILi96EEEEEELi96ENS_12float_e4m3_tEfNS_4arch4Sm90ELb0ELb0ELb0ELb0ELb0ELb0ELb0ELb1ELb1ELb0ELb0ELb0EEENS1_21CollectiveEpilogueFwdINS6_IJSA_SC_SB_EEES9_NS_10bfloat16_tESG_Li384ELb0ELb0ELb0ELb1EEENS1_29StaticPersistentTileSchedulerILb0EEEEEEEEEvNT_6ParamsE,(.L_x_2220 - _ZN7cutlass13device_kernelIN5flash11enable_sm90INS1_16FlashAttnFwdSm90INS1_25CollectiveMainloopFwdSm90ILi2EN4cute5tupleIJNS5_1CILi1EEES8_S8_EEENS6_IJNS7_ILi192EEENS7_ILi128EEENS7_ILi96EEEEEELi96ENS_12float_e4m3_tEfNS_4arch4Sm90ELb0ELb0ELb0ELb0ELb0ELb0ELb0ELb1ELb1ELb0ELb0ELb0EEENS1_21CollectiveEpilogueFwdINS6_IJSA_SC_SB_EEES9_NS_10bfloat16_tESG_Li384ELb0ELb0ELb0ELb1EEENS1_29StaticPersistentTileSchedulerILb0EEEEEEEEEvNT_6ParamsE)
        .other          _ZN7cutlass13device_kernelIN5flash11enable_sm90INS1_16FlashAttnFwdSm90INS1_25CollectiveMainloopFwdSm90ILi2EN4cute5tupleIJNS5_1CILi1EEES8_S8_EEENS6_IJNS7_ILi192EEENS7_ILi128EEENS7_ILi96EEEEEELi96ENS_12float_e4m3_tEfNS_4arch4Sm90ELb0ELb0ELb0ELb0ELb0ELb0ELb0ELb1ELb1ELb0ELb0ELb0EEENS1_21CollectiveEpilogueFwdINS6_IJSA_SC_SB_EEES9_NS_10bfloat16_tESG_Li384ELb0ELb0ELb0ELb1EEENS1_29StaticPersistentTileSchedulerILb0EEEEEEEEEvNT_6ParamsE,@"STO_CUDA_ENTRY STV_DEFAULT"
_ZN7cutlass13device_kernelIN5flash11enable_sm90INS1_16FlashAttnFwdSm90INS1_25CollectiveMainloopFwdSm90ILi2EN4cute5tupleIJNS5_1CILi1EEES8_S8_EEENS6_IJNS7_ILi192EEENS7_ILi128EEENS7_ILi96EEEEEELi96ENS_12float_e4m3_tEfNS_4arch4Sm90ELb0ELb0ELb0ELb0ELb0ELb0ELb0ELb1ELb1ELb0ELb0ELb0EEENS1_21CollectiveEpilogueFwdINS6_IJSA_SC_SB_EEES9_NS_10bfloat16_tESG_Li384ELb0ELb0ELb0ELb1EEENS1_29StaticPersistentTileSchedulerILb0EEEEEEEEEvNT_6ParamsE:
[----:B------:R-:W1:Y:S01]  /*0000*/  LDC R1, c[0x0][0x28] ;  /* 0x00000a00ff017b82 */ /* 0x000e620000000800 */
[----:B------:R-:W2:Y:S01]  /*0010*/  S2R R2, SR_TID.X ;  /* 0x0000000000027919 */ /* 0x000ea20000002100 */
[----:B------:R-:W-:Y:S01]  /*0020*/  ELECT P0, URZ, PT ;  /* 0x00000000003f782f */ /* 0x000fe20003800000 */
[----:B------:R-:W-:Y:S01]  /*0030*/  BSSY B0, `(.L_x_0) ;  /* 0x0000014000007945 */ /* 0x000fe20003800000 */
[----:B--2---:R-:W-:-:S05]  /*0040*/  SHF.R.U32.HI R0, RZ, 0x5, R2 ;  /* 0x00000005ff007819 */ /* 0x004fca0000011602 */
[----:B------:R-:W2:Y:S02]  /*0050*/  SHFL.IDX PT, R3, R0, RZ, 0x1f ;  /* 0x00001fff00037589 */ /* 0x000ea400000e0000 */
[----:B--2---:R-:W-:Y:S02]  /*0060*/  ISETP.EQ.AND P0, PT, R3, RZ, P0 ;  /* 0x000000ff0300720c */ /* 0x004fe40000702270 */
[----:B------:R-:W-:-:S11]  /*0070*/  SHF.R.U32.HI R3, RZ, 0x7, R2 ;  /* 0x00000007ff037819 */ /* 0x000fd60000011602 */
[----:B-1----:R-:W-:Y:S05]  /*0080*/  @!P0 BRA `(.L_x_1) ;  /* 0x0000000000388947 */ /* 0x002fea0003800000 */
[----:B------:R-:W-:Y:S02]  /*0090*/  ULDC.64 UR4, c[0x0][0x198] ;  /* 0x0000660000047ab9 */ /* 0x000fe40000000a00 */
[----:B------:R-:W-:Y:S02]  /*00a0*/  UIADD3 UR6, UP0, UR4, 0x270, URZ ;  /* 0x0000027004067890 */ /* 0x000fe4000ff1e03f */
[----:B------:R-:W-:Y:S02]  /*00b0*/  UIADD3 UR8, UP1, UR4, 0x370, URZ ;  /* 0x0000037004087890 */ /* 0x000fe4000ff3e03f */
[----:B------:R-:W-:Y:S02]  /*00c0*/  UIADD3 UR10, UP2, UR4, 0x470, URZ ;  /* 0x00000470040a7890 */ /* 0x000fe4000ff5e03f */
[----:B------:R-:W-:Y:S02]  /*00d0*/  UIADD3 UR4, UP3, UR4, 0x9f0, URZ ;  /* 0x000009f004047890 */ /* 0x000fe4000ff7e03f */
[----:B------:R-:W-:-:S02]  /*00e0*/  UIADD3.X UR7, URZ, UR5, URZ, UP0, !UPT ;  /* 0x000000053f077290 */ /* 0x000fc400087fe43f */
[----:B------:R-:W-:Y:S02]  /*00f0*/  UIADD3.X UR9, URZ, UR5, URZ, UP1, !UPT ;  /* 0x000000053f097290 */ /* 0x000fe40008ffe43f */
[----:B------:R-:W-:Y:S02]  /*0100*/  UIADD3.X UR11, URZ, UR5, URZ, UP2, !UPT ;  /* 0x000000053f0b7290 */ /* 0x000fe400097fe43f */
[----:B------:R-:W-:-:S03]  /*0110*/  UIADD3.X UR5, URZ, UR5, URZ, UP3, !UPT ;  /* 0x000000053f057290 */ /* 0x000fc60009ffe43f */
[----:B------:R1:W-:Y:S02]  /*0120*/  UTMACCTL.PF [UR6] ;  /* 0x00000000060079b9 */ /* 0x0003e40008040000 */
[----:B------:R1:W-:Y:S02]  /*0130*/  UTMACCTL.PF [UR8] ;  /* 0x00000000080079b9 */ /* 0x0003e40008040000 */
[----:B------:R1:W-:Y:S02]  /*0140*/  UTMACCTL.PF [UR10] ;  /* 0x000000000a0079b9 */ /* 0x0003e40008040000 */
[----:B------:R1:W-:Y:S02]  /*0150*/  UTMACCTL.PF [UR4] ;  /* 0x00000000040079b9 */ /* 0x0003e40008040000 */
[----:B-1----:R-:W-:Y:S01]  /*0160*/  NOP ;  /* 0x0000000000007918 */ /* 0x002fe20000000000 */
.L_x_1:
[----:B------:R-:W-:Y:S05]  /*0170*/  BSYNC B0 ;  /* 0x0000000000007941 */ /* 0x000fea0003800000 */
.L_x_0:
[----:B------:R-:W-:Y:S01]  /*0180*/  VOTEU.ANY UP0, P0 ;  /* 0x00000000003f7886 */ /* 0x000fe20000000100 */
[----:B------:R-:W1:Y:S01]  /*0190*/  SHFL.IDX PT, R3, R3, RZ, 0x1f ;  /* 0x00001fff03037589 */ /* 0x000e6200000e0000 */
[----:B------:R-:W-:Y:S01]  /*01a0*/  UMOV UR4, 0x1 ;  /* 0x0000000100047882 */ /* 0x000fe20000000000 */
[----:B------:R-:W-:Y:S01]  /*01b0*/  VOTEU.ANY UP1, P0 ;  /* 0x00000000003f7886 */ /* 0x000fe20000020100 */
[----:B------:R-:W-:Y:S01]  /*01c0*/  VOTEU.ANY UP2, P0 ;  /* 0x00000000003f7886 */ /* 0x000fe20000040100 */
[----:B------:R-:W2:Y:S01]  /*01d0*/  @UP0 S2UR UR7, SR_CgaCtaId ;  /* 0x00000000000709c3 */ /* 0x000ea20000008800 */
[----:B------:R-:W3:Y:S01]  /*01e0*/  SHFL.IDX PT, R4, R0, RZ, 0x1f ;  /* 0x00001fff00047589 */ /* 0x000ee200000e0000 */
[----:B------:R-:W-:Y:S01]  /*01f0*/  @UP0 UMOV UR6, 0x400 ;  /* 0x0000040000060882 */ /* 0x000fe20000000000 */
[----:B------:R-:W-:-:S04]  /*0200*/  @UP0 UIADD3 UR4, -UR4, 0x100000, URZ ;  /* 0x0010000004040890 */ /* 0x000fc8000fffe13f */
[----:B------:R-:W-:Y:S02]  /*0210*/  @UP0 USHF.L.U32 UR5, UR4, 0xb, URZ ;  /* 0x0000000b04050899 */ /* 0x000fe4000800063f */
[----:B------:R-:W-:Y:S01]  /*0220*/  @UP0 USHF.L.U32 UR4, UR4, 0x1, URZ ;  /* 0x0000000104040899 */ /* 0x000fe2000800063f */
[----:B-1----:R-:W-:Y:S01]  /*0230*/  R2UR UR8, R3 ;  /* 0x00000000030872ca */ /* 0x002fe200000e0000 */
[----:B--2---:R-:W-:Y:S01]  /*0240*/  @UP0 ULEA UR6, UR7, UR6, 0x18 ;  /* 0x0000000607060291 */ /* 0x004fe2000f8ec03f */
[----:B---3--:R-:W-:-:S11]  /*0250*/  ISETP.NE.AND P1, PT, R4, RZ, PT ;  /* 0x000000ff0400720c */ /* 0x008fd60003f25270 */
[----:B------:R-:W-:Y:S01]  /*0260*/  UISETP.NE.AND UP0, UPT, UR8, URZ, UPT ;  /* 0x0000003f0800728c */ /* 0x000fe2000bf05270 */
[----:B------:R-:W1:Y:S02]  /*0270*/  FENCE.VIEW.ASYNC.S ;  /* 0x00000000000073c6 */ /* 0x000e640000000000 */
[----:B-1----:R1:W2:Y:S01]  /*0280*/  @UP1 SYNCS.EXCH.64 URZ, [UR6+0x19c00], UR4 ;  /* 0x019c0004063f15b2 */ /* 0x0022a20008000100 */
[----:B------:R1:W3:Y:S01]  /*0290*/  @UP2 SYNCS.EXCH.64 URZ, [UR6+0x19c20], UR4 ;  /* 0x019c2004063f25b2 */ /* 0x0002e20008000100 */
[----:B------:R-:W-:Y:S06]  /*02a0*/  @P1 BRA `(.L_x_2) ;  /* 0x0000000000481947 */ /* 0x000fec0003800000 */
[----:B-1----:R-:W1:Y:S01]  /*02b0*/  S2UR UR5, SR_CgaCtaId ;  /* 0x00000000000579c3 */ /* 0x002e620000008800 */
[----:B------:R-:W-:Y:S01]  /*02c0*/  UMOV UR4, 0x400 ;  /* 0x0000040000047882 */ /* 0x000fe20000000000 */
[----:B------:R-:W-:Y:S01]  /*02d0*/  UMOV UR6, 0x1 ;  /* 0x0000000100067882 */ /* 0x000fe20000000000 */
[----:B------:R-:W-:Y:S01]  /*02e0*/  UMOV UR9, 0x3 ;  /* 0x0000000300097882 */ /* 0x000fe20000000000 */
[----:B------:R-:W-:-:S04]  /*02f0*/  UIADD3 UR6, -UR6, 0x100000, URZ ;  /* 0x0010000006067890 */ /* 0x000fc8000fffe13f */
[----:B------:R-:W-:Y:S02]  /*0300*/  USHF.L.U32 UR7, UR6, 0xb, URZ ;  /* 0x0000000b06077899 */ /* 0x000fe4000800063f */
[----:B------:R-:W-:Y:S01]  /*0310*/  USHF.L.U32 UR6, UR6, 0x1, URZ ;  /* 0x0000000106067899 */ /* 0x000fe2000800063f */
[----:B------:R-:W-:Y:S01]  /*0320*/  ELECT P0, URZ, PT ;  /* 0x00000000003f782f */ /* 0x000fe20003800000 */
[----:B-1----:R-:W-:Y:S02]  /*0330*/  ULEA UR8, UR5, UR4, 0x18 ;  /* 0x0000000405087291 */ /* 0x002fe4000f8ec03f */
[----:B------:R-:W-:-:S04]  /*0340*/  UIADD3 UR4, -UR9, 0x100000, URZ ;  /* 0x0010000009047890 */ /* 0x000fc8000fffe13f */
[----:B------:R-:W-:Y:S02]  /*0350*/  USHF.L.U32 UR5, UR4, 0xb, URZ ;  /* 0x0000000b04057899 */ /* 0x000fe4000800063f */
[----:B------:R-:W-:Y:S01]  /*0360*/  USHF.L.U32 UR4, UR4, 0x1, URZ ;  /* 0x0000000104047899 */ /* 0x000fe2000800063f */
[----:B------:R-:W1:Y:S03]  /*0370*/  FENCE.VIEW.ASYNC.S ;  /* 0x00000000000073c6 */ /* 0x000e660000000000 */
[----:B-1----:R4:W1:Y:S08]  /*0380*/  SYNCS.EXCH.64 URZ, [UR8+0x19c30], UR6 ;  /* 0x019c3006083f75b2 */ /* 0x0028700008000100 */
[----:B------:R4:W1:Y:S01]  /*0390*/  SYNCS.EXCH.64 URZ, [UR8+0x19c40], UR4 ;  /* 0x019c4004083f75b2 */ /* 0x0008620008000100 */
[----:B------:R4:W1:Y:S01]  /*03a0*/  SYNCS.EXCH.64 URZ, [UR8+0x19c38], UR6 ;  /* 0x019c3806083f75b2 */ /* 0x0008620008000100 */
[----:B------:R4:W1:Y:S02]  /*03b0*/  SYNCS.EXCH.64 URZ, [UR8+0x19c48], UR4 ;  /* 0x019c4804083f75b2 */ /* 0x0008640008000100 */
[----:B----4-:R-:W-:Y:S01]  /*03c0*/  NOP ;  /* 0x0000000000007918 */ /* 0x010fe20000000000 */
.L_x_2:
[----:B------:R-:W4:Y:S01]  /*03d0*/  SHFL.IDX PT, R3, R0, RZ, 0x1f ;  /* 0x00001fff00037589 */ /* 0x000f2200000e0000 */
[----:B------:R-:W-:Y:S01]  /*03e0*/  NOP ;  /* 0x0000000000007918 */ /* 0x000fe20000000000 */
[----:B----4-:R-:W-:-:S13]  /*03f0*/  ISETP.NE.AND P0, PT, R3, RZ, PT ;  /* 0x000000ff0300720c */ /* 0x010fda0003f05270 */
[----:B------:R-:W-:Y:S05]  /*0400*/  @P0 BRA `(.L_x_3) ;  /* 0x0000000000480947 */ /* 0x000fea0003800000 */
[----:B-1----:R-:W1:Y:S01]  /*0410*/  S2UR UR5, SR_CgaCtaId ;  /* 0x00000000000579c3 */ /* 0x002e620000008800 */
[----:B------:R-:W-:Y:S01]  /*0420*/  UMOV UR4, 0x400 ;  /* 0x0000040000047882 */ /* 0x000fe20000000000 */
[----:B------:R-:W-:Y:S01]  /*0430*/  UMOV UR6, 0x80 ;  /* 0x0000008000067882 */ /* 0x000fe20000000000 */
[----:B------:R-:W-:Y:S01]  /*0440*/  UMOV UR7, 0x180 ;  /* 0x0000018000077882 */ /* 0x000fe20000000000 */
[----:B------:R-:W-:Y:S01]  /*0450*/  ELECT P0, URZ, PT ;  /* 0x00000000003f782f */ /* 0x000fe20003800000 */
[----:B-1----:R-:W-:Y:S02]  /*0460*/  ULEA UR8, UR5, UR4, 0x18 ;  /* 0x0000000405087291 */ /* 0x002fe4000f8ec03f */
[----:B------:R-:W-:-:S04]  /*0470*/  UIADD3 UR4, -UR6, 0x100000, URZ ;  /* 0x0010000006047890 */ /* 0x000fc8000fffe13f */
[----:B------:R-:W-:Y:S02]  /*0480*/  USHF.L.U32 UR5, UR4, 0xb, URZ ;  /* 0x0000000b04057899 */ /* 0x000fe4000800063f */
[----:B------:R-:W-:Y:S02]  /*0490*/  USHF.L.U32 UR4, UR4, 0x1, URZ ;  /* 0x0000000104047899 */ /* 0x000fe4000800063f */
        /* <DEDUP_REMOVED lines=9> */
.L_x_3:
[----:B------:R-:W4:Y:S01]  /*0530*/  SHFL.IDX PT, R3, R0, RZ, 0x1f ;  /* 0x00001fff00037589 */ /* 0x000f2200000e0000 */
[----:B------:R-:W-:Y:S01]  /*0540*/  NOP ;  /* 0x0000000000007918 */ /* 0x000fe20000000000 */
[----:B----4-:R-:W-:-:S13]  /*0550*/  ISETP.NE.AND P0, PT, R3, RZ, PT ;  /* 0x000000ff0300720c */ /* 0x010fda0003f05270 */
[----:B------:R-:W-:Y:S05]  /*0560*/  @P0 BRA `(.L_x_4) ;  /* 0x0000000000380947 */ /* 0x000fea0003800000 */
[----:B-1----:R-:W1:Y:S01]  /*0570*/  S2UR UR5, SR_CgaCtaId ;  /* 0x00000000000579c3 */ /* 0x002e620000008800 */
[----:B------:R-:W-:Y:S01]  /*0580*/  UMOV UR4, 0x400 ;  /* 0x0000040000047882 */ /* 0x000fe20000000000 */
[----:B------:R-:W-:Y:S01]  /*0590*/  UMOV UR7, 0x1 ;  /* 0x0000000100077882 */ /* 0x000fe20000000000 */
[----:B------:R-:W-:Y:S01]  /*05a0*/  ELECT P0, URZ, PT ;  /* 0x00000000003f782f */ /* 0x000fe20003800000 */
[----:B-1----:R-:W-:Y:S02]  /*05b0*/  ULEA UR6, UR5, UR4, 0x18 ;  /* 0x0000000405067291 */ /* 0x002fe4000f8ec03f */
[----:B------:R-:W-:-:S04]  /*05c0*/  UIADD3 UR4, -UR7, 0x100000, URZ ;  /* 0x0010000007047890 */ /* 0x000fc8000fffe13f */
[----:B------:R-:W-:Y:S02]  /*05d0*/  USHF.L.U32 UR5, UR4, 0xb, URZ ;  /* 0x0000000b04057899 */ /* 0x000fe4000800063f */
[----:B------:R-:W-:Y:S01]  /*05e0*/  USHF.L.U32 UR4, UR4, 0x1, URZ ;  /* 0x0000000104047899 */ /* 0x000fe2000800063f */
[----:B------:R-:W1:Y:S11]  /*05f0*/  FENCE.VIEW.ASYNC.S ;  /* 0x00000000000073c6 */ /* 0x000e760000000000 */
[----:B-1----:R4:W1:Y:S01]  /*0600*/  SYNCS.EXCH.64 URZ, [UR6+0x19c70], UR4 ;  /* 0x019c7004063f75b2 */ /* 0x0028620008000100 */
[----:B------:R4:W1:Y:S01]  /*0610*/  SYNCS.EXCH.64 URZ, [UR6+0x19c80], UR4 ;  /* 0x019c8004063f75b2 */ /* 0x0008620008000100 */
[----:B------:R4:W1:Y:S01]  /*0620*/  SYNCS.EXCH.64 URZ, [UR6+0x19c78], UR4 ;  /* 0x019c7804063f75b2 */ /* 0x0008620008000100 */
[----:B------:R4:W1:Y:S02]  /*0630*/  SYNCS.EXCH.64 URZ, [UR6+0x19c88], UR4 ;  /* 0x019c8804063f75b2 */ /* 0x0008640008000100 */
[----:B----4-:R-:W-:Y:S01]  /*0640*/  NOP ;  /* 0x0000000000007918 */ /* 0x010fe20000000000 */
.L_x_4:
        /* <DEDUP_REMOVED lines=22> */
.L_x_5:
        /* <DEDUP_REMOVED lines=22> */
.L_x_6:
[----:B------:R-:W-:Y:S01]  /*0910*/  PLOP3.LUT P0, PT, PT, PT, UP0, 0x80, 0x0 ;  /* 0x000000000000781c */ /* 0x000fe20003f0f008 */
[----:B------:R-:W-:Y:S01]  /*0920*/  UMOV UR46, 0x1 ;  /* 0x00000001002e7882 */ /* 0x000fe20000000000 */
[----:B------:R-:W-:Y:S01]  /*0930*/  NOP ;  /* 0x0000000000007918 */ /* 0x000fe20000000000 */
[----:B------:R-:W-:Y:S01]  /*0940*/  USEL UR46, UR46, 0x2, !UP0 ;  /* 0x000000022e2e7887 */ /* 0x000fe2000c000000 */
[----:B------:R-:W-:Y:S01]  /*0950*/  LOP3.LUT R23, R2, 0x7f, RZ, 0xc0, !PT ;  /* 0x0000007f02177812 */ /* 0x000fe200078ec0ff */
[----:B------:R-:W-:Y:S01]  /*0960*/  ULDC.64 UR50, c[0x0][0x208] ;  /* 0x0000820000327ab9 */ /* 0x000fe20000000a00 */
[----:B-123--:R-:W-:Y:S07]  /*0970*/  BAR.SYNC.DEFER_BLOCKING 0x0 ;  /* 0x0000000000007b1d */ /* 0x00efee0000010000 */
[----:B------:R-:W-:Y:S05]  /*0980*/  @!P0 BRA `(.L_x_7) ;  /* 0x0000005c00d08947 */ /* 0x000fea0003800000 */
.L_x_8:
[----:B------:R-:W-:-:S08]  /*0990*/  NOP ;  /* 0x0000000000007918 */ /* 0x000fd00000000000 */
[----:B------:R-:W1:Y:S02]  /*09a0*/  USETMAXREG.TRY_ALLOC.CTAPOOL UP0, 0xa0 ;  /* 0x000000a0000079c8 */ /* 0x000e640008000600 */
[----:B-1----:R-:W-:-:S13]  /*09b0*/  PLOP3.LUT P0, PT, PT, PT, UP0, 0x80, 0x0 ;  /* 0x000000000000781c */ /* 0x002fda0003f0f008 */
[----:B------:R-:W-:Y:S05]  /*09c0*/  @!P0 BRA `(.L_x_8) ;  /* 0xfffffffc00f08947 */ /* 0x000fea000383ffff */
[----:B------:R-:W1:Y:S08]  /*09d0*/  S2UR UR39, SR_CTAID.X ;  /* 0x00000000002779c3 */ /* 0x000e700000002500 */
[----:B------:R-:W-:Y:S08]  /*09e0*/  BAR.ARV 0x8, 0x1a0 ;  /* 0x0206800000007b1d */ /* 0x000ff00000002000 */
[----:B------:R-:W1:Y:S02]  /*09f0*/  LDC R0, c[0x0][0xda4] ;  /* 0x00036900ff007b82 */ /* 0x000e640000000800 */
[----:B-1----:R-:W-:-:S13]  /*0a00*/  ISETP.LE.AND P0, PT, R0, UR39, PT ;  /* 0x0000002700007c0c */ /* 0x002fda000bf03270 */
[----:B------:R-:W-:Y:S05]  /*0a10*/  @P0 EXIT ;  /* 0x000000000000094d */ /* 0x000fea0003800000 */
[----:B------:R-:W-:Y:S01]  /*0a20*/  VIADD R0, R2, 0xffffff80 ;  /* 0xffffff8002007836 */ /* 0x000fe20000000000 */
[----:B------:R-:W1:Y:S01]  /*0a30*/  S2UR UR49, SR_CgaCtaId ;  /* 0x00000000003179c3 */ /* 0x000e620000008800 */
[----:B------:R-:W-:Y:S01]  /*0a40*/  UMOV UR48, 0x400 ;  /* 0x0000040000307882 */ /* 0x000fe20000000000 */
[----:B------:R-:W-:Y:S02]  /*0a50*/  ULOP3.LUT UR47, UR46, 0x1, URZ, 0xfc, !UPT ;  /* 0x000000012e2f7892 */ /* 0x000fe4000f8efc3f */
[----:B------:R-:W-:Y:S01]  /*0a60*/  SHF.R.S32.HI R3, RZ, 0x1f, R0 ;  /* 0x0000001fff037819 */ /* 0x000fe20000011400 */
[----:B------:R-:W-:Y:S01]  /*0a70*/  ULDC.64 UR52, c[0x0][0x198] ;  /* 0x0000660000347ab9 */ /* 0x000fe20000000a00 */
[----:B------:R-:W-:Y:S01]  /*0a80*/  UMOV UR38, URZ ;  /* 0x0000003f00267c82 */ /* 0x000fe20008000000 */
[----:B------:R-:W-:Y:S01]  /*0a90*/  UMOV UR37, URZ ;  /* 0x0000003f00257c82 */ /* 0x000fe20008000000 */
[CC--:B------:R-:W-:Y:S01]  /*0aa0*/  LEA.HI R22, R3.reuse, R0.reuse, RZ, 0x7 ;  /* 0x0000000003167211 */ /* 0x0c0fe200078f38ff */
[----:B------:R-:W2:Y:S01]  /*0ab0*/  S2UR UR6, SR_SWINHI ;  /* 0x00000000000679c3 */ /* 0x000ea20000002f00 */
[----:B------:R-:W-:Y:S01]  /*0ac0*/  LEA.HI R6, R3, R0, RZ, 0x4 ;  /* 0x0000000003067211 */ /* 0x000fe200078f20ff */
[----:B------:R-:W-:Y:S01]  /*0ad0*/  UMOV UR36, URZ ;  /* 0x0000003f00247c82 */ /* 0x000fe20008000000 */
[----:B------:R-:W-:-:S02]  /*0ae0*/  LOP3.LUT R19, R22, 0xffffff80, RZ, 0xc0, !PT ;  /* 0xffffff8016137812 */ /* 0x000fc400078ec0ff */
[----:B------:R-:W-:Y:S02]  /*0af0*/  SHF.R.S32.HI R7, RZ, 0x4, R6 ;  /* 0x00000004ff077819 */ /* 0x000fe40000011406 */
[----:B------:R-:W-:Y:S01]  /*0b00*/  LEA.HI R17, R3, R0, RZ, 0x5 ;  /* 0x0000000003117211 */ /* 0x000fe200078f28ff */
[----:B------:R-:W-:Y:S01]  /*0b10*/  IMAD.IADD R19, R0, 0x1, -R19 ;  /* 0x0000000100137824 */ /* 0x000fe200078e0a13 */
[C---:B------:R-:W-:Y:S02]  /*0b20*/  LEA.HI R8, R6.reuse, R7, RZ, 0x1 ;  /* 0x0000000706087211 */ /* 0x040fe400078f08ff */
[----:B------:R-:W-:Y:S02]  /*0b30*/  LOP3.LUT R3, R6, 0x7fffff0, RZ, 0xc0, !PT ;  /* 0x07fffff006037812 */ /* 0x000fe400078ec0ff */
[----:B------:R-:W-:Y:S02]  /*0b40*/  SHF.R.S32.HI R4, RZ, 0x1f, R19 ;  /* 0x0000001fff047819 */ /* 0x000fe40000011413 */
[----:B------:R-:W-:Y:S01]  /*0b50*/  SHF.R.S32.HI R17, RZ, 0x5, R17 ;  /* 0x00000005ff117819 */ /* 0x000fe20000011411 */
[----:B------:R-:W-:Y:S01]  /*0b60*/  IMAD.IADD R0, R0, 0x1, -R3 ;  /* 0x0000000100007824 */ /* 0x000fe200078e0a03 */
[----:B------:R-:W-:Y:S01]  /*0b70*/  LEA.HI R5, R4, R19, RZ, 0x2 ;  /* 0x0000001304057211 */ /* 0x000fe200078f10ff */
[----:B-1----:R-:W-:Y:S01]  /*0b80*/  ULEA UR48, UR49, UR48, 0x18 ;  /* 0x0000003031307291 */ /* 0x002fe2000f8ec03f */
[----:B------:R-:W-:Y:S01]  /*0b90*/  LOP3.LUT R8, R8, 0x1ffffffe, RZ, 0xc0, !PT ;  /* 0x1ffffffe08087812 */ /* 0x000fe200078ec0ff */
[----:B------:R-:W-:Y:S01]  /*0ba0*/  IMAD R3, R17, 0x10, R0 ;  /* 0x0000001011037824 */ /* 0x000fe200078e0200 */
[----:B------:R-:W-:-:S02]  /*0bb0*/  SHF.R.S32.HI R6, RZ, 0x2, R5 ;  /* 0x00000002ff067819 */ /* 0x000fc40000011405 */
[----:B------:R-:W-:Y:S01]  /*0bc0*/  SHF.R.S32.HI R9, RZ, 0x1f, R5 ;  /* 0x0000001fff097819 */ /* 0x000fe20000011405 */
[----:B------:R-:W-:Y:S01]  /*0bd0*/  IMAD.IADD R8, R7, 0x1, -R8 ;  /* 0x0000000107087824 */ /* 0x000fe200078e0a08 */
[----:B------:R-:W-:Y:S01]  /*0be0*/  SHF.R.S32.HI R22, RZ, 0x7, R22 ;  /* 0x00000007ff167819 */ /* 0x000fe20000011416 */
[----:B------:R-:W-:Y:S01]  /*0bf0*/  UMOV UR4, UR48 ;  /* 0x0000003000047c82 */ /* 0x000fe20008000000 */
[----:B--2---:R-:W-:Y:S01]  /*0c00*/  UMOV UR5, UR6 ;  /* 0x0000000600057c82 */ /* 0x004fe20008000000 */
[----:B------:R-:W-:Y:S01]  /*0c10*/  LEA.HI R9, R9, R6, RZ, 0x3 ;  /* 0x0000000609097211 */ /* 0x000fe200078f18ff */
[----:B------:R-:W-:Y:S02]  /*0c20*/  IMAD R8, R3, 0x4, R8 ;  /* 0x0000000403087824 */ /* 0x000fe400078e0208 */
[----:B------:R-:W-:Y:S01]  /*0c30*/  IMAD.HI R0, R22, 0x55555556, RZ ;  /* 0x5555555616007827 */ /* 0x000fe200078e02ff */
[----:B------:R-:W-:-:S03]  /*0c40*/  LOP3.LUT R9, R9, 0xfffffff8, RZ, 0xc0, !PT ;  /* 0xfffffff809097812 */ /* 0x000fc600078ec0ff */
[----:B------:R-:W-:Y:S01]  /*0c50*/  IMAD.MOV.U32 R7, RZ, RZ, -0x2 ;  /* 0xfffffffeff077424 */ /* 0x000fe200078e00ff */
[----:B------:R-:W-:Y:S01]  /*0c60*/  LEA.HI R3, R0, R0, RZ, 0x1 ;  /* 0x0000000000037211 */ /* 0x000fe200078f08ff */
[----:B------:R-:W-:Y:S01]  /*0c70*/  IMAD.IADD R9, R6, 0x1, -R9 ;  /* 0x0000000106097824 */ /* 0x000fe200078e0a09 */
[----:B------:R-:W-:Y:S01]  /*0c80*/  LEA.HI R6, R4, R19, RZ, 0x5 ;  /* 0x0000001304067211 */ /* 0x000fe200078f28ff */
[----:B------:R-:W-:Y:S01]  /*0c90*/  IMAD.U32 R152, RZ, RZ, UR4 ;  /* 0x00000004ff987e24 */ /* 0x000fe2000f8e00ff */
[----:B------:R-:W-:Y:S01]  /*0ca0*/  LOP3.LUT R4, R5, 0x7ffffffc, RZ, 0xc0, !PT ;  /* 0x7ffffffc05047812 */ /* 0x000fe200078ec0ff */
[----:B------:R-:W-:Y:S01]  /*0cb0*/  IMAD.U32 R153, RZ, RZ, UR5 ;  /* 0x00000005ff997e24 */ /* 0x000fe2000f8e00ff */
[----:B------:R-:W-:Y:S01]  /*0cc0*/  SHF.R.S32.HI R6, RZ, 0x5, R6 ;  /* 0x00000005ff067819 */ /* 0x000fe20000011406 */
[----:B------:R-:W-:Y:S02]  /*0cd0*/  IMAD.SHL.U32 R5, R8, 0x8, RZ ;  /* 0x0000000808057824 */ /* 0x000fe400078e00ff */
[----:B------:R-:W-:-:S02]  /*0ce0*/  IMAD.IADD R4, R19, 0x1, -R4 ;  /* 0x0000000113047824 */ /* 0x000fc400078e0a04 */
[----:B------:R-:W-:Y:S02]  /*0cf0*/  IMAD R3, R3, -0x3, R22 ;  /* 0xfffffffd03037824 */ /* 0x000fe400078e0216 */
[----:B------:R-:W-:Y:S02]  /*0d00*/  IMAD R6, R6, 0x10, R9 ;  /* 0x0000001006067824 */ /* 0x000fe400078e0209 */
[----:B------:R-:W-:Y:S02]  /*0d10*/  IMAD R18, R4, R7, 0x80 ;  /* 0x0000008004127424 */ /* 0x000fe400078e0207 */
[----:B------:R-:W-:-:S04]  /*0d20*/  IMAD.WIDE R152, R5, 0x2, R152 ;  /* 0x0000000205987825 */ /* 0x000fc800078e0298 */
[----:B------:R-:W-:-:S07]  /*0d30*/  IMAD R16, R3, 0x40, R6 ;  /* 0x0000004003107824 */ /* 0x000fce00078e0206 */
.L_x_33:
[----:B------:R-:W-:Y:S01]  /*0d40*/  ULDC UR4, c[0x0][0xda8] ;  /* 0x00036a0000047ab9 */ /* 0x000fe20000000800 */
[----:B------:R-:W-:Y:S01]  /*0d50*/  ULDC UR43, c[0x0][0xdb4] ;  /* 0x00036d00002b7ab9 */ /* 0x000fe20000000800 */
[----:B------:R-:W-:Y:S01]  /*0d60*/  UISETP.NE.AND UP1, UPT, UR4, 0x1, UPT ;  /* 0x000000010400788c */ /* 0x000fe2000bf25270 */
[----:B-1----:R-:W-:Y:S01]  /*0d70*/  IMAD.MOV.U32 R3, RZ, RZ, 0x3f800000 ;  /* 0x3f800000ff037424 */ /* 0x002fe200078e00ff */
[----:B------:R-:W-:Y:S01]  /*0d80*/  UISETP.NE.AND UP2, UPT, UR43, 0x1, UPT ;  /* 0x000000012b00788c */ /* 0x000fe2000bf45270 */
[----:B------:R-:W-:Y:S01]  /*0d90*/  IMAD.MOV.U32 R0, RZ, RZ, 0x3f800000 ;  /* 0x3f800000ff007424 */ /* 0x000fe200078e00ff */
[----:B------:R-:W-:Y:S01]  /*0da0*/  ULDC.64 UR4, c[0x0][0x990] ;  /* 0x0002640000047ab9 */ /* 0x000fe20000000a00 */
[----:B------:R-:W-:Y:S01]  /*0db0*/  UMOV UR42, UR39 ;  /* 0x00000027002a7c82 */ /* 0x000fe20008000000 */
[----:B------:R-:W-:Y:S01]  /*0dc0*/  UISETP.NE.U32.AND UP0, UPT, UR4, URZ, UPT ;  /* 0x0000003f0400728c */ /* 0x000fe2000bf05070 */
[----:B------:R-:W1:Y:S01]  /*0dd0*/  SHFL.IDX PT, R8, R22, RZ, 0x1f ;  /* 0x00001fff16087589 */ /* 0x000e6200000e0000 */
[----:B------:R-:W-:-:S02]  /*0de0*/  ULDC UR54, c[0x0][0x404] ;  /* 0x0001010000367ab9 */ /* 0x000fc40000000800 */
[----:B------:R-:W-:Y:S01]  /*0df0*/  UISETP.NE.AND.EX UP0, UPT, UR5, URZ, UPT, UP0 ;  /* 0x0000003f0500728c */ /* 0x000fe2000bf05300 */
[----:B------:R-:W-:Y:S01]  /*0e00*/  @UP1 ULDC UR6, c[0x0][0xdac] ;  /* 0x00036b0000061ab9 */ /* 0x000fe20000000800 */
[----:B------:R-:W-:Y:S01]  /*0e10*/  @UP1 ULDC UR8, c[0x0][0xdb0] ;  /* 0x00036c0000081ab9 */ /* 0x000fe20000000800 */
[----:B------:R-:W-:Y:S01]  /*0e20*/  UIMAD.WIDE.U32 UR6, UR39, UR6, URZ ;  /* 0x00000006270672a5 */ /* 0x000fe2000f8e003f */
[----:B------:R-:W-:Y:S02]  /*0e30*/  @UP2 ULDC.64 UR10, c[0x0][0xdb8] ;  /* 0x00036e00000a2ab9 */ /* 0x000fe40000000a00 */
[----:B------:R-:W-:Y:S01]  /*0e40*/  PLOP3.LUT P0, PT, PT, PT, UP0, 0x80, 0x0 ;  /* 0x000000000000781c */ /* 0x000fe20003f0f008 */
[----:B------:R-:W-:-:S03]  /*0e50*/  @UP1 USHF.R.U32.HI UR42, URZ, UR8, UR7 ;  /* 0x000000083f2a1299 */ /* 0x000fc60008011607 */
[----:B------:R-:W-:Y:S01]  /*0e60*/  ULDC.64 UR6, c[0x0][0x998] ;  /* 0x0002660000067ab9 */ /* 0x000fe20000000a00 */
[----:B------:R-:W-:Y:S02]  /*0e70*/  UIMAD.WIDE.U32 UR8, UR42, UR10, URZ ;  /* 0x0000000a2a0872a5 */ /* 0x000fe4000f8e003f */
[----:B------:R-:W-:Y:S01]  /*0e80*/  UISETP.NE.U32.AND UP1, UPT, UR6, URZ, UPT ;  /* 0x0000003f0600728c */ /* 0x000fe2000bf25070 */
[----:B------:R-:W-:Y:S01]  /*0e90*/  ULDC UR10, c[0x0][0x428] ;  /* 0x00010a00000a7ab9 */ /* 0x000fe20000000800 */
[----:B------:R-:W-:Y:S02]  /*0ea0*/  UMOV UR44, UR42 ;  /* 0x0000002a002c7c82 */ /* 0x000fe40008000000 */
[----:B------:R-:W-:Y:S02]  /*0eb0*/  UISETP.NE.AND.EX UP1, UPT, UR7, URZ, UPT, UP1 ;  /* 0x0000003f0700728c */ /* 0x000fe4000bf25310 */
[----:B------:R-:W-:Y:S02]  /*0ec0*/  @UP2 USHF.R.U32.HI UR44, URZ, UR11, UR9 ;  /* 0x0000000b3f2c2299 */ /* 0x000fe40008011609 */
[----:B------:R-:W-:-:S02]  /*0ed0*/  UISETP.NE.AND UP2, UPT, UR10, 0x1, UPT ;  /* 0x000000010a00788c */ /* 0x000fc4000bf45270 */
[----:B------:R-:W-:Y:S01]  /*0ee0*/  @UP0 USHF.R.S32.HI UR8, URZ, 0x1f, UR44 ;  /* 0x0000001f3f080899 */ /* 0x000fe2000801142c */
[----:B------:R-:W-:Y:S01]  /*0ef0*/  PLOP3.LUT P1, PT, PT, PT, UP1, 0x80, 0x0 ;  /* 0x000000000000781c */ /* 0x000fe20003f2f018 */
[----:B------:R-:W-:Y:S01]  /*0f00*/  @UP0 ULDC.64 UR14, c[0x0][0x9a8] ;  /* 0x00026a00000e0ab9 */ /* 0x000fe20000000a00 */
[----:B------:R-:W-:Y:S02]  /*0f10*/  UIADD3 UR11, -UR44, URZ, URZ ;  /* 0x0000003f2c0b7290 */ /* 0x000fe4000fffe13f */
[----:B------:R-:W-:Y:S02]  /*0f20*/  @UP0 UIMAD UR10, UR8, UR14, URZ ;  /* 0x0000000e080a02a4 */ /* 0x000fe4000f8e023f */
[----:B------:R-:W-:Y:S02]  /*0f30*/  @UP0 UIMAD.WIDE.U32 UR8, UR44, UR14, URZ ;  /* 0x0000000e2c0802a5 */ /* 0x000fe4000f8e003f */
[----:B------:R-:W-:Y:S02]  /*0f40*/  UIMAD UR43, UR43, UR11, UR42 ;  /* 0x0000000b2b2b72a4 */ /* 0x000fe4000f8e022a */
[----:B------:R-:W-:Y:S01]  /*0f50*/  @UP1 USHF.R.S32.HI UR14, URZ, 0x1f, UR44 ;  /* 0x0000001f3f0e1899 */ /* 0x000fe2000801142c */
[----:B------:R-:W-:Y:S01]  /*0f60*/  @UP1 ULDC.64 UR16, c[0x0][0x9b8] ;  /* 0x00026e0000101ab9 */ /* 0x000fe20000000a00 */
[----:B------:R-:W-:Y:S01]  /*0f70*/  @UP0 UIMAD UR15, UR44, UR15, UR10 ;  /* 0x0000000f2c0f02a4 */ /* 0x000fe2000f8e020a */
[----:B------:R-:W-:Y:S01]  /*0f80*/  @UP2 ULDC UR12, c[0x0][0x42c] ;  /* 0x00010b00000c2ab9 */ /* 0x000fe20000000800 */
[----:B------:R-:W-:-:S02]  /*0f90*/  @UP1 UIMAD.WIDE.U32 UR10, UR44, UR16, URZ ;  /* 0x000000102c0a12a5 */ /* 0x000fc4000f8e003f */
[----:B------:R-:W-:Y:S02]  /*0fa0*/  UIMAD.WIDE.U32 UR12, UR43, UR12, URZ ;  /* 0x0000000c2b0c72a5 */ /* 0x000fe4000f8e003f */
[----:B------:R-:W-:Y:S01]  /*0fb0*/  @UP1 UIMAD UR16, UR14, UR16, URZ ;  /* 0x000000100e1012a4 */ /* 0x000fe2000f8e023f */
[----:B------:R-:W-:Y:S02]  /*0fc0*/  @UP2 ULDC UR18, c[0x0][0x430] ;  /* 0x00010c0000122ab9 */ /* 0x000fe40000000800 */
[----:B------:R-:W-:Y:S01]  /*0fd0*/  UMOV UR14, UR43 ;  /* 0x0000002b000e7c82 */ /* 0x000fe20008000000 */
[----:B------:R-:W-:Y:S02]  /*0fe0*/  @UP2 USHF.R.U32.HI UR14, URZ, UR18, UR13 ;  /* 0x000000123f0e2299 */ /* 0x000fe4000801160d */
[----:B------:R-:W-:Y:S02]  /*0ff0*/  @UP1 UIMAD UR16, UR44, UR17, UR16 ;  /* 0x000000112c1012a4 */ /* 0x000fe4000f8e0210 */
[----:B------:R-:W-:-:S02]  /*1000*/  @UP0 USHF.R.S32.HI UR12, URZ, 0x1f, UR14 ;  /* 0x0000001f3f0c0899 */ /* 0x000fc4000801140e */
[----:B------:R-:W-:Y:S01]  /*1010*/  @UP1 USHF.R.S32.HI UR13, URZ, 0x1f, UR14 ;  /* 0x0000001f3f0d1899 */ /* 0x000fe2000801140e */
[----:B------:R-:W-:Y:S01]  /*1020*/  @UP0 ULDC.64 UR18, c[0x0][0x9b0] ;  /* 0x00026c0000120ab9 */ /* 0x000fe20000000a00 */
[----:B------:R-:W-:Y:S02]  /*1030*/  @UP1 UIADD3 UR11, UR11, UR16, URZ ;  /* 0x000000100b0b1290 */ /* 0x000fe4000fffe03f */
[----:B------:R-:W-:Y:S01]  /*1040*/  @UP0 UIADD3 UR9, UR9, UR15, URZ ;  /* 0x0000000f09090290 */ /* 0x000fe2000fffe03f */
[----:B------:R-:W-:Y:S01]  /*1050*/  @UP1 ULDC.64 UR16, c[0x0][0x9c0] ;  /* 0x0002700000101ab9 */ /* 0x000fe20000000a00 */
[----:B------:R-:W-:Y:S02]  /*1060*/  @UP0 UIMAD UR12, UR12, UR18, URZ ;  /* 0x000000120c0c02a4 */ /* 0x000fe4000f8e023f */
[----:B------:R-:W-:Y:S02]  /*1070*/  @UP1 UIMAD UR13, UR13, UR16, URZ ;  /* 0x000000100d0d12a4 */ /* 0x000fe4000f8e023f */
[----:B------:R-:W-:-:S02]  /*1080*/  @UP0 UIMAD.WIDE.U32 UR8, UR14, UR18, UR8 ;  /* 0x000000120e0802a5 */ /* 0x000fc4000f8e0008 */
[----:B------:R-:W-:Y:S02]  /*1090*/  @UP0 UIMAD UR12, UR14, UR19, UR12 ;  /* 0x000000130e0c02a4 */ /* 0x000fe4000f8e020c */
[----:B------:R-:W-:Y:S02]  /*10a0*/  @UP1 UIMAD.WIDE.U32 UR10, UR14, UR16, UR10 ;  /* 0x000000100e0a12a5 */ /* 0x000fe4000f8e000a */
[----:B------:R-:W-:Y:S02]  /*10b0*/  @UP1 UIMAD UR13, UR14, UR17, UR13 ;  /* 0x000000110e0d12a4 */ /* 0x000fe4000f8e020d */
[----:B------:R-:W-:Y:S02]  /*10c0*/  @UP0 UIADD3 UR12, UR9, UR12, URZ ;  /* 0x0000000c090c0290 */ /* 0x000fe4000fffe03f */
[----:B------:R-:W-:Y:S02]  /*10d0*/  @UP0 ULEA UR4, UP3, UR8, UR4, 0x2 ;  /* 0x0000000408040291 */ /* 0x000fe4000f86103f */
[----:B------:R-:W-:-:S02]  /*10e0*/  @UP1 ULEA UR6, UP4, UR10, UR6, 0x2 ;  /* 0x000000060a061291 */ /* 0x000fc4000f88103f */
[----:B------:R-:W-:Y:S02]  /*10f0*/  @UP1 UIADD3 UR9, UR11, UR13, URZ ;  /* 0x0000000d0b091290 */ /* 0x000fe4000fffe03f */
[----:B------:R-:W-:Y:S01]  /*1100*/  @UP0 ULEA.HI.X UR5, UR8, UR5, UR12, 0x2, UP3 ;  /* 0x0000000508050291 */ /* 0x000fe200098f140c */
[----:B------:R-:W-:Y:S01]  /*1110*/  IMAD.U32 R4, RZ, RZ, UR4 ;  /* 0x00000004ff047e24 */ /* 0x000fe2000f8e00ff */
[----:B------:R-:W-:Y:S01]  /*1120*/  @UP1 ULEA.HI.X UR7, UR10, UR7, UR9, 0x2, UP4 ;  /* 0x000000070a071291 */ /* 0x000fe2000a0f1409 */
[----:B------:R-:W-:Y:S01]  /*1130*/  IMAD.U32 R6, RZ, RZ, UR6 ;  /* 0x00000006ff067e24 */ /* 0x000fe2000f8e00ff */
[----:B------:R-:W-:Y:S01]  /*1140*/  ULDC UR8, c[0x0][0x2e0] ;  /* 0x0000b80000087ab9 */ /* 0x000fe20000000800 */
[----:B------:R-:W-:Y:S01]  /*1150*/  ULDC UR9, c[0x0][0x988] ;  /* 0x0002620000097ab9 */ /* 0x000fe20000000800 */
[----:B------:R-:W-:Y:S01]  /*1160*/  IMAD.U32 R5, RZ, RZ, UR5 ;  /* 0x00000005ff057e24 */ /* 0x000fe2000f8e00ff */
[----:B------:R-:W-:Y:S01]  /*1170*/  @UP2 ULDC UR10, c[0x0][0x430] ;  /* 0x00010c00000a2ab9 */ /* 0x000fe20000000800 */
[----:B------:R-:W-:Y:S01]  /*1180*/  IMAD.U32 R7, RZ, RZ, UR7 ;  /* 0x00000007ff077e24 */ /* 0x000fe2000f8e00ff */
[----:B-1----:R-:W-:Y:S01]  /*1190*/  R2UR UR6, R8 ;  /* 0x00000000080672ca */ /* 0x002fe200000e0000 */
[----:B------:R-:W-:Y:S01]  /*11a0*/  ULDC.64 UR4, c[0x0][0x3f8] ;  /* 0x0000fe0000047ab9 */ /* 0x000fe20000000a00 */
[----:B------:R-:W2:Y:S04]  /*11b0*/  @P0 LDG.E R3, desc[UR50][R4.64] ;  /* 0x0000003204030981 */ /* 0x000ea8000c1e1900 */
[----:B------:R-:W2:Y:S01]  /*11c0*/  @P1 LDG.E R0, desc[UR50][R6.64] ;  /* 0x0000003206001981 */ /* 0x000ea2000c1e1900 */
[----:B------:R-:W-:-:S02]  /*11d0*/  UISETP.NE.U32.AND UP0, UPT, UR4, URZ, UPT ;  /* 0x0000003f0400728c */ /* 0x000fc4000bf05070 */
[----:B------:R-:W-:Y:S02]  /*11e0*/  UIADD3 UR7, UR48, 0xf000, URZ ;  /* 0x0000f00030077890 */ /* 0x000fe4000fffe03f */
[----:B------:R-:W-:Y:S02]  /*11f0*/  UISETP.NE.AND.EX UP0, UPT, UR5, URZ, UPT, UP0 ;  /* 0x0000003f0500728c */ /* 0x000fe4000bf05300 */
[----:B------:R-:W-:Y:S02]  /*1200*/  UIMAD.WIDE UR4, UR6, 0x55555556, URZ ;  /* 0x55555556060478a5 */ /* 0x000fe4000f8e023f */
[----:B------:R-:W-:Y:S02]  /*1210*/  USEL UR54, UR54, 0x1, UP0 ;  /* 0x0000000136367887 */ /* 0x000fe40008000000 */
[----:B------:R-:W-:Y:S02]  /*1220*/  ULOP3.LUT UP1, URZ, UR7, 0x3ff, URZ, 0xc0, !UPT ;  /* 0x000003ff073f7892 */ /* 0x000fe4000f82c03f */
[----:B------:R-:W-:-:S02]  /*1230*/  ULEA.HI UR5, UR5, UR5, URZ, 0x1 ;  /* 0x0000000505057291 */ /* 0x000fc4000f8f083f */
[----:B------:R-:W-:Y:S02]  /*1240*/  UIMAD UR54, UR54, UR8, URZ ;  /* 0x00000008363672a4 */ /* 0x000fe4000f8e023f */
[----:B------:R-:W-:Y:S01]  /*1250*/  UIMAD UR5, UR5, -0x3, UR6 ;  /* 0xfffffffd050578a4 */ /* 0x000fe2000f8e0206 */
[----:B------:R-:W-:Y:S01]  /*1260*/  PLOP3.LUT P0, PT, PT, PT, UP1, 0x80, 0x0 ;  /* 0x000000000000781c */ /* 0x000fe20003f0f018 */
[----:B------:R-:W-:Y:S02]  /*1270*/  UIADD3 UR4, UR54, 0x7f, URZ ;  /* 0x0000007f36047890 */ /* 0x000fe4000fffe03f */
[----:B------:R-:W-:Y:S02]  /*1280*/  ULEA UR5, UR5, UR7, 0xb ;  /* 0x0000000705057291 */ /* 0x000fe4000f8e583f */
[----:B------:R-:W-:Y:S01]  /*1290*/  USHF.R.S32.HI UR6, URZ, 0x1f, UR4 ;  /* 0x0000001f3f067899 */ /* 0x000fe20008011404 */
[----:B------:R-:W-:Y:S01]  /*12a0*/  @UP2 ULDC UR8, c[0x0][0x42c] ;  /* 0x00010b0000082ab9 */ /* 0x000fe20000000800 */
[----:B------:R-:W-:-:S02]  /*12b0*/  USHF.R.U32.HI UR55, URZ, 0x4, UR5 ;  /* 0x000000043f377899 */ /* 0x000fc40008011605 */
[----:B------:R-:W-:Y:S02]  /*12c0*/  ULEA.HI UR6, UR6, UR4, URZ, 0x7 ;  /* 0x0000000406067291 */ /* 0x000fe4000f8f383f */
[----:B------:R-:W-:Y:S02]  /*12d0*/  UIMAD.WIDE.U32 UR4, UR43, UR8, URZ ;  /* 0x000000082b0472a5 */ /* 0x000fe4000f8e003f */
[----:B------:R-:W-:Y:S01]  /*12e0*/  UMOV UR41, UR43 ;  /* 0x0000002b00297c82 */ /* 0x000fe20008000000 */
[----:B------:R-:W-:Y:S02]  /*12f0*/  ULOP3.LUT UR55, UR55, 0x3fff, URZ, 0xc0, !UPT ;  /* 0x00003fff37377892 */ /* 0x000fe4000f8ec03f */
[----:B------:R-:W-:Y:S02]  /*1300*/  USHF.R.S32.HI UR45, URZ, 0x7, UR6 ;  /* 0x000000073f2d7899 */ /* 0x000fe40008011406 */
[----:B------:R-:W-:Y:S01]  /*1310*/  @UP2 USHF.R.U32.HI UR41, URZ, UR10, UR5 ;  /* 0x0000000a3f292299 */ /* 0x000fe20008011605 */
[----:B--2---:R-:W-:-:S04]  /*1320*/  FMUL.FTZ R0, R3, R0 ;  /* 0x0000000003007220 */ /* 0x004fc80000410000 */
[----:B------:R-:W-:-:S05]  /*1330*/  FMUL.FTZ R0, R0, UR9 ;  /* 0x0000000900007c20 */ /* 0x000fca0008410000 */
[----:B------:R-:W-:Y:S01]  /*1340*/  R2UR UR40, R0 ;  /* 0x00000000002872ca */ /* 0x000fe200000e0000 */
[----:B------:R-:W-:-:S14]  /*1350*/  @!P0 BRA `(.L_x_9) ;  /* 0x0000000000408947 */ /* 0x000fdc0003800000 */
[----:B------:R-:W-:Y:S01]  /*1360*/  MOV R0, 0x0 ;  /* 0x0000000000007802 */ /* 0x000fe20000000f00 */
[----:B------:R-:W-:Y:S01]  /*1370*/  ULDC.64 UR4, c[0x4][0x98] ;  /* 0x0100260000047ab9 */ /* 0x000fe20000000a00 */
[----:B------:R-:W-:Y:S01]  /*1380*/  ULDC.64 UR6, c[0x4][0x28] ;  /* 0x01000a0000067ab9 */ /* 0x000fe20000000a00 */
[----:B------:R-:W-:Y:S01]  /*1390*/  IMAD.U32 R4, RZ, RZ, UR4 ;  /* 0x00000004ff047e24 */ /* 0x000fe2000f8e00ff */
[----:B------:R1:W2:Y:S01]  /*13a0*/  LDC.64 R14, c[0x4][R0] ;  /* 0x01000000000e7b82 */ /* 0x0002a20000000a00 */
[----:B------:R-:W-:Y:S01]  /*13b0*/  IMAD.U32 R5, RZ, RZ, UR5 ;  /* 0x00000005ff057e24 */ /* 0x000fe2000f8e00ff */
[----:B------:R-:W-:Y:S01]  /*13c0*/  ULDC.64 UR4, c[0x4][0xa0] ;  /* 0x0100280000047ab9 */ /* 0x000fe20000000a00 */
[----:B------:R-:W-:Y:S02]  /*13d0*/  IMAD.U32 R10, RZ, RZ, UR6 ;  /* 0x00000006ff0a7e24 */ /* 0x000fe4000f8e00ff */
[----:B------:R-:W-:Y:S02]  /*13e0*/  IMAD.U32 R6, RZ, RZ, UR4 ;  /* 0x00000004ff067e24 */ /* 0x000fe4000f8e00ff */
[----:B------:R-:W-:-:S02]  /*13f0*/  IMAD.U32 R7, RZ, RZ, UR5 ;  /* 0x00000005ff077e24 */ /* 0x000fc4000f8e00ff */
[----:B------:R-:W-:Y:S02]  /*1400*/  IMAD.U32 R11, RZ, RZ, UR7 ;  /* 0x00000007ff0b7e24 */ /* 0x000fe4000f8e00ff */
[----:B------:R-:W-:Y:S02]  /*1410*/  IMAD.MOV.U32 R8, RZ, RZ, 0x70 ;  /* 0x00000070ff087424 */ /* 0x000fe400078e00ff */
[----:B------:R-:W-:Y:S02]  /*1420*/  IMAD.MOV.U32 R12, RZ, RZ, 0x1 ;  /* 0x00000001ff0c7424 */ /* 0x000fe400078e00ff */
[----:B-1----:R-:W-:-:S07]  /*1430*/  IMAD.MOV.U32 R13, RZ, RZ, RZ ;  /* 0x000000ffff0d7224 */ /* 0x002fce00078e00ff */
[----:B------:R-:W-:-:S07]  /*1440*/  LEPC R20, `(.L_x_9) ;  /* 0x000000001014794e */ /* 0x000fce0000000000 */
[----:B--2---:R-:W-:Y:S05]  /*1450*/  CALL.ABS.NOINC R14 ;  /* 0x000000000e007343 */ /* 0x004fea0003c00000 */
.L_x_9:
[----:B------:R-:W-:Y:S01]  /*1460*/  ULOP3.LUT UR4, UR38, 0x1, URZ, 0xc0, !UPT ;  /* 0x0000000126047892 */ /* 0x000fe2000f8ec03f */
[----:B------:R-:W-:-:S05]  /*1470*/  IMAD.U32 R3, RZ, RZ, UR47 ;  /* 0x0000002fff037e24 */ /* 0x000fca000f8e00ff */
[----:B------:R-:W-:Y:S01]  /*1480*/  IMAD.U32 R0, RZ, RZ, UR4 ;  /* 0x00000004ff007e24 */ /* 0x000fe2000f8e00ff */
[----:B------:R-:W-:-:S04]  /*1490*/  ISETP.NE.AND P0, PT, R3, 0x3, PT ;  /* 0x000000030300780c */ /* 0x000fc80003f05270 */
[----:B------:R-:W-:-:S04]  /*14a0*/  SHF.L.U32 R0, R0, 0x1f, RZ ;  /* 0x0000001f00007819 */ /* 0x000fc800000006ff */
[----:B------:R-:W1:Y:S02]  /*14b0*/  SYNCS.PHASECHK.TRANS64.TRYWAIT P1, [UR48+0x19c00], R0 ;  /* 0x019c0000ff0075a7 */ /* 0x000e640008020170 */
[----:B-1----:R-:W-:Y:S05]  /*14c0*/  @!P1 BRA `(.L_x_10) ;  /* 0x0000008000109947 */ /* 0x002fea0003800000 */
.L_x_94:
[----:B------:R-:W-:Y:S05]  /*14d0*/  @!P0 BRA `(.L_x_11) ;  /* 0x0000000000048947 */ /* 0x000fea0003800000 */
[----:B------:R-:W-:Y:S01]  /*14e0*/  BPT.TRAP 0x1 ;  /* 0x000000040000795c */ /* 0x000fe20000300000 */
.L_x_11:
[----:B-1----:R-:W-:Y:S02]  /*14f0*/  IMAD.U32 R3, RZ, RZ, UR36 ;  /* 0x00000024ff037e24 */ /* 0x002fe4000f8e00ff */
[----:B------:R-:W-:-:S03]  /*1500*/  IMAD.U32 R0, RZ, RZ, UR37 ;  /* 0x00000025ff007e24 */ /* 0x000fc6000f8e00ff */
[----:B------:R-:W-:Y:S02]  /*1510*/  LEA R3, R3, UR48, 0x3 ;  /* 0x0000003003037c11 */ /* 0x000fe4000f8e18ff */
[----:B------:R-:W-:-:S04]  /*1520*/  SHF.L.U32 R0, R0, 0x1f, RZ ;  /* 0x0000001f00007819 */ /* 0x000fc800000006ff */
[----:B------:R1:W2:Y:S01]  /*1530*/  SYNCS.PHASECHK.TRANS64.TRYWAIT P1, [R3+URZ+0x19c30], R0 ;  /* 0x019c3000030075a7 */ /* 0x0002a2000802017f */
[----:B------:R-:W-:Y:S05]  /*1540*/  @!P0 BRA `(.L_x_12) ;  /* 0x0000000000048947 */ /* 0x000fea0003800000 */
[----:B------:R-:W-:Y:S01]  /*1550*/  BPT.TRAP 0x1 ;  /* 0x000000040000795c */ /* 0x000fe20000300000 */
.L_x_12:
[----:B------:R-:W-:Y:S01]  /*1560*/  LOP3.LUT P2, RZ, R2, 0x7f, RZ, 0xc0, !PT ;  /* 0x0000007f02ff7812 */ /* 0x000fe2000784c0ff */
[----:B------:R-:W-:Y:S01]  /*1570*/  IMAD.MOV.U32 R135, RZ, RZ, RZ ;  /* 0x000000ffff877224 */ /* 0x000fe200078e00ff */
[----:B------:R-:W-:-:S11]  /*1580*/  LOP3.LUT R4, R4, 0xffffffef, RZ, 0xc0, !PT ;  /* 0xffffffef04047812 */ /* 0x000fd600078ec0ff */
[----:B------:R-:W-:Y:S01]  /*1590*/  @P2 LOP3.LUT R4, R4, 0x10, RZ, 0xfc, !PT ;  /* 0x0000001004042812 */ /* 0x000fe200078efcff */
[----:B--2---:R-:W-:Y:S06]  /*15a0*/  @P1 BRA `(.L_x_13) ;  /* 0x0000000000081947 */ /* 0x004fec0003800000 */
[----:B------:R-:W2:Y:S02]  /*15b0*/  SYNCS.PHASECHK.TRANS64.TRYWAIT P1, [R3+URZ+0x19c30], R0 ;  /* 0x019c3000030075a7 */ /* 0x000ea4000802017f */
[----:B--2---:R-:W-:Y:S05]  /*15c0*/  @!P1 BRA `(.L_x_14) ;  /* 0x0000007c00e89947 */ /* 0x004fea0003800000 */
.L_x_13:
[----:B------:R-:W-:Y:S05]  /*15d0*/  WARPSYNC.ALL ;  /* 0x0000000000007948 */ /* 0x000fea0003800000 */
[----:B------:R-:W-:Y:S01]  /*15e0*/  UIADD3 UR4, UR48, 0x13800, URZ ;  /* 0x0001380030047890 */ /* 0x000fe2000fffe03f */
[----:B------:R-:W-:Y:S01]  /*15f0*/  WARPGROUP.ARRIVE ;  /* 0x00000000000079c5 */ /* 0x000fe20000000000 */
[----:B------:R-:W-:Y:S01]  /*1600*/  ULOP3.LUT UR12, UR55, 0x10000, URZ, 0xfc, !UPT ;  /* 0x00010000370c7892 */ /* 0x000fe2000f8efc3f */
[----:B------:R-:W-:Y:S01]  /*1610*/  VIADD R4, R18, UR54 ;  /* 0x0000003612047c36 */ /* 0x000fe20008000000 */
[----:B------:R-:W-:Y:S01]  /*1620*/  USHF.R.U32.HI UR4, URZ, 0x4, UR4 ;  /* 0x000000043f047899 */ /* 0x000fe20008011604 */
[----:B------:R-:W-:Y:S01]  /*1630*/  IMAD.U32 R5, RZ, RZ, UR45 ;  /* 0x0000002dff057e24 */ /* 0x000fe2000f8e00ff */
[----:B------:R-:W-:Y:S01]  /*1640*/  UMOV UR13, 0xc0000010 ;  /* 0xc0000010000d7882 */ /* 0x000fe20000000000 */
[----:B------:R-:W-:Y:S01]  /*1650*/  UMOV UR15, 0xc0000010 ;  /* 0xc0000010000f7882 */ /* 0x000fe20000000000 */
[----:B------:R-:W-:Y:S01]  /*1660*/  ULOP3.LUT UR4, UR4, 0x3fff, URZ, 0xc0, !UPT ;  /* 0x00003fff04047892 */ /* 0x000fe2000f8ec03f */
[----:B------:R-:W-:Y:S01]  /*1670*/  IMAD R4, R5, -0x80, R4 ;  /* 0xffffff8005047824 */ /* 0x000fe200078e0204 */
[----:B------:R-:W-:Y:S01]  /*1680*/  UMOV UR5, 0xc0000010 ;  /* 0xc000001000057882 */ /* 0x000fe20000000000 */
[----:B------:R-:W-:Y:S01]  /*1690*/  UMOV UR7, 0xc0000010 ;  /* 0xc000001000077882 */ /* 0x000fe20000000000 */
[----:B------:R-:W-:Y:S01]  /*16a0*/  ULOP3.LUT UR16, UR4, 0x10000, URZ, 0xfc, !UPT ;  /* 0x0001000004107892 */ /* 0x000fe2000f8efc3f */
[----:B------:R-:W-:Y:S01]  /*16b0*/  P2R R6, PR, RZ, 0x1 ;  /* 0x00000001ff067803 */ /* 0x000fe20000000000 */
[----:B------:R-:W-:Y:S01]  /*16c0*/  UIADD3 UR4, UR12, 0x180, URZ ;  /* 0x000001800c047890 */ /* 0x000fe2000fffe03f */
[C---:B------:R-:W-:Y:S01]  /*16d0*/  ISETP.GT.AND P3, PT, R4.reuse, RZ, PT ;  /* 0x000000ff0400720c */ /* 0x040fe20003f64270 */
[----:B------:R-:W-:Y:S01]  /*16e0*/  UIMAD UR14, UR36, 0x300, UR16 ;  /* 0x00000300240e78a4 */ /* 0x000fe2000f8e0210 */
[C---:B------:R-:W-:Y:S01]  /*16f0*/  ISETP.GT.AND P1, PT, R4.reuse, 0x1, PT ;  /* 0x000000010400780c */ /* 0x040fe20003f24270 */
[----:B------:R-:W-:Y:S01]  /*1700*/  UIADD3 UR8, UR12, 0x300, URZ ;  /* 0x000003000c087890 */ /* 0x000fe2000fffe03f */
[C---:B------:R-:W-:Y:S01]  /*1710*/  ISETP.GT.AND P2, PT, R4.reuse, 0x8, PT ;  /* 0x000000080400780c */ /* 0x040fe20003f44270 */
[----:B------:R-:W-:Y:S01]  /*1720*/  UIADD3 UR6, UR14, 0x100, URZ ;  /* 0x000001000e067890 */ /* 0x000fe2000fffe03f */
[C---:B------:R-:W-:Y:S01]  /*1730*/  ISETP.GT.AND P5, PT, R4.reuse, 0x9, PT ;  /* 0x000000090400780c */ /* 0x040fe20003fa4270 */
[----:B------:R-:W-:Y:S01]  /*1740*/  UIADD3 UR10, UR14, 0x200, URZ ;  /* 0x000002000e0a7890 */ /* 0x000fe2000fffe03f */
[C---:B------:R-:W-:Y:S01]  /*1750*/  ISETP.GT.AND P4, PT, R4.reuse, 0x10, PT ;  /* 0x000000100400780c */ /* 0x040fe20003f84270 */
[----:B------:R-:W-:Y:S01]  /*1760*/  UMOV UR9, 0xc0000010 ;  /* 0xc000001000097882 */ /* 0x000fe20000000000 */
[----:B------:R-:W-:Y:S01]  /*1770*/  QGMMA.64x128x32.F32.E4M3.E4M3 R24, gdesc[UR12], RZ, !UPT, gsb0 ;  /* 0x01e000000c1879f3 */ /* 0x000fe2000c0008ff */
[----:B------:R-:W-:Y:S01]  /*1780*/  UMOV UR11, 0xc0000010 ;  /* 0xc0000010000b7882 */ /* 0x000fe20000000000 */
[C---:B------:R-:W-:Y:S01]  /*1790*/  ISETP.GT.AND P0, PT, R4.reuse, 0x59, PT ;  /* 0x000000590400780c */ /* 0x040fe20003f04270 */
[----:B------:R-:W-:Y:S01]  /*17a0*/  IMAD.U32 R9, RZ, RZ, UR40 ;  /* 0x00000028ff097e24 */ /* 0x000fe2000f8e00ff */
[----:B------:R-:W-:Y:S01]  /*17b0*/  ISETP.GT.AND P6, PT, R4, 0x60, PT ;  /* 0x000000600400780c */ /* 0x000fe20003fc4270 */
[----:B------:R-:W-:Y:S01]  /*17c0*/  UISETP.GE.AND UP0, UPT, UR54, 0x81, UPT ;  /* 0x000000813600788c */ /* 0x000fe2000bf06270 */
[----:B------:R-:W-:-:S02]  /*17d0*/  IMAD.MOV.U32 R134, RZ, RZ, R135 ;  /* 0x000000ffff867224 */ /* 0x000fc400078e0087 */
[--C-:B------:R-:W-:Y:S02]  /*17e0*/  IMAD.MOV.U32 R133, RZ, RZ, R135.reuse ;  /* 0x000000ffff857224 */ /* 0x100fe400078e0087 */
[--C-:B------:R-:W-:Y:S02]  /*17f0*/  IMAD.MOV.U32 R132, RZ, RZ, R135.reuse ;  /* 0x000000ffff847224 */ /* 0x100fe400078e0087 */
[--C-:B------:R-:W-:Y:S02]  /*1800*/  IMAD.MOV.U32 R131, RZ, RZ, R135.reuse ;  /* 0x000000ffff837224 */ /* 0x100fe400078e0087 */
[--C-:B------:R-:W-:Y:S02]  /*1810*/  IMAD.MOV.U32 R130, RZ, RZ, R135.reuse ;  /* 0x000000ffff827224 */ /* 0x100fe400078e0087 */
[--C-:B------:R-:W-:Y:S02]  /*1820*/  IMAD.MOV.U32 R129, RZ, RZ, R135.reuse ;  /* 0x000000ffff817224 */ /* 0x100fe400078e0087 */
        /* <DEDUP_REMOVED lines=39> */
[----:B------:R-:W-:Y:S01]  /*1aa0*/  IMAD.MOV.U32 R89, RZ, RZ, R135 ;  /* 0x000000ffff597224 */ /* 0x000fe200078e0087 */
[----:B------:R-:W-:Y:S02]  /*1ab0*/  WARPGROUP.DEPBAR.LE gsb0, 0x0 ;  /* 0x00008000000079c5 */ /* 0x000fe40000010000 */
[----:B------:R-:W-:-:S06]  /*1ac0*/  WARPGROUP.ARRIVE ;  /* 0x00000000000079c5 */ /* 0x000fcc0000000000 */
[----:B------:R-:W-:Y:S03]  /*1ad0*/  QGMMA.64x128x32.F32.E4M3.E4M3 R24, gdesc[UR4], R24, gsb0 ;  /* 0x01e00000041879f3 */ /* 0x000fe60008000818 */
[----:B------:R-:W-:Y:S02]  /*1ae0*/  WARPGROUP.DEPBAR.LE gsb0, 0x0 ;  /* 0x00008000000079c5 */ /* 0x000fe40000010000 */
[----:B------:R-:W-:-:S07]  /*1af0*/  WARPGROUP.ARRIVE ;  /* 0x00000000000079c5 */ /* 0x000fce0000000000 */
[----:B------:R-:W-:Y:S03]  /*1b00*/  QGMMA.64x128x32.F32.E4M3.E4M3 R24, gdesc[UR8], R24, gsb0 ;  /* 0x01e00000081879f3 */ /* 0x000fe60008000818 */
[----:B------:R-:W-:Y:S02]  /*1b10*/  WARPGROUP.DEPBAR.LE gsb0, 0x0 ;  /* 0x00008000000079c5 */ /* 0x000fe40000010000 */
[----:B------:R-:W-:Y:S02]  /*1b20*/  FSEL R26, R26, -INF , P3 ;  /* 0xff8000001a1a7808 */ /* 0x000fe40001800000 */
[----:B------:R-:W-:Y:S02]  /*1b30*/  FSEL R27, R27, -INF , P1 ;  /* 0xff8000001b1b7808 */ /* 0x000fe40000800000 */
[----:B------:R-:W-:Y:S02]  /*1b40*/  FSEL R30, R30, -INF , P2 ;  /* 0xff8000001e1e7808 */ /* 0x000fe40001000000 */
[----:B------:R-:W-:-:S02]  /*1b50*/  FMNMX.FTZ R5, R26, R27, !PT ;  /* 0x0000001b1a057209 */ /* 0x000fc40007810000 */
[----:B------:R-:W-:Y:S02]  /*1b60*/  FSEL R31, R31, -INF , P5 ;  /* 0xff8000001f1f7808 */ /* 0x000fe40002800000 */
[----:B-12---:R-:W-:Y:S02]  /*1b70*/  FMNMX.FTZ R0, R30, R5, !PT ;  /* 0x000000051e007209 */ /* 0x006fe40007810000 */
[----:B------:R-:W-:Y:S02]  /*1b80*/  FSEL R24, R24, -INF , P3 ;  /* 0xff80000018187808 */ /* 0x000fe40001800000 */
[----:B------:R-:W-:Y:S02]  /*1b90*/  ISETP.GT.AND P3, PT, R4, 0x11, PT ;  /* 0x000000110400780c */ /* 0x000fe40003f64270 */
[----:B------:R-:W-:Y:S02]  /*1ba0*/  FSEL R34, R34, -INF , P4 ;  /* 0xff80000022227808 */ /* 0x000fe40002000000 */
[----:B------:R-:W-:-:S02]  /*1bb0*/  FMNMX.FTZ R5, R31, R0, !PT ;  /* 0x000000001f057209 */ /* 0x000fc40007810000 */
[----:B------:R-:W-:Y:S02]  /*1bc0*/  FSEL R25, R25, -INF , P1 ;  /* 0xff80000019197808 */ /* 0x000fe40000800000 */
[----:B------:R-:W-:Y:S02]  /*1bd0*/  ISETP.GT.AND P1, PT, R4, 0x18, PT ;  /* 0x000000180400780c */ /* 0x000fe40003f24270 */
[----:B------:R-:W-:Y:S02]  /*1be0*/  FSEL R35, R35, -INF , P3 ;  /* 0xff80000023237808 */ /* 0x000fe40001800000 */
[----:B------:R-:W-:Y:S02]  /*1bf0*/  FMNMX.FTZ R0, R34, R5, !PT ;  /* 0x0000000522007209 */ /* 0x000fe40007810000 */
[----:B------:R-:W-:Y:S02]  /*1c00*/  FSEL R28, R28, -INF , P2 ;  /* 0xff8000001c1c7808 */ /* 0x000fe40001000000 */
[----:B------:R-:W-:-:S02]  /*1c10*/  ISETP.GT.AND P2, PT, R4, 0x19, PT ;  /* 0x000000190400780c */ /* 0x000fc40003f44270 */
[----:B------:R-:W-:Y:S02]  /*1c20*/  FSEL R38, R38, -INF , P1 ;  /* 0xff80000026267808 */ /* 0x000fe40000800000 */
[----:B------:R-:W-:Y:S02]  /*1c30*/  FMNMX.FTZ R5, R35, R0, !PT ;  /* 0x0000000023057209 */ /* 0x000fe40007810000 */
        /* <DEDUP_REMOVED lines=61> */
[----:B------:R-:W-:Y:S02]  /*2010*/  FMNMX.FTZ R5, R67, R0, !PT ;  /* 0x0000000043057209 */ /* 0x000fe40007810000 */
[----:B------:R-:W-:Y:S02]  /*2020*/  FSEL R71, R71, -INF , P0 ;  /* 0xff80000047477808 */ /* 0x000fe40000000000 */
[----:B------:R-:W-:-:S02]  /*2030*/  FMNMX.FTZ R0, R70, R5, !PT ;  /* 0x0000000546007209 */ /* 0x000fc40007810000 */
[----:B------:R-:W-:Y:S02]  /*2040*/  ISETP.GT.AND P0, PT, R4, 0x61, PT ;  /* 0x000000610400780c */ /* 0x000fe40003f04270 */
[----:B------:R-:W-:Y:S02]  /*2050*/  FSEL R74, R74, -INF , P6 ;  /* 0xff8000004a4a7808 */ /* 0x000fe40003000000 */
[----:B------:R-:W-:Y:S02]  /*2060*/  FMNMX.FTZ R5, R71, R0, !PT ;  /* 0x0000000047057209 */ /* 0x000fe40007810000 */
[----:B------:R-:W-:Y:S02]  /*2070*/  FSEL R65, R65, -INF , P1 ;  /* 0xff80000041417808 */ /* 0x000fe40000800000 */
[----:B------:R-:W-:Y:S02]  /*2080*/  ISETP.GT.AND P1, PT, R4, 0x68, PT ;  /* 0x000000680400780c */ /* 0x000fe40003f24270 */
[----:B------:R-:W-:-:S02]  /*2090*/  FSEL R75, R75, -INF , P0 ;  /* 0xff8000004b4b7808 */ /* 0x000fc40000000000 */
[----:B------:R-:W-:Y:S02]  /*20a0*/  FMNMX.FTZ R0, R74, R5, !PT ;  /* 0x000000054a007209 */ /* 0x000fe40007810000 */
[----:B------:R-:W-:Y:S02]  /*20b0*/  FSEL R68, R68, -INF , P2 ;  /* 0xff80000044447808 */ /* 0x000fe40001000000 */
[----:B------:R-:W-:Y:S02]  /*20c0*/  ISETP.GT.AND P2, PT, R4, 0x69, PT ;  /* 0x000000690400780c */ /* 0x000fe40003f44270 */
[----:B------:R-:W-:Y:S02]  /*20d0*/  FSEL R78, R78, -INF , P1 ;  /* 0xff8000004e4e7808 */ /* 0x000fe40000800000 */
[----:B------:R-:W-:Y:S02]  /*20e0*/  FMNMX.FTZ R5, R75, R0, !PT ;  /* 0x000000004b057209 */ /* 0x000fe40007810000 */
[----:B------:R-:W-:-:S02]  /*20f0*/  FSEL R64, R64, -INF , P3 ;  /* 0xff80000040407808 */ /* 0x000fc40001800000 */
[----:B------:R-:W-:Y:S02]  /*2100*/  FSEL R79, R79, -INF , P2 ;  /* 0xff8000004f4f7808 */ /* 0x000fe40001000000 */
[----:B------:R-:W-:Y:S02]  /*2110*/  FMNMX.FTZ R0, R78, R5, !PT ;  /* 0x000000054e007209 */ /* 0x000fe40007810000 */
[----:B------:R-:W-:Y:S02]  /*2120*/  ISETP.GT.AND P3, PT, R4, 0x70, PT ;  /* 0x000000700400780c */ /* 0x000fe40003f64270 */
[----:B------:R-:W-:Y:S02]  /*2130*/  FSEL R61, R61, -INF , P4 ;  /* 0xff8000003d3d7808 */ /* 0x000fe40002000000 */
[----:B------:R-:W-:Y:S02]  /*2140*/  FSEL R82, R82, -INF , P3 ;  /* 0xff80000052527808 */ /* 0x000fe40001800000 */
[----:B------:R-:W-:-:S02]  /*2150*/  FMNMX.FTZ R5, R79, R0, !PT ;  /* 0x000000004f057209 */ /* 0x000fc40007810000 */
[----:B------:R-:W-:Y:S02]  /*2160*/  ISETP.GT.AND P4, PT, R4, 0x71, PT ;  /* 0x000000710400780c */ /* 0x000fe40003f84270 */
[----:B------:R-:W-:Y:S02]  /*2170*/  FSEL R60, R60, -INF , P5 ;  /* 0xff8000003c3c7808 */ /* 0x000fe40002800000 */
[----:B------:R-:W-:Y:S02]  /*2180*/  FSEL R83, R83, -INF , P4 ;  /* 0xff80000053537808 */ /* 0x000fe40002000000 */
[----:B------:R-:W-:Y:S02]  /*2190*/  FMNMX.FTZ R0, R82, R5, !PT ;  /* 0x0000000552007209 */ /* 0x000fe40007810000 */
[----:B------:R-:W-:Y:S02]  /*21a0*/  ISETP.GT.AND P5, PT, R4, 0x78, PT ;  /* 0x000000780400780c */ /* 0x000fe40003fa4270 */
[----:B------:R-:W-:-:S02]  /*21b0*/  FMNMX.FTZ R5, R83, R0, !PT ;  /* 0x0000000053057209 */ /* 0x000fc40007810000 */
[----:B------:R-:W-:Y:S02]  /*21c0*/  FSEL R86, R86, -INF , P5 ;  /* 0xff80000056567808 */ /* 0x000fe40002800000 */
[----:B------:R-:W-:Y:S02]  /*21d0*/  ISETP.GT.AND P6, PT, R4, 0x79, PT ;  /* 0x000000790400780c */ /* 0x000fe40003fc4270 */
[----:B------:R-:W-:Y:S02]  /*21e0*/  FMNMX.FTZ R0, R86, R5, !PT ;  /* 0x0000000556007209 */ /* 0x000fe40007810000 */
[----:B------:R-:W-:Y:S02]  /*21f0*/  FSEL R87, R87, -INF , P6 ;  /* 0xff80000057577808 */ /* 0x000fe40003000000 */
[----:B------:R-:W-:Y:S02]  /*2200*/  P2R R8, PR, RZ, 0x4 ;  /* 0x00000004ff087803 */ /* 0x000fe40000000000 */
[----:B------:R-:W-:-:S02]  /*2210*/  FMNMX.FTZ R5, R87, R0, !PT ;  /* 0x0000000057057209 */ /* 0x000fc40007810000 */
[----:B------:R-:W-:Y:S02]  /*2220*/  P2R R10, PR, RZ, 0x2 ;  /* 0x00000002ff0a7803 */ /* 0x000fe40000000000 */
[----:B------:R-:W-:Y:S01]  /*2230*/  ISETP.GT.AND P1, PT, R4, 0x59, PT ;  /* 0x000000590400780c */ /* 0x000fe20003f24270 */
[----:B------:R-:W1:Y:S01]  /*2240*/  SHFL.BFLY PT, R0, R5, 0x2, 0x1f ;  /* 0x0c401f0005007f89 */ /* 0x000e6200000e0000 */
[----:B------:R-:W-:Y:S02]  /*2250*/  P2R R11, PR, RZ, 0x1 ;  /* 0x00000001ff0b7803 */ /* 0x000fe40000000000 */
[----:B------:R-:W-:Y:S02]  /*2260*/  FSEL R69, R69, -INF , P1 ;  /* 0xff80000045457808 */ /* 0x000fe40000800000 */
[----:B------:R-:W-:Y:S02]  /*2270*/  ISETP.NE.AND P1, PT, R10, RZ, PT ;  /* 0x000000ff0a00720c */ /* 0x000fe40003f25270 */
[----:B------:R-:W-:-:S02]  /*2280*/  ISETP.GT.AND P0, PT, R4, 0x60, PT ;  /* 0x000000600400780c */ /* 0x000fc40003f04270 */
[----:B------:R-:W-:Y:S02]  /*2290*/  FSEL R76, R76, -INF , P1 ;  /* 0xff8000004c4c7808 */ /* 0x000fe40000800000 */
[----:B------:R-:W-:Y:S02]  /*22a0*/  FSEL R72, R72, -INF , P0 ;  /* 0xff80000048487808 */ /* 0x000fe40000000000 */
[----:B------:R-:W-:Y:S02]  /*22b0*/  ISETP.NE.AND P0, PT, R11, RZ, PT ;  /* 0x000000ff0b00720c */ /* 0x000fe40003f05270 */
[----:B------:R-:W-:Y:S02]  /*22c0*/  FSEL R80, R80, -INF , P3 ;  /* 0xff80000050507808 */ /* 0x000fe40001800000 */
[----:B------:R-:W-:Y:S02]  /*22d0*/  FSEL R73, R73, -INF , P0 ;  /* 0xff80000049497808 */ /* 0x000fe40000000000 */
[----:B------:R-:W-:-:S02]  /*22e0*/  ISETP.NE.AND P0, PT, R6, RZ, PT ;  /* 0x000000ff0600720c */ /* 0x000fc40003f05270 */
[----:B------:R-:W-:Y:S02]  /*22f0*/  FSEL R81, R81, -INF , P4 ;  /* 0xff80000051517808 */ /* 0x000fe40002000000 */
[----:B------:R-:W-:Y:S02]  /*2300*/  FSEL R84, R84, -INF , P5 ;  /* 0xff80000054547808 */ /* 0x000fe40002800000 */
[----:B-1----:R-:W-:Y:S02]  /*2310*/  FMNMX.FTZ R7, R5, R0, !PT ;  /* 0x0000000005077209 */ /* 0x002fe40007810000 */
[----:B------:R-:W-:-:S03]  /*2320*/  FSEL R85, R85, -INF , P6 ;  /* 0xff80000055557808 */ /* 0x000fc60003000000 */
[----:B------:R-:W1:Y:S02]  /*2330*/  SHFL.BFLY PT, R0, R7, 0x1, 0x1f ;  /* 0x0c201f0007007f89 */ /* 0x000e6400000e0000 */
[----:B-1----:R-:W-:Y:S02]  /*2340*/  FMNMX.FTZ R0, R7, R0, !PT ;  /* 0x0000000007007209 */ /* 0x002fe40007810000 */
[----:B------:R-:W-:Y:S02]  /*2350*/  FMNMX.FTZ R7, R24, R25, !PT ;  /* 0x0000001918077209 */ /* 0x000fe40007810000 */
[C---:B------:R-:W-:Y:S01]  /*2360*/  FSETP.NEU.FTZ.AND P2, PT, R0.reuse, -INF , PT ;  /* 0xff8000000000780b */ /* 0x040fe20003f5d000 */
[----:B------:R-:W-:-:S05]  /*2370*/  FFMA.FTZ R88, R0, R9, -8 ;  /* 0xc100000000587423 */ /* 0x000fca0000010009 */
[----:B------:R-:W-:Y:S02]  /*2380*/  FSEL R88, R88, RZ, P2 ;  /* 0x000000ff58587208 */ /* 0x000fe40001000000 */
[----:B------:R-:W-:Y:S02]  /*2390*/  ISETP.NE.AND P2, PT, R8, RZ, PT ;  /* 0x000000ff0800720c */ /* 0x000fe40003f45270 */
[----:B------:R-:W-:Y:S01]  /*23a0*/  FMNMX.FTZ R8, R28, R7, !PT ;  /* 0x000000071c087209 */ /* 0x000fe20007810000 */
[----:B------:R-:W-:-:S01]  /*23b0*/  FFMA.FTZ R4, R26, UR40, -R88 ;  /* 0x000000281a047c23 */ /* 0x000fc20008010858 */
[--C-:B------:R-:W-:Y:S01]  /*23c0*/  FFMA.FTZ R6, R30, UR40, -R88.reuse ;  /* 0x000000281e067c23 */ /* 0x100fe20008010858 */
[----:B------:R-:W-:Y:S01]  /*23d0*/  FSEL R77, R77, -INF , P2 ;  /* 0xff8000004d4d7808 */ /* 0x000fe20001000000 */
[--C-:B------:R-:W-:Y:S01]  /*23e0*/  FFMA.FTZ R5, R27, UR40, -R88.reuse ;  /* 0x000000281b057c23 */ /* 0x100fe20008010858 */
[----:B------:R-:W-:Y:S01]  /*23f0*/  FMNMX.FTZ R7, R29, R8, !PT ;  /* 0x000000081d077209 */ /* 0x000fe20007810000 */
[--C-:B------:R-:W-:Y:S01]  /*2400*/  FFMA.FTZ R8, R34, UR40, -R88.reuse ;  /* 0x0000002822087c23 */ /* 0x100fe20008010858 */
[----:B------:R-:W-:-:S01]  /*2410*/  FFMA.FTZ R27, R55, UR40, -R88 ;  /* 0x00000028371b7c23 */ /* 0x000fc20008010858 */
[--C-:B------:R-:W-:Y:S01]  /*2420*/  FFMA.FTZ R13, R39, UR40, -R88.reuse ;  /* 0x00000028270d7c23 */ /* 0x100fe20008010858 */
[----:B------:R-:W-:Y:S01]  /*2430*/  FMNMX.FTZ R10, R32, R7, !PT ;  /* 0x00000007200a7209 */ /* 0x000fe20007810000 */
[--C-:B------:R-:W-:Y:S01]  /*2440*/  FFMA.FTZ R39, R63, UR40, -R88.reuse ;  /* 0x000000283f277c23 */ /* 0x100fe20008010858 */
[----:B------:R-:W-:Y:S01]  /*2450*/  MUFU.EX2 R4, R4 ;  /* 0x0000000400047308 */ /* 0x000fe20000000800 */
[----:B------:R-:W-:-:S01]  /*2460*/  FFMA.FTZ R11, R35, UR40, -R88 ;  /* 0x00000028230b7c23 */ /* 0x000fc20008010858 */
[----:B------:R-:W-:Y:S01]  /*2470*/  FMNMX.FTZ R7, R33, R10, !PT ;  /* 0x0000000a21077209 */ /* 0x000fe20007810000 */
[----:B------:R-:W-:-:S01]  /*2480*/  FFMA.FTZ R9, R31, UR40, -R88 ;  /* 0x000000281f097c23 */ /* 0x000fc20008010858 */
[--C-:B------:R-:W-:Y:S01]  /*2490*/  FFMA.FTZ R35, R66, UR40, -R88.reuse ;  /* 0x0000002842237c23 */ /* 0x100fe20008010858 */
[----:B------:R-:W-:-:S01]  /*24a0*/  FFMA.FTZ R15, R43, UR40, -R88 ;  /* 0x000000282b0f7c23 */ /* 0x000fc20008010858 */
[----:B------:R-:W-:Y:S01]  /*24b0*/  FMNMX.FTZ R10, R36, R7, !PT ;  /* 0x00000007240a7209 */ /* 0x000fe20007810000 */
[----:B------:R-:W-:-:S01]  /*24c0*/  FFMA.FTZ R43, R71, UR40, -R88 ;  /* 0x00000028472b7c23 */ /* 0x000fc20008010858 */
        /* <DEDUP_REMOVED lines=9> */
[----:B------:R-:W-:Y:S01]  /*2560*/  LOP3.LUT P2, RZ, R2, 0x7f, RZ, 0xc0, !PT ;  /* 0x0000007f02ff7812 */ /* 0x000fe2000784c0ff */
[--C-:B------:R-:W-:Y:S01]  /*2570*/  FFMA.FTZ R51, R79, UR40, -R88.reuse ;  /* 0x000000284f337c23 */ /* 0x100fe20008010858 */
[----:B------:R-:W-:Y:S01]  /*2580*/  FMNMX.FTZ R7, R41, R12, !PT ;  /* 0x0000000c29077209 */ /* 0x000fe20007810000 */
[--C-:B------:R-:W-:Y:S01]  /*2590*/  FFMA.FTZ R47, R75, UR40, -R88.reuse ;  /* 0x000000284b2f7c23 */ /* 0x100fe20008010858 */
[----:B------:R-:W-:-:S02]  /*25a0*/  FFMA.FTZ R59, R87, UR40, -R88 ;  /* 0x00000028573b7c23 */ /* 0x000fc40008010858 */
[----:B------:R-:W-:Y:S01]  /*25b0*/  FMNMX.FTZ R12, R44, R7, !PT ;  /* 0x000000072c0c7209 */ /* 0x000fe20007810000 */
[----:B------:R-:W1:Y:S03]  /*25c0*/  MUFU.EX2 R9, R9 ;  /* 0x0000000900097308 */ /* 0x000e660000000800 */
[----:B------:R-:W-:Y:S01]  /*25d0*/  FMNMX.FTZ R7, R45, R12, !PT ;  /* 0x0000000c2d077209 */ /* 0x000fe20007810000 */
[--C-:B------:R-:W-:Y:S01]  /*25e0*/  FFMA.FTZ R12, R42, UR40, -R88.reuse ;  /* 0x000000282a0c7c23 */ /* 0x100fe20008010858 */
[----:B------:R-:W-:-:S02]  /*25f0*/  FFMA.FTZ R42, R70, UR40, -R88 ;  /* 0x00000028462a7c23 */ /* 0x000fc40008010858 */
[----:B------:R-:W-:Y:S01]  /*2600*/  FMNMX.FTZ R14, R48, R7, !PT ;  /* 0x00000007300e7209 */ /* 0x000fe20007810000 */
[----:B------:R-:W2:Y:S03]  /*2610*/  MUFU.EX2 R8, R8 ;  /* 0x0000000800087308 */ /* 0x000ea60000000800 */
[----:B------:R-:W-:-:S04]  /*2620*/  FMNMX.FTZ R7, R49, R14, !PT ;  /* 0x0000000e31077209 */ /* 0x000fc80007810000 */
[----:B------:R-:W-:Y:S01]  /*2630*/  FMNMX.FTZ R14, R52, R7, !PT ;  /* 0x00000007340e7209 */ /* 0x000fe20007810000 */
[----:B------:R-:W-:Y:S01]  /*2640*/  MUFU.EX2 R11, R11 ;  /* 0x0000000b000b7308 */ /* 0x000fe20000000800 */
[----:B-1----:R-:W-:Y:S02]  /*2650*/  F2FP.SATFINITE.E4M3.F32.PACK_AB_MERGE_C R137, R9, R6, RZ ;  /* 0x000000060989723e */ /* 0x002fe400048070ff */
[----:B------:R-:W-:Y:S01]  /*2660*/  FMNMX.FTZ R7, R53, R14, !PT ;  /* 0x0000000e35077209 */ /* 0x000fe20007810000 */
[----:B------:R-:W-:-:S01]  /*2670*/  FFMA.FTZ R14, R46, UR40, -R88 ;  /* 0x000000282e0e7c23 */ /* 0x000fc20008010858 */
[----:B------:R-:W-:Y:S02]  /*2680*/  F2FP.SATFINITE.E4M3.F32.PACK_AB_MERGE_C R137, R5, R4, R137 ;  /* 0x000000040589723e */ /* 0x000fe40004807089 */
[----:B------:R-:W-:Y:S01]  /*2690*/  FMNMX.FTZ R20, R56, R7, !PT ;  /* 0x0000000738147209 */ /* 0x000fe20007810000 */
[----:B------:R-:W-:Y:S03]  /*26a0*/  MUFU.EX2 R10, R10 ;  /* 0x0000000a000a7308 */ /* 0x000fe60000000800 */
[----:B------:R-:W-:-:S04]  /*26b0*/  FMNMX.FTZ R7, R57, R20, !PT ;  /* 0x0000001439077209 */ /* 0x000fc80007810000 */
[----:B------:R-:W-:Y:S01]  /*26c0*/  FMNMX.FTZ R20, R60, R7, !PT ;  /* 0x000000073c147209 */ /* 0x000fe20007810000 */
[----:B------:R-:W-:Y:S03]  /*26d0*/  MUFU.EX2 R13, R13 ;  /* 0x0000000d000d7308 */ /* 0x000fe60000000800 */
[----:B------:R-:W-:Y:S01]  /*26e0*/  FMNMX.FTZ R7, R61, R20, !PT ;  /* 0x000000143d077209 */ /* 0x000fe20007810000 */
[--C-:B------:R-:W-:Y:S01]  /*26f0*/  FFMA.FTZ R20, R50, UR40, -R88.reuse ;  /* 0x0000002832147c23 */ /* 0x100fe20008010858 */
[----:B------:R-:W-:-:S02]  /*2700*/  FFMA.FTZ R50, R78, UR40, -R88 ;  /* 0x000000284e327c23 */ /* 0x000fc40008010858 */
        /* <DEDUP_REMOVED lines=14> */
[----:B------:R-:W-:-:S03]  /*27f0*/  FFMA.FTZ R30, R58, UR40, -R88 ;  /* 0x000000283a1e7c23 */ /* 0x000fc60008010858 */
[----:B------:R-:W-:Y:S01]  /*2800*/  FMNMX.FTZ R34, R80, R7, !PT ;  /* 0x0000000750227209 */ /* 0x000fe20007810000 */
[----:B------:R-:W-:Y:S03]  /*2810*/  MUFU.EX2 R20, R20 ;  /* 0x0000001400147308 */ /* 0x000fe60000000800 */
[----:B------:R-:W-:-:S04]  /*2820*/  FMNMX.FTZ R7, R81, R34, !PT ;  /* 0x0000002251077209 */ /* 0x000fc80007810000 */
[----:B------:R-:W-:Y:S01]  /*2830*/  FMNMX.FTZ R34, R84, R7, !PT ;  /* 0x0000000754227209 */ /* 0x000fe20007810000 */
[----:B------:R-:W-:Y:S03]  /*2840*/  MUFU.EX2 R23, R23 ;  /* 0x0000001700177308 */ /* 0x000fe60000000800 */
[----:B------:R-:W-:Y:S01]  /*2850*/  FMNMX.FTZ R7, R85, R34, !PT ;  /* 0x0000002255077209 */ /* 0x000fe20007810000 */
[----:B------:R-:W-:Y:S01]  /*2860*/  FFMA.FTZ R34, R62, UR40, -R88 ;  /* 0x000000283e227c23 */ /* 0x000fe20008010858 */
[----:B------:R-:W-:-:S03]  /*2870*/  IMAD.U32 R62, RZ, RZ, UR40 ;  /* 0x00000028ff3e7e24 */ /* 0x000fc6000f8e00ff */
[----:B------:R-:W1:Y:S01]  /*2880*/  SHFL.BFLY PT, R46, R7, 0x2, 0x1f ;  /* 0x0c401f00072e7f89 */ /* 0x000e6200000e0000 */
[----:B------:R-:W-:Y:S08]  /*2890*/  MUFU.EX2 R26, R26 ;  /* 0x0000001a001a7308 */ /* 0x000ff00000000800 */
[----:B------:R-:W-:Y:S08]  /*28a0*/  MUFU.EX2 R27, R27 ;  /* 0x0000001b001b7308 */ /* 0x000ff00000000800 */
[----:B------:R-:W-:Y:S01]  /*28b0*/  MUFU.EX2 R30, R30 ;  /* 0x0000001e001e7308 */ /* 0x000fe20000000800 */
[----:B-1----:R-:W-:Y:S01]  /*28c0*/  FMNMX.FTZ R55, R7, R46, !PT ;  /* 0x0000002e07377209 */ /* 0x002fe20007810000 */
[----:B------:R-:W-:-:S06]  /*28d0*/  FFMA.FTZ R46, R74, UR40, -R88 ;  /* 0x000000284a2e7c23 */ /* 0x000fcc0008010858 */
[----:B------:R-:W-:Y:S01]  /*28e0*/  MUFU.EX2 R31, R31 ;  /* 0x0000001f001f7308 */ /* 0x000fe20000000800 */
[----:B------:R-:W1:Y:S07]  /*28f0*/  SHFL.BFLY PT, R58, R55, 0x1, 0x1f ;  /* 0x0c201f00373a7f89 */ /* 0x000e6e00000e0000 */
[----:B------:R-:W-:Y:S08]  /*2900*/  MUFU.EX2 R34, R34 ;  /* 0x0000002200227308 */ /* 0x000ff00000000800 */
[----:B------:R-:W-:Y:S08]  /*2910*/  MUFU.EX2 R39, R39 ;  /* 0x0000002700277308 */ /* 0x000ff00000000800 */
[----:B------:R-:W-:Y:S01]  /*2920*/  MUFU.EX2 R35, R35 ;  /* 0x0000002300237308 */ /* 0x000fe20000000800 */
[----:B-1----:R-:W-:Y:S01]  /*2930*/  FMNMX.FTZ R7, R55, R58, !PT ;  /* 0x0000003a37077209 */ /* 0x002fe20007810000 */
[--C-:B------:R-:W-:Y:S01]  /*2940*/  FFMA.FTZ R58, R86, UR40, -R88.reuse ;  /* 0x00000028563a7c23 */ /* 0x100fe20008010858 */
[----:B------:R-:W-:-:S01]  /*2950*/  FFMA.FTZ R55, R83, UR40, -R88 ;  /* 0x0000002853377c23 */ /* 0x000fc20008010858 */
[----:B------:R-:W-:Y:S01]  /*2960*/  IMAD.MOV.U32 R88, RZ, RZ, R135 ;  /* 0x000000ffff587224 */ /* 0x000fe200078e0087 */
[C---:B------:R-:W-:Y:S01]  /*2970*/  FSETP.NEU.FTZ.AND P1, PT, R7.reuse, -INF , PT ;  /* 0xff8000000700780b */ /* 0x040fe20003f3d000 */
[----:B------:R-:W-:-:S02]  /*2980*/  FFMA.FTZ R62, R7, R62, -8 ;  /* 0xc1000000073e7423 */ /* 0x000fc4000001003e */
[----:B------:R-:W-:Y:S03]  /*2990*/  MUFU.EX2 R38, R38 ;  /* 0x0000002600267308 */ /* 0x000fe60000000800 */
[----:B------:R-:W-:Y:S02]  /*29a0*/  FSEL R62, R62, RZ, P1 ;  /* 0x000000ff3e3e7208 */ /* 0x000fe40000800000 */
[----:B------:R-:W-:-:S03]  /*29b0*/  PLOP3.LUT P1, PT, PT, PT, UP0, 0x80, 0x0 ;  /* 0x000000000000781c */ /* 0x000fc60003f2f008 */
[----:B------:R-:W-:Y:S01]  /*29c0*/  MUFU.EX2 R42, R42 ;  /* 0x0000002a002a7308 */ /* 0x000fe20000000800 */
[----:B------:R-:W-:-:S01]  /*29d0*/  FFMA.FTZ R24, R24, UR40, -R62 ;  /* 0x0000002818187c23 */ /* 0x000fc2000801083e */
[--C-:B------:R-:W-:Y:S01]  /*29e0*/  FFMA.FTZ R25, R25, UR40, -R62.reuse ;  /* 0x0000002819197c23 */ /* 0x100fe2000801083e */
[----:B------:R-:W-:-:S01]  /*29f0*/  FFMA.FTZ R63, R28, UR40, -R62 ;  /* 0x000000281c3f7c23 */ /* 0x000fc2000801083e */
[--C-:B------:R-:W-:Y:S01]  /*2a00*/  FFMA.FTZ R66, R29, UR40, -R62.reuse ;  /* 0x000000281d427c23 */ /* 0x100fe2000801083e */
[----:B------:R-:W-:-:S01]  /*2a10*/  FFMA.FTZ R28, R32, UR40, -R62 ;  /* 0x00000028201c7c23 */ /* 0x000fc2000801083e */
[--C-:B------:R-:W-:Y:S01]  /*2a20*/  FFMA.FTZ R29, R33, UR40, -R62.reuse ;  /* 0x00000028211d7c23 */ /* 0x100fe2000801083e */
[----:B------:R-:W-:-:S01]  /*2a30*/  FFMA.FTZ R45, R45, UR40, -R62 ;  /* 0x000000282d2d7c23 */ /* 0x000fc2000801083e */
        /* <DEDUP_REMOVED lines=8> */
[----:B------:R-:W1:Y:S01]  /*2ac0*/  MUFU.EX2 R25, R25 ;  /* 0x0000001900197308 */ /* 0x000e620000000800 */
[----:B------:R-:W-:-:S01]  /*2ad0*/  FFMA.FTZ R40, R56, UR40, -R62 ;  /* 0x0000002838287c23 */ /* 0x000fc2000801083e */
[--C-:B------:R-:W-:Y:S01]  /*2ae0*/  FFMA.FTZ R52, R52, UR40, -R62.reuse ;  /* 0x0000002834347c23 */ /* 0x100fe2000801083e */
[----:B------:R-:W-:-:S01]  /*2af0*/  FFMA.FTZ R53, R53, UR40, -R62 ;  /* 0x0000002835357c23 */ /* 0x000fc2000801083e */
[--C-:B------:R-:W-:Y:S01]  /*2b00*/  FFMA.FTZ R41, R57, UR40, -R62.reuse ;  /* 0x0000002839297c23 */ /* 0x100fe2000801083e */
[----:B------:R-:W-:-:S01]  /*2b10*/  FFMA.FTZ R60, R60, UR40, -R62 ;  /* 0x000000283c3c7c23 */ /* 0x000fc2000801083e */
[--C-:B------:R-:W-:Y:S01]  /*2b20*/  FFMA.FTZ R61, R61, UR40, -R62.reuse ;  /* 0x000000283d3d7c23 */ /* 0x100fe2000801083e */
[----:B------:R-:W-:-:S01]  /*2b30*/  FFMA.FTZ R64, R64, UR40, -R62 ;  /* 0x0000002840407c23 */ /* 0x000fc2000801083e */
[----:B------:R-:W3:Y:S01]  /*2b40*/  MUFU.EX2 R63, R63 ;  /* 0x0000003f003f7308 */ /* 0x000ee20000000800 */
[----:B------:R-:W-:-:S01]  /*2b50*/  FFMA.FTZ R65, R65, UR40, -R62 ;  /* 0x0000002841417c23 */ /* 0x000fc2000801083e */
[--C-:B------:R-:W-:Y:S01]  /*2b60*/  FFMA.FTZ R68, R68, UR40, -R62.reuse ;  /* 0x0000002844447c23 */ /* 0x100fe2000801083e */
[----:B------:R-:W-:-:S01]  /*2b70*/  FFMA.FTZ R69, R69, UR40, -R62 ;  /* 0x0000002845457c23 */ /* 0x000fc2000801083e */
[--C-:B------:R-:W-:Y:S01]  /*2b80*/  FFMA.FTZ R72, R72, UR40, -R62.reuse ;  /* 0x0000002848487c23 */ /* 0x100fe2000801083e */
[----:B------:R-:W-:-:S01]  /*2b90*/  FFMA.FTZ R73, R73, UR40, -R62 ;  /* 0x0000002849497c23 */ /* 0x000fc2000801083e */
[--C-:B------:R-:W-:Y:S01]  /*2ba0*/  FFMA.FTZ R76, R76, UR40, -R62.reuse ;  /* 0x000000284c4c7c23 */ /* 0x100fe2000801083e */
[----:B------:R-:W-:-:S01]  /*2bb0*/  FFMA.FTZ R77, R77, UR40, -R62 ;  /* 0x000000284d4d7c23 */ /* 0x000fc2000801083e */
[----:B------:R-:W4:Y:S01]  /*2bc0*/  MUFU.EX2 R66, R66 ;  /* 0x0000004200427308 */ /* 0x000f220000000800 */
[----:B------:R-:W-:-:S01]  /*2bd0*/  FFMA.FTZ R80, R80, UR40, -R62 ;  /* 0x0000002850507c23 */ /* 0x000fc2000801083e */
[--C-:B------:R-:W-:Y:S01]  /*2be0*/  FFMA.FTZ R81, R81, UR40, -R62.reuse ;  /* 0x0000002851517c23 */ /* 0x100fe2000801083e */
[----:B------:R-:W-:-:S01]  /*2bf0*/  FFMA.FTZ R84, R84, UR40, -R62 ;  /* 0x0000002854547c23 */ /* 0x000fc2000801083e */
[----:B------:R-:W-:-:S04]  /*2c00*/  FFMA.FTZ R62, R85, UR40, -R62 ;  /* 0x00000028553e7c23 */ /* 0x000fc8000801083e */
[----:B------:R-:W5:Y:S08]  /*2c10*/  MUFU.EX2 R28, R28 ;  /* 0x0000001c001c7308 */ /* 0x000f700000000800 */
[----:B------:R2:W-:Y:S08]  /*2c20*/  MUFU.EX2 R74, R45 ;  /* 0x0000002d004a7308 */ /* 0x0005f00000000800 */
[----:B------:R-:W5:Y:S01]  /*2c30*/  MUFU.EX2 R29, R29 ;  /* 0x0000001d001d7308 */ /* 0x000f620000000800 */
[----:B--2---:R-:W-:-:S04]  /*2c40*/  FADD.FTZ R45, R4, R5 ;  /* 0x00000005042d7221 */ /* 0x004fc80000010000 */
[----:B------:R-:W-:-:S03]  /*2c50*/  FADD.FTZ R48, R6, R45 ;  /* 0x0000002d06307221 */ /* 0x000fc60000010000 */
[----:B------:R1:W-:Y:S01]  /*2c60*/  MUFU.EX2 R71, R44 ;  /* 0x0000002c00477308 */ /* 0x0003e20000000800 */
[----:B------:R-:W-:-:S04]  /*2c70*/  FADD.FTZ R49, R9, R48 ;  /* 0x0000003009317221 */ /* 0x000fc80000010000 */
[----:B------:R-:W-:-:S03]  /*2c80*/  FADD.FTZ R56, R8, R49 ;  /* 0x0000003108387221 */ /* 0x000fc60000010000 */
[----:B------:R-:W2:Y:S01]  /*2c90*/  MUFU.EX2 R67, R67 ;  /* 0x0000004300437308 */ /* 0x000ea20000000800 */
[----:B-1----:R-:W-:-:S04]  /*2ca0*/  FADD.FTZ R44, R24, R25 ;  /* 0x00000019182c7221 */ /* 0x002fc80000010000 */
[----:B---3--:R-:W-:Y:S01]  /*2cb0*/  FADD.FTZ R45, R63, R44 ;  /* 0x0000002c3f2d7221 */ /* 0x008fe20000010000 */
[----:B------:R-:W-:Y:S01]  /*2cc0*/  @!P2 VIADD R44, R3, 0x19c40 ;  /* 0x00019c40032ca836 */ /* 0x000fe20000000000 */
[C---:B----4-:R-:W-:Y:S01]  /*2cd0*/  F2FP.SATFINITE.E4M3.F32.PACK_AB_MERGE_C R63, R66.reuse, R63, RZ ;  /* 0x0000003f423f723e */ /* 0x050fe200048070ff */
[----:B------:R-:W1:Y:S01]  /*2ce0*/  MUFU.EX2 R70, R70 ;  /* 0x0000004600467308 */ /* 0x000e620000000800 */
[----:B------:R-:W-:-:S02]  /*2cf0*/  FADD.FTZ R45, R66, R45 ;  /* 0x0000002d422d7221 */ /* 0x000fc40000010000 */
[----:B------:R-:W-:Y:S02]  /*2d00*/  @!P2 PRMT R44, RZ, 0x654, R44 ;  /* 0x00000654ff2ca816 */ /* 0x000fe4000000002c */
[----:B-----5:R-:W-:-:S01]  /*2d10*/  FADD.FTZ R48, R28, R45 ;  /* 0x0000002d1c307221 */ /* 0x020fc20000010000 */
[----:B------:R-:W-:Y:S01]  /*2d20*/  FADD.FTZ R45, R11, R56 ;  /* 0x000000380b2d7221 */ /* 0x000fe20000010000 */
[----:B------:R3:W-:Y:S01]  /*2d30*/  @!P2 SYNCS.ARRIVE.TRANS64.RED.A1T0 RZ, [R44+URZ], RZ ;  /* 0x000000ff2cffa9a7 */ /* 0x0007e2000810043f */
[----:B------:R-:W4:Y:S01]  /*2d40*/  MUFU.EX2 R32, R32 ;  /* 0x0000002000207308 */ /* 0x000f220000000800 */
[----:B------:R-:W-:-:S01]  /*2d50*/  FADD.FTZ R48, R29, R48 ;  /* 0x000000301d307221 */ /* 0x000fc20000010000 */
[----:B------:R-:W-:Y:S01]  /*2d60*/  FADD.FTZ R56, R10, R45 ;  /* 0x0000002d0a387221 */ /* 0x000fe20000010000 */
[----:B------:R-:W-:-:S02]  /*2d70*/  F2FP.SATFINITE.E4M3.F32.PACK_AB_MERGE_C R136, R25, R24, R63 ;  /* 0x000000181988723e */ /* 0x000fc4000480703f */
[----:B--2---:R-:W-:Y:S01]  /*2d80*/  FADD.FTZ R45, R67, R48 ;  /* 0x00000030432d7221 */ /* 0x004fe20000010000 */
[----:B------:R-:W-:-:S02]  /*2d90*/  FADD.FTZ R49, R13, R56 ;  /* 0x000000380d317221 */ /* 0x000fc40000010000 */
[----:B------:R-:W2:Y:S01]  /*2da0*/  MUFU.EX2 R33, R33 ;  /* 0x0000002100217308 */ /* 0x000ea20000000800 */
[----:B-1----:R-:W-:-:S01]  /*2db0*/  FADD.FTZ R45, R70, R45 ;  /* 0x0000002d462d7221 */ /* 0x002fc20000010000 */
[----:B------:R-:W-:Y:S01]  /*2dc0*/  FADD.FTZ R56, R12, R49 ;  /* 0x000000310c387221 */ /* 0x000fe20000010000 */
[----:B------:R-:W-:-:S04]  /*2dd0*/  F2FP.SATFINITE.E4M3.F32.PACK_AB_MERGE_C R67, R70, R67, RZ ;  /* 0x000000434643723e */ /* 0x000fc800048070ff */
[----:B------:R-:W-:Y:S01]  /*2de0*/  F2FP.SATFINITE.E4M3.F32.PACK_AB_MERGE_C R138, R29, R28, R67 ;  /* 0x0000001c1d8a723e */ /* 0x000fe20004807043 */
[----:B------:R-:W1:Y:S01]  /*2df0*/  MUFU.EX2 R36, R36 ;  /* 0x0000002400247308 */ /* 0x000e620000000800 */
[----:B----4-:R-:W-:-:S01]  /*2e00*/  FADD.FTZ R48, R32, R45 ;  /* 0x0000002d20307221 */ /* 0x010fc20000010000 */
[----:B------:R-:W-:-:S04]  /*2e10*/  FADD.FTZ R45, R15, R56 ;  /* 0x000000380f2d7221 */ /* 0x000fc80000010000 */
[----:B------:R-:W-:Y:S01]  /*2e20*/  FADD.FTZ R56, R14, R45 ;  /* 0x0000002d0e387221 */ /* 0x000fe20000010000 */
[----:B------:R-:W-:Y:S01]  /*2e30*/  F2FP.SATFINITE.E4M3.F32.PACK_AB_MERGE_C R14, R21, R14, RZ ;  /* 0x0000000e150e723e */ /* 0x000fe200048070ff */
[----:B------:R-:W4:Y:S01]  /*2e40*/  MUFU.EX2 R37, R37 ;  /* 0x0000002500257308 */ /* 0x000f220000000800 */
[----:B--2---:R-:W-:-:S01]  /*2e50*/  FADD.FTZ R48, R33, R48 ;  /* 0x0000003021307221 */ /* 0x004fc20000010000 */
[----:B------:R-:W-:Y:S01]  /*2e60*/  FADD.FTZ R49, R21, R56 ;  /* 0x0000003815317221 */ /* 0x000fe20000010000 */
[----:B------:R-:W-:Y:S02]  /*2e70*/  F2FP.SATFINITE.E4M3.F32.PACK_AB_MERGE_C R141, R15, R12, R14 ;  /* 0x0000000c0f8d723e */ /* 0x000fe4000480700e */
[----:B------:R-:W-:Y:S01]  /*2e80*/  FADD.FTZ R45, R71, R48 ;  /* 0x00000030472d7221 */ /* 0x000fe20000010000 */
[----:B------:R-:W-:-:S01]  /*2e90*/  FADD.FTZ R56, R20, R49 ;  /* 0x0000003114387221 */ /* 0x000fc20000010000 */
[----:B------:R-:W-:Y:S01]  /*2ea0*/  F2FP.SATFINITE.E4M3.F32.PACK_AB_MERGE_C R49, R13, R10, RZ ;  /* 0x0000000a0d31723e */ /* 0x000fe200048070ff */
[----:B------:R-:W2:Y:S01]  /*2eb0*/  MUFU.EX2 R52, R52 ;  /* 0x0000003400347308 */ /* 0x000ea20000000800 */
[----:B------:R-:W-:-:S01]  /*2ec0*/  FADD.FTZ R45, R74, R45 ;  /* 0x0000002d4a2d7221 */ /* 0x000fc20000010000 */
[----:B------:R-:W-:-:S02]  /*2ed0*/  F2FP.SATFINITE.E4M3.F32.PACK_AB_MERGE_C R71, R74, R71, RZ ;  /* 0x000000474a47723e */ /* 0x000fc400048070ff */
[----:B------:R-:W-:Y:S01]  /*2ee0*/  F2FP.SATFINITE.E4M3.F32.PACK_AB_MERGE_C R139, R11, R8, R49 ;  /* 0x000000080b8b723e */ /* 0x000fe20004807031 */
[----:B-1----:R-:W-:Y:S01]  /*2ef0*/  FADD.FTZ R48, R36, R45 ;  /* 0x0000002d24307221 */ /* 0x002fe20000010000 */
[----:B------:R-:W-:-:S01]  /*2f00*/  FADD.FTZ R45, R23, R56 ;  /* 0x00000038172d7221 */ /* 0x000fc20000010000 */
[----:B------:R-:W-:Y:S01]  /*2f10*/  F2FP.SATFINITE.E4M3.F32.PACK_AB_MERGE_C R140, R33, R32, R71 ;  /* 0x00000020218c723e */ /* 0x000fe20004807047 */
[----:B------:R-:W1:Y:S01]  /*2f20*/  MUFU.EX2 R53, R53 ;  /* 0x0000003500357308 */ /* 0x000e620000000800 */
[----:B----4-:R-:W-:-:S01]  /*2f30*/  FADD.FTZ R9, R37, R48 ;  /* 0x0000003025097221 */ /* 0x010fc20000010000 */
[----:B------:R-:W-:Y:S01]  /*2f40*/  FADD.FTZ R10, R26, R45 ;  /* 0x0000002d1a0a7221 */ /* 0x000fe20000010000 */
[----:B------:R-:W-:-:S03]  /*2f50*/  F2FP.SATFINITE.E4M3.F32.PACK_AB_MERGE_C R26, R27, R26, RZ ;  /* 0x0000001a1b1a723e */ /* 0x000fc600048070ff */
[----:B------:R-:W-:Y:S01]  /*2f60*/  FADD.FTZ R27, R27, R10 ;  /* 0x0000000a1b1b7221 */ /* 0x000fe20000010000 */
[----:B------:R-:W-:Y:S01]  /*2f70*/  F2FP.SATFINITE.E4M3.F32.PACK_AB_MERGE_C R143, R23, R20, R26 ;  /* 0x00000014178f723e */ /* 0x000fe2000480701a */
[----:B------:R-:W4:Y:S01]  /*2f80*/  MUFU.EX2 R40, R40 ;  /* 0x0000002800287308 */ /* 0x000f220000000800 */
[----:B--2---:R-:W-:-:S01]  /*2f90*/  FADD.FTZ R6, R52, R9 ;  /* 0x0000000934067221 */ /* 0x004fc20000010000 */
[----:B------:R-:W-:-:S04]  /*2fa0*/  FADD.FTZ R10, R30, R27 ;  /* 0x0000001b1e0a7221 */ /* 0x000fc80000010000 */
[----:B------:R-:W-:Y:S02]  /*2fb0*/  FADD.FTZ R13, R31, R10 ;  /* 0x0000000a1f0d7221 */ /* 0x000fe40000010000 */
[----:B------:R-:W2:Y:S01]  /*2fc0*/  MUFU.EX2 R41, R41 ;  /* 0x0000002900297308 */ /* 0x000ea20000000800 */
[----:B-1----:R-:W-:-:S01]  /*2fd0*/  FADD.FTZ R9, R53, R6 ;  /* 0x0000000635097221 */ /* 0x002fc20000010000 */
[----:B------:R-:W-:-:S04]  /*2fe0*/  F2FP.SATFINITE.E4M3.F32.PACK_AB_MERGE_C R52, R53, R52, RZ ;  /* 0x000000343534723e */ /* 0x000fc800048070ff */
[----:B------:R-:W-:Y:S02]  /*2ff0*/  F2FP.SATFINITE.E4M3.F32.PACK_AB_MERGE_C R142, R37, R36, R52 ;  /* 0x00000024258e723e */ /* 0x000fe40004807034 */
[----:B------:R-:W1:Y:S01]  /*3000*/  MUFU.EX2 R60, R60 ;  /* 0x0000003c003c7308 */ /* 0x000e620000000800 */
[----:B----4-:R-:W-:-:S07]  /*3010*/  FADD.FTZ R6, R40, R9 ;  /* 0x0000000928067221 */ /* 0x010fce0000010000 */
[----:B------:R-:W4:Y:S01]  /*3020*/  MUFU.EX2 R61, R61 ;  /* 0x0000003d003d7308 */ /* 0x000f220000000800 */
[----:B--2---:R-:W-:-:S01]  /*3030*/  FADD.FTZ R9, R41, R6 ;  /* 0x0000000629097221 */ /* 0x004fc20000010000 */
[----:B------:R-:W-:Y:S01]  /*3040*/  FADD.FTZ R6, R34, R13 ;  /* 0x0000000d22067221 */ /* 0x000fe20000010000 */
[----:B------:R-:W-:-:S03]  /*3050*/  F2FP.SATFINITE.E4M3.F32.PACK_AB_MERGE_C R34, R39, R34, RZ ;  /* 0x000000222722723e */ /* 0x000fc600048070ff */
[----:B------:R-:W-:Y:S01]  /*3060*/  FADD.FTZ R6, R39, R6 ;  /* 0x0000000627067221 */ /* 0x000fe20000010000 */
[----:B------:R-:W-:Y:S01]  /*3070*/  F2FP.SATFINITE.E4M3.F32.PACK_AB_MERGE_C R145, R31, R30, R34 ;  /* 0x0000001e1f91723e */ /* 0x000fe20004807022 */
[----:B------:R-:W2:Y:S01]  /*3080*/  MUFU.EX2 R3, R64 ;  /* 0x0000004000037308 */ /* 0x000ea20000000800 */
[----:B-1----:R-:W-:-:S01]  /*3090*/  FADD.FTZ R4, R60, R9 ;  /* 0x000000093c047221 */ /* 0x002fc20000010000 */
[----:B------:R-:W-:-:S04]  /*30a0*/  FADD.FTZ R9, R35, R6 ;  /* 0x0000000623097221 */ /* 0x000fc80000010000 */
[----:B------:R-:W-:Y:S02]  /*30b0*/  FADD.FTZ R9, R38, R9 ;  /* 0x0000000926097221 */ /* 0x000fe40000010000 */
[----:B---3--:R-:W1:Y:S01]  /*30c0*/  MUFU.EX2 R44, R65 ;  /* 0x00000041002c7308 */ /* 0x008e620000000800 */
[----:B----4-:R-:W-:-:S01]  /*30d0*/  FADD.FTZ R4, R61, R4 ;  /* 0x000000043d047221 */ /* 0x010fc20000010000 */
[----:B------:R-:W-:Y:S01]  /*30e0*/  FADD.FTZ R6, R42, R9 ;  /* 0x000000092a067221 */ /* 0x000fe20000010000 */
[----:B------:R-:W-:-:S04]  /*30f0*/  F2FP.SATFINITE.E4M3.F32.PACK_AB_MERGE_C R60, R61, R60, RZ ;  /* 0x0000003c3d3c723e */ /* 0x000fc800048070ff */
[----:B------:R-:W-:Y:S01]  /*3100*/  F2FP.SATFINITE.E4M3.F32.PACK_AB_MERGE_C R144, R41, R40, R60 ;  /* 0x000000282990723e */ /* 0x000fe2000480703c */
[----:B------:R-:W3:Y:S01]  /*3110*/  MUFU.EX2 R68, R68 ;  /* 0x0000004400447308 */ /* 0x000ee20000000800 */
[----:B--2---:R-:W-:-:S07]  /*3120*/  FADD.FTZ R5, R3, R4 ;  /* 0x0000000403057221 */ /* 0x004fce0000010000 */
[----:B------:R-:W2:Y:S01]  /*3130*/  MUFU.EX2 R43, R43 ;  /* 0x0000002b002b7308 */ /* 0x000ea20000000800 */
[----:B-1----:R-:W-:-:S07]  /*3140*/  FADD.FTZ R5, R44, R5 ;  /* 0x000000052c057221 */ /* 0x002fce0000010000 */
[----:B------:R-:W1:Y:S01]  /*3150*/  MUFU.EX2 R69, R69 ;  /* 0x0000004500457308 */ /* 0x000e620000000800 */
[----:B---3--:R-:W-:-:S07]  /*3160*/  FADD.FTZ R4, R68, R5 ;  /* 0x0000000544047221 */ /* 0x008fce0000010000 */
[----:B------:R-:W-:Y:S01]  /*3170*/  MUFU.EX2 R50, R50 ;  /* 0x0000003200327308 */ /* 0x000fe20000000800 */
[C---:B--2---:R-:W-:Y:S01]  /*3180*/  F2FP.SATFINITE.E4M3.F32.PACK_AB_MERGE_C R42, R43.reuse, R42, RZ ;  /* 0x0000002a2b2a723e */ /* 0x044fe200048070ff */
[----:B------:R-:W-:-:S03]  /*3190*/  FADD.FTZ R43, R43, R6 ;  /* 0x000000062b2b7221 */ /* 0x000fc60000010000 */
[----:B------:R-:W-:-:S03]  /*31a0*/  F2FP.SATFINITE.E4M3.F32.PACK_AB_MERGE_C R147, R38, R35, R42 ;  /* 0x000000232693723e */ /* 0x000fc6000480702a */
[----:B------:R-:W2:Y:S01]  /*31b0*/  MUFU.EX2 R51, R51 ;  /* 0x0000003300337308 */ /* 0x000ea20000000800 */
[C---:B-1----:R-:W-:Y:S01]  /*31c0*/  F2FP.SATFINITE.E4M3.F32.PACK_AB_MERGE_C R68, R69.reuse, R68, RZ ;  /* 0x000000444544723e */ /* 0x042fe200048070ff */
[----:B------:R-:W-:-:S03]  /*31d0*/  FADD.FTZ R69, R69, R4 ;  /* 0x0000000445457221 */ /* 0x000fc60000010000 */
[----:B------:R-:W-:-:S03]  /*31e0*/  F2FP.SATFINITE.E4M3.F32.PACK_AB_MERGE_C R146, R44, R3, R68 ;  /* 0x000000032c92723e */ /* 0x000fc60004807044 */
[----:B------:R-:W1:Y:S08]  /*31f0*/  MUFU.EX2 R46, R46 ;  /* 0x0000002e002e7308 */ /* 0x000e700000000800 */
[----:B------:R-:W3:Y:S01]  /*3200*/  MUFU.EX2 R72, R72 ;  /* 0x0000004800487308 */ /* 0x000ee20000000800 */
[----:B--2---:R-:W-:-:S07]  /*3210*/  F2FP.SATFINITE.E4M3.F32.PACK_AB_MERGE_C R5, R51, R50, RZ ;  /* 0x000000323305723e */ /* 0x004fce00048070ff */
[----:B------:R-:W2:Y:S01]  /*3220*/  MUFU.EX2 R47, R47 ;  /* 0x0000002f002f7308 */ /* 0x000ea20000000800 */
[----:B-1----:R-:W-:-:S07]  /*3230*/  FADD.FTZ R6, R46, R43 ;  /* 0x0000002b2e067221 */ /* 0x002fce0000010000 */
[----:B------:R-:W1:Y:S01]  /*3240*/  MUFU.EX2 R73, R73 ;  /* 0x0000004900497308 */ /* 0x000e620000000800 */
[----:B---3--:R-:W-:-:S07]  /*3250*/  FADD.FTZ R4, R72, R69 ;  /* 0x0000004548047221 */ /* 0x008fce0000010000 */
[----:B------:R-:W3:Y:S01]  /*3260*/  MUFU.EX2 R76, R76 ;  /* 0x0000004c004c7308 */ /* 0x000ee20000000800 */
[C---:B--2---:R-:W-:Y:S01]  /*3270*/  F2FP.SATFINITE.E4M3.F32.PACK_AB_MERGE_C R149, R47.reuse, R46, R5 ;  /* 0x0000002e2f95723e */ /* 0x044fe20004807005 */
[----:B------:R-:W-:-:S04]  /*3280*/  FADD.FTZ R47, R47, R6 ;  /* 0x000000062f2f7221 */ /* 0x000fc80000010000 */
[----:B------:R-:W-:Y:S02]  /*3290*/  FADD.FTZ R50, R50, R47 ;  /* 0x0000002f32327221 */ /* 0x000fe40000010000 */
[----:B------:R-:W2:Y:S01]  /*32a0*/  MUFU.EX2 R77, R77 ;  /* 0x0000004d004d7308 */ /* 0x000ea20000000800 */
[----:B-1----:R-:W-:-:S01]  /*32b0*/  FADD.FTZ R9, R73, R4 ;  /* 0x0000000449097221 */ /* 0x002fc20000010000 */
[----:B------:R-:W-:-:S06]  /*32c0*/  FADD.FTZ R51, R51, R50 ;  /* 0x0000003233337221 */ /* 0x000fcc0000010000 */
[----:B------:R-:W-:Y:S01]  /*32d0*/  MUFU.EX2 R58, R58 ;  /* 0x0000003a003a7308 */ /* 0x000fe20000000800 */
[----:B---3--:R-:W-:-:S07]  /*32e0*/  FADD.FTZ R4, R76, R9 ;  /* 0x000000094c047221 */ /* 0x008fce0000010000 */
[----:B------:R-:W1:Y:S01]  /*32f0*/  MUFU.EX2 R59, R59 ;  /* 0x0000003b003b7308 */ /* 0x000e620000000800 */
[C---:B--2---:R-:W-:Y:S01]  /*3300*/  F2FP.SATFINITE.E4M3.F32.PACK_AB_MERGE_C R76, R77.reuse, R76, RZ ;  /* 0x0000004c4d4c723e */ /* 0x044fe200048070ff */
[----:B------:R-:W-:-:S03]  /*3310*/  FADD.FTZ R77, R77, R4 ;  /* 0x000000044d4d7221 */ /* 0x000fc60000010000 */
[----:B------:R-:W-:-:S03]  /*3320*/  F2FP.SATFINITE.E4M3.F32.PACK_AB_MERGE_C R148, R73, R72, R76 ;  /* 0x000000484994723e */ /* 0x000fc6000480704c */
[----:B------:R-:W2:Y:S08]  /*3330*/  MUFU.EX2 R54, R54 ;  /* 0x0000003600367308 */ /* 0x000eb00000000800 */
[----:B------:R-:W3:Y:S01]  /*3340*/  MUFU.EX2 R80, R80 ;  /* 0x0000005000507308 */ /* 0x000ee20000000800 */
[----:B-1----:R-:W-:-:S07]  /*3350*/  F2FP.SATFINITE.E4M3.F32.PACK_AB_MERGE_C R8, R59, R58, RZ ;  /* 0x0000003a3b08723e */ /* 0x002fce00048070ff */
[----:B------:R-:W1:Y:S01]  /*3360*/  MUFU.EX2 R55, R55 ;  /* 0x0000003700377308 */ /* 0x000e620000000800 */
[----:B--2---:R-:W-:-:S07]  /*3370*/  FADD.FTZ R6, R54, R51 ;  /* 0x0000003336067221 */ /* 0x004fce0000010000 */
[----:B------:R-:W2:Y:S01]  /*3380*/  MUFU.EX2 R81, R81 ;  /* 0x0000005100517308 */ /* 0x000ea20000000800 */
[----:B---3--:R-:W-:-:S07]  /*3390*/  FADD.FTZ R4, R80, R77 ;  /* 0x0000004d50047221 */ /* 0x008fce0000010000 */
[----:B------:R-:W-:Y:S01]  /*33a0*/  MUFU.EX2 R84, R84 ;  /* 0x0000005400547308 */ /* 0x000fe20000000800 */
[C---:B-1----:R-:W-:Y:S01]  /*33b0*/  F2FP.SATFINITE.E4M3.F32.PACK_AB_MERGE_C R151, R55.reuse, R54, R8 ;  /* 0x000000363797723e */ /* 0x042fe20004807008 */
[----:B------:R-:W-:-:S04]  /*33c0*/  FADD.FTZ R55, R55, R6 ;  /* 0x0000000637377221 */ /* 0x000fc80000010000 */
[----:B------:R-:W-:Y:S02]  /*33d0*/  FADD.FTZ R6, R58, R55 ;  /* 0x000000373a067221 */ /* 0x000fe40000010000 */
[----:B------:R-:W1:Y:S01]  /*33e0*/  MUFU.EX2 R5, R62 ;  /* 0x0000003e00057308 */ /* 0x000e620000000800 */
[----:B--2---:R-:W-:-:S01]  /*33f0*/  FADD.FTZ R9, R81, R4 ;  /* 0x0000000451097221 */ /* 0x004fc20000010000 */
[----:B------:R-:W-:Y:S01]  /*3400*/  FADD.FTZ R6, R59, R6 ;  /* 0x000000063b067221 */ /* 0x000fe20000010000 */
[----:B-1----:R-:W-:Y:S02]  /*3410*/  F2FP.SATFINITE.E4M3.F32.PACK_AB_MERGE_C R3, R5, R84, RZ ;  /* 0x000000540503723e */ /* 0x002fe400048070ff */
[----:B------:R-:W-:Y:S02]  /*3420*/  FADD.FTZ R84, R84, R9 ;  /* 0x0000000954547221 */ /* 0x000fe40000010000 */
[----:B------:R-:W-:Y:S02]  /*3430*/  F2FP.SATFINITE.E4M3.F32.PACK_AB_MERGE_C R150, R81, R80, R3 ;  /* 0x000000505196723e */ /* 0x000fe40004807003 */
[----:B------:R-:W-:Y:S01]  /*3440*/  FADD.FTZ R5, R5, R84 ;  /* 0x0000005405057221 */ /* 0x000fe20000010000 */
[----:B------:R-:W-:Y:S06]  /*3450*/  @!P1 BRA `(.L_x_15) ;  /* 0x0000001c00549947 */ /* 0x000fec0003800000 */
[----:B------:R-:W-:Y:S01]  /*3460*/  IMAD.MOV.U32 R3, RZ, RZ, R0 ;  /* 0x000000ffff037224 */ /* 0x000fe200078e0000 */
[----:B------:R-:W-:Y:S01]  /*3470*/  CS2R R134, SRZ ;  /* 0x0000000000867805 */ /* 0x000fe2000001ff00 */
[----:B------:R-:W-:Y:S01]  /*3480*/  IMAD.MOV.U32 R4, RZ, RZ, R7 ;  /* 0x000000ffff047224 */ /* 0x000fe200078e0007 */
[----:B------:R-:W-:Y:S02]  /*3490*/  CS2R R132, SRZ ;  /* 0x0000000000847805 */ /* 0x000fe4000001ff00 */
[----:B------:R-:W-:Y:S02]  /*34a0*/  CS2R R130, SRZ ;  /* 0x0000000000827805 */ /* 0x000fe4000001ff00 */
[----:B------:R-:W-:Y:S02]  /*34b0*/  CS2R R128, SRZ ;  /* 0x0000000000807805 */ /* 0x000fe4000001ff00 */
[----:B------:R-:W-:Y:S02]  /*34c0*/  CS2R R126, SRZ ;  /* 0x00000000007e7805 */ /* 0x000fe4000001ff00 */
[----:B------:R-:W-:-:S02]  /*34d0*/  CS2R R124, SRZ ;  /* 0x00000000007c7805 */ /* 0x000fc4000001ff00 */
[----:B------:R-:W-:Y:S02]  /*34e0*/  CS2R R122, SRZ ;  /* 0x00000000007a7805 */ /* 0x000fe4000001ff00 */
        /* <DEDUP_REMOVED lines=16> */
[----:B------:R-:W-:Y:S01]  /*35f0*/  CS2R R88, SRZ ;  /* 0x0000000000587805 */ /* 0x000fe2000001ff00 */
[----:B------:R-:W-:Y:S01]  /*3600*/  UIADD3 UR45, UR45, -0x2, URZ ;  /* 0xfffffffe2d2d7890 */ /* 0x000fe2000fffe03f */
[----:B------:R-:W-:Y:S01]  /*3610*/  UMOV UR17, UR37 ;  /* 0x0000002500117c82 */ /* 0x000fe20008000000 */
[----:B------:R-:W-:-:S10]  /*3620*/  UMOV UR18, UR36 ;  /* 0x0000002400127c82 */ /* 0x000fd40008000000 */
.L_x_25:
[----:B------:R-:W-:-:S04]  /*3630*/  UISETP.NE.AND UP0, UPT, UR18, 0x1, UPT ;  /* 0x000000011200788c */ /* 0x000fc8000bf05270 */
[----:B------:R-:W-:-:S04]  /*3640*/  USEL UR37, URZ, 0x1, UP0 ;  /* 0x000000013f257887 */ /* 0x000fc80008000000 */
[----:B------:R-:W-:Y:S01]  /*3650*/  ULOP3.LUT UR37, UR17, UR37, URZ, 0x3c, !UPT ;  /* 0x0000002511257292 */ /* 0x000fe2000f8e3c3f */
[----:B------:R-:W-:Y:S11]  /*3660*/  @!P0 BRA `(.L_x_16) ;  /* 0x0000000000048947 */ /* 0x000ff60003800000 */
[----:B------:R-:W-:Y:S01]  /*3670*/  BPT.TRAP 0x1 ;  /* 0x000000040000795c */ /* 0x000fe20000300000 */
.L_x_16:
[----:B------:R-:W-:Y:S01]  /*3680*/  UIADD3 UR36, UR18, 0x1, URZ ;  /* 0x0000000112247890 */ /* 0x000fe2000fffe03f */
[----:B------:R-:W-:-:S03]  /*3690*/  IMAD.U32 R0, RZ, RZ, UR37 ;  /* 0x00000025ff007e24 */ /* 0x000fc6000f8e00ff */
[----:B------:R-:W-:Y:S02]  /*36a0*/  UISETP.NE.AND UP0, UPT, UR36, 0x2, UPT ;  /* 0x000000022400788c */ /* 0x000fe4000bf05270 */
[----:B------:R-:W-:Y:S02]  /*36b0*/  SHF.L.U32 R0, R0, 0x1f, RZ ;  /* 0x0000001f00007819 */ /* 0x000fe400000006ff */
[----:B------:R-:W-:-:S04]  /*36c0*/  USEL UR36, UR36, URZ, UP0 ;  /* 0x0000003f24247287 */ /* 0x000fc80008000000 */
[----:B------:R-:W-:-:S09]  /*36d0*/  ULEA UR19, UR36, UR48, 0x3 ;  /* 0x0000003024137291 */ /* 0x000fd2000f8e183f */
[----:B------:R1:W2:Y:S01]  /*36e0*/  SYNCS.PHASECHK.TRANS64.TRYWAIT P1, [UR19+0x19c30], R0 ;  /* 0x019c3000ff0075a7 */ /* 0x0002a20008020153 */
[----:B------:R-:W-:Y:S05]  /*36f0*/  @!P0 BRA `(.L_x_17) ;  /* 0x0000000000048947 */ /* 0x000fea0003800000 */
[----:B------:R-:W-:Y:S01]  /*3700*/  BPT.TRAP 0x1 ;  /* 0x000000040000795c */ /* 0x000fe20000300000 */
.L_x_17:
[----:B--2---:R-:W-:Y:S05]  /*3710*/  @P1 BRA `(.L_x_18) ;  /* 0x0000000000081947 */ /* 0x004fea0003800000 */
[----:B------:R-:W2:Y:S02]  /*3720*/  SYNCS.PHASECHK.TRANS64.TRYWAIT P1, [UR19+0x19c30], R0 ;  /* 0x019c3000ff0075a7 */ /* 0x000ea40008020153 */
[----:B--2---:R-:W-:Y:S05]  /*3730*/  @!P1 BRA `(.L_x_19) ;  /* 0x0000005c00a09947 */ /* 0x004fea0003800000 */
.L_x_18:
[----:B------:R-:W-:Y:S01]  /*3740*/  UIMAD UR14, UR36, 0x300, UR16 ;  /* 0x00000300240e78a4 */ /* 0x000fe2000f8e0210 */
[----:B------:R-:W-:Y:S01]  /*3750*/  WARPGROUP.ARRIVE ;  /* 0x00000000000079c5 */ /* 0x000fe20000000000 */
[----:B------:R-:W-:Y:S01]  /*3760*/  UMOV UR15, 0xc0000010 ;  /* 0xc0000010000f7882 */ /* 0x000fe20000000000 */
[----:B------:R-:W-:Y:S01]  /*3770*/  UMOV UR7, 0xc0000010 ;  /* 0xc000001000077882 */ /* 0x000fe20000000000 */
[----:B------:R-:W-:Y:S02]  /*3780*/  UIADD3 UR6, UR14, 0x100, URZ ;  /* 0x000001000e067890 */ /* 0x000fe4000fffe03f */
[----:B------:R-:W-:Y:S01]  /*3790*/  UIADD3 UR10, UR14, 0x200, URZ ;  /* 0x000002000e0a7890 */ /* 0x000fe2000fffe03f */
[----:B------:R-:W-:Y:S02]  /*37a0*/  UMOV UR11, 0xc0000010 ;  /* 0xc0000010000b7882 */ /* 0x000fe40000000000 */
[----:B------:R-:W-:Y:S03]  /*37b0*/  QGMMA.64x128x32.F32.E4M3.E4M3 R24, gdesc[UR12], RZ, !UPT, gsb0 ;  /* 0x01e000000c1879f3 */ /* 0x000fe6000c0008ff */
[----:B------:R-:W-:-:S02]  /*37c0*/  WARPGROUP.DEPBAR.LE gsb0, 0x0 ;  /* 0x00008000000079c5 */ /* 0x000fc40000010000 */
[----:B------:R-:W-:-:S07]  /*37d0*/  WARPGROUP.ARRIVE ;  /* 0x00000000000079c5 */ /* 0x000fce0000000000 */
[----:B------:R-:W-:Y:S03]  /*37e0*/  QGMMA.64x128x32.F32.E4M3.E4M3 R24, gdesc[UR4], R24, gsb0 ;  /* 0x01e00000041879f3 */ /* 0x000fe60008000818 */
[----:B------:R-:W-:Y:S02]  /*37f0*/  WARPGROUP.DEPBAR.LE gsb0, 0x0 ;  /* 0x00008000000079c5 */ /* 0x000fe40000010000 */
[----:B------:R-:W-:-:S07]  /*3800*/  WARPGROUP.ARRIVE ;  /* 0x00000000000079c5 */ /* 0x000fce0000000000 */
[----:B------:R-:W-:Y:S03]  /*3810*/  QGMMA.64x128x32.F32.E4M3.E4M3 R24, gdesc[UR8], R24, gsb0 ;  /* 0x01e00000081879f3 */ /* 0x000fe60008000818 */
[----:B------:R-:W-:Y:S02]  /*3820*/  WARPGROUP.DEPBAR.LE gsb0, 0x0 ;  /* 0x00008000000079c5 */ /* 0x000fe40000010000 */
[----:B------:R-:W-:Y:S05]  /*3830*/  @!P0 BRA `(.L_x_20) ;  /* 0x0000000000048947 */ /* 0x000fea0003800000 */
[----:B------:R-:W-:Y:S01]  /*3840*/  BPT.TRAP 0x1 ;  /* 0x000000040000795c */ /* 0x000fe20000300000 */
.L_x_20:
[----:B------:R-:W-:Y:S01]  /*3850*/  ULEA UR11, UR18, UR48, 0x3 ;  /* 0x00000030120b7291 */ /* 0x000fe2000f8e183f */
[----:B-12---:R-:W-:-:S05]  /*3860*/  IMAD.U32 R0, RZ, RZ, UR17 ;  /* 0x00000011ff007e24 */ /* 0x006fca000f8e00ff */
[----:B------:R-:W-:-:S04]  /*3870*/  SHF.L.U32 R0, R0, 0x1f, RZ ;  /* 0x0000001f00007819 */ /* 0x000fc800000006ff */
[----:B------:R1:W2:Y:S01]  /*3880*/  SYNCS.PHASECHK.TRANS64.TRYWAIT P1, [UR11+0x19c50], R0 ;  /* 0x019c5000ff0075a7 */ /* 0x0002a2000802014b */
[----:B------:R-:W-:Y:S05]  /*3890*/  @!P0 BRA `(.L_x_21) ;  /* 0x0000000000048947 */ /* 0x000fea0003800000 */
[----:B------:R-:W-:Y:S01]  /*38a0*/  BPT.TRAP 0x1 ;  /* 0x000000040000795c */ /* 0x000fe20000300000 */
.L_x_21:
[----:B------:R-:W-:Y:S02]  /*38b0*/  FMNMX.FTZ R8, R24, R4, !PT ;  /* 0x0000000418087209 */ /* 0x000fe40007810000 */
[----:B------:R-:W-:Y:S02]  /*38c0*/  FMNMX.FTZ R10, R26, R3, !PT ;  /* 0x000000031a0a7209 */ /* 0x000fe40007810000 */
[----:B------:R-:W-:Y:S02]  /*38d0*/  FMNMX.FTZ R7, R25, R8, !PT ;  /* 0x0000000819077209 */ /* 0x000fe40007810000 */
[----:B------:R-:W-:Y:S02]  /*38e0*/  FMNMX.FTZ R9, R27, R10, !PT ;  /* 0x0000000a1b097209 */ /* 0x000fe40007810000 */
[----:B------:R-:W-:Y:S02]  /*38f0*/  FMNMX.FTZ R8, R28, R7, !PT ;  /* 0x000000071c087209 */ /* 0x000fe40007810000 */
[----:B------:R-:W-:-:S02]  /*3900*/  FMNMX.FTZ R10, R30, R9, !PT ;  /* 0x000000091e0a7209 */ /* 0x000fc40007810000 */
        /* <DEDUP_REMOVED lines=56> */
[----:B------:R-:W-:Y:S01]  /*3c90*/  FMNMX.FTZ R8, R85, R8, !PT ;  /* 0x0000000855087209 */ /* 0x000fe20007810000 */
[----:B--2---:R-:W-:Y:S06]  /*3ca0*/  @P1 BRA `(.L_x_22) ;  /* 0x0000000000081947 */ /* 0x004fec0003800000 */
[----:B------:R-:W2:Y:S02]  /*3cb0*/  SYNCS.PHASECHK.TRANS64.TRYWAIT P1, [UR11+0x19c50], R0 ;  /* 0x019c5000ff0075a7 */ /* 0x000ea4000802014b */
[----:B--2---:R-:W-:Y:S05]  /*3cc0*/  @!P1 BRA `(.L_x_23) ;  /* 0x0000005800549947 */ /* 0x004fea0003800000 */
.L_x_22:
[----:B------:R-:W-:Y:S01]  /*3cd0*/  UIADD3 UR6, UR48, 0x3000, URZ ;  /* 0x0000300030067890 */ /* 0x000fe2000fffe03f */
[----:B------:R-:W-:Y:S01]  /*3ce0*/  WARPGROUP.ARRIVE ;  /* 0x00000000000079c5 */ /* 0x000fe20000000000 */
[----:B------:R-:W-:Y:S01]  /*3cf0*/  UMOV UR7, 0x40000040 ;  /* 0x4000004000077882 */ /* 0x000fe20000000000 */
[----:B------:R-:W-:Y:S01]  /*3d00*/  FMNMX.FTZ R10, R87, R10, !PT ;  /* 0x0000000a570a7209 */ /* 0x000fe20007810000 */
[----:B------:R-:W-:Y:S01]  /*3d10*/  USHF.R.U32.HI UR6, URZ, 0x4, UR6 ;  /* 0x000000043f067899 */ /* 0x000fe20008011606 */
[----:B--2---:R-:W2:Y:S01]  /*3d20*/  SHFL.BFLY PT, R7, R8, 0x2, 0x1f ;  /* 0x0c401f0008077f89 */ /* 0x004ea200000e0000 */
[----:B------:R-:W-:Y:S02]  /*3d30*/  LOP3.LUT P1, RZ, R2, 0x7f, RZ, 0xc0, !PT ;  /* 0x0000007f02ff7812 */ /* 0x000fe4000782c0ff */
[----:B------:R-:W-:Y:S01]  /*3d40*/  ULOP3.LUT UR6, UR6, 0x3fff, URZ, 0xc0, !UPT ;  /* 0x00003fff06067892 */ /* 0x000fe2000f8ec03f */
[----:B------:R-:W3:Y:S03]  /*3d50*/  SHFL.BFLY PT, R11, R10, 0x2, 0x1f ;  /* 0x0c401f000a0b7f89 */ /* 0x000ee600000e0000 */
[----:B------:R-:W-:-:S04]  /*3d60*/  ULOP3.LUT UR6, UR6, 0x10000, URZ, 0xfc, !UPT ;  /* 0x0001000006067892 */ /* 0x000fc8000f8efc3f */
[----:B------:R-:W-:-:S07]  /*3d70*/  UIMAD UR10, UR18, 0x300, UR6 ;  /* 0x00000300120a78a4 */ /* 0x000fce000f8e0206 */
[----:B------:R-:W-:Y:S02]  /*3d80*/  UMOV UR6, UR10 ;  /* 0x0000000a00067c82 */ /* 0x000fe40008000000 */
[----:B------:R-:W-:Y:S01]  /*3d90*/  QGMMA.64x96x32.F32.E4M3.E4M3 R88, R136, gdesc[UR4], R88, gsb0 ;  /* 0x0160000488587df3 */ /* 0x000fe20008000858 */
[----:B------:R-:W-:Y:S01]  /*3da0*/  UIADD3 UR6, UR10, 0x2, URZ ;  /* 0x000000020a067890 */ /* 0x000fe2000fffe03f */
[----:B------:R-:W-:Y:S01]  /*3db0*/  UMOV UR7, 0x40000040 ;  /* 0x4000004000077882 */ /* 0x000fe20000000000 */
[----:B--2---:R-:W-:Y:S02]  /*3dc0*/  FMNMX.FTZ R9, R8, R7, !PT ;  /* 0x0000000708097209 */ /* 0x004fe40007810000 */
[----:B---3--:R-:W-:-:S03]  /*3dd0*/  FMNMX.FTZ R11, R10, R11, !PT ;  /* 0x0000000b0a0b7209 */ /* 0x008fc60007810000 */
[----:B-1----:R-:W1:Y:S04]  /*3de0*/  SHFL.BFLY PT, R0, R9, 0x1, 0x1f ;  /* 0x0c201f0009007f89 */ /* 0x002e6800000e0000 */
[----:B------:R-:W2:Y:S01]  /*3df0*/  SHFL.BFLY PT, R12, R11, 0x1, 0x1f ;  /* 0x0c201f000b0c7f89 */ /* 0x000ea200000e0000 */
[----:B-1----:R-:W-:Y:S02]  /*3e00*/  FMNMX.FTZ R7, R9, R0, !PT ;  /* 0x0000000009077209 */ /* 0x002fe40007810000 */
[----:B--2---:R-:W-:Y:S01]  /*3e10*/  FMNMX.FTZ R0, R11, R12, !PT ;  /* 0x0000000c0b007209 */ /* 0x004fe20007810000 */
[----:B------:R-:W-:Y:S02]  /*3e20*/  IMAD.U32 R12, RZ, RZ, UR40 ;  /* 0x00000028ff0c7e24 */ /* 0x000fe4000f8e00ff */
[----:B------:R-:W-:-:S02]  /*3e30*/  FADD.FTZ R4, -R7, R4 ;  /* 0x0000000407047221 */ /* 0x000fc40000010100 */
[----:B------:R-:W-:Y:S01]  /*3e40*/  FFMA.FTZ R8, R7, R12, -8 ;  /* 0xc100000007087423 */ /* 0x000fe2000001000c */
[----:B------:R-:W-:-:S01]  /*3e50*/  FADD.FTZ R3, -R0, R3 ;  /* 0x0000000300037221 */ /* 0x000fc20000010100 */
[----:B------:R-:W-:Y:S02]  /*3e60*/  FMUL.FTZ R4, R4, UR40 ;  /* 0x0000002804047c20 */ /* 0x000fe40008410000 */
[----:B------:R-:W-:-:S01]  /*3e70*/  FFMA.FTZ R10, R25, UR40, -R8 ;  /* 0x00000028190a7c23 */ /* 0x000fc20008010808 */
[--C-:B------:R-:W-:Y:S01]  /*3e80*/  FFMA.FTZ R25, R48, UR40, -R8.reuse ;  /* 0x0000002830197c23 */ /* 0x100fe20008010808 */
[----:B------:R-:W-:-:S01]  /*3e90*/  FFMA.FTZ R48, R65, UR40, -R8 ;  /* 0x0000002841307c23 */ /* 0x000fc20008010808 */
[----:B------:R-:W-:Y:S02]  /*3ea0*/  IMAD.U32 R65, RZ, RZ, UR40 ;  /* 0x00000028ff417e24 */ /* 0x000fe4000f8e00ff */
[----:B------:R-:W-:-:S01]  /*3eb0*/  FFMA.FTZ R9, R24, UR40, -R8 ;  /* 0x0000002818097c23 */ /* 0x000fc20008010808 */
[----:B------:R-:W-:Y:S01]  /*3ec0*/  FMUL.FTZ R3, R3, UR40 ;  /* 0x0000002803037c20 */ /* 0x000fe20008410000 */
[----:B------:R-:W-:Y:S01]  /*3ed0*/  MUFU.EX2 R4, R4 ;  /* 0x0000000400047308 */ /* 0x000fe20000000800 */
[----:B------:R-:W-:-:S01]  /*3ee0*/  FFMA.FTZ R65, R0, R65, -8 ;  /* 0xc100000000417423 */ /* 0x000fc20000010041 */
[--C-:B------:R-:W-:Y:S01]  /*3ef0*/  FFMA.FTZ R11, R28, UR40, -R8.reuse ;  /* 0x000000281c0b7c23 */ /* 0x100fe20008010808 */
[----:B------:R-:W-:-:S01]  /*3f00*/  FFMA.FTZ R12, R29, UR40, -R8 ;  /* 0x000000281d0c7c23 */ /* 0x000fc20008010808 */
[----:B------:R-:W-:Y:S01]  /*3f10*/  FFMA.FTZ R13, R32, UR40, -R8 ;  /* 0x00000028200d7c23 */ /* 0x000fe20008010808 */
[----:B------:R-:W-:-:S01]  /*3f20*/  FFMA.FTZ R26, R26, UR40, -R65 ;  /* 0x000000281a1a7c23 */ /* 0x000fc20008010841 */
[--C-:B------:R-:W-:Y:S01]  /*3f30*/  FFMA.FTZ R27, R27, UR40, -R65.reuse ;  /* 0x000000281b1b7c23 */ /* 0x100fe20008010841 */
[----:B------:R-:W-:-:S01]  /*3f40*/  FFMA.FTZ R30, R30, UR40, -R65 ;  /* 0x000000281e1e7c23 */ /* 0x000fc20008010841 */
[----:B------:R-:W1:Y:S01]  /*3f50*/  MUFU.EX2 R9, R9 ;  /* 0x0000000900097308 */ /* 0x000e620000000800 */
[----:B------:R-:W-:-:S01]  /*3f60*/  FFMA.FTZ R31, R31, UR40, -R65 ;  /* 0x000000281f1f7c23 */ /* 0x000fc20008010841 */
[----:B------:R-:W-:Y:S01]  /*3f70*/  FFMA.FTZ R34, R34, UR40, -R65 ;  /* 0x0000002822227c23 */ /* 0x000fe20008010841 */
[----:B------:R-:W-:-:S01]  /*3f80*/  FFMA.FTZ R14, R33, UR40, -R8 ;  /* 0x00000028210e7c23 */ /* 0x000fc20008010808 */
[----:B------:R-:W-:Y:S01]  /*3f90*/  FFMA.FTZ R35, R35, UR40, -R65 ;  /* 0x0000002823237c23 */ /* 0x000fe20008010841 */
[----:B------:R-:W-:-:S01]  /*3fa0*/  FFMA.FTZ R15, R36, UR40, -R8 ;  /* 0x00000028240f7c23 */ /* 0x000fc20008010808 */
[----:B------:R-:W-:Y:S01]  /*3fb0*/  FFMA.FTZ R28, R45, UR40, -R8 ;  /* 0x000000282d1c7c23 */ /* 0x000fe20008010808 */
[----:B------:R-:W-:-:S01]  /*3fc0*/  FFMA.FTZ R38, R38, UR40, -R65 ;  /* 0x0000002826267c23 */ /* 0x000fc20008010841 */
[----:B------:R-:W-:Y:S01]  /*3fd0*/  MUFU.EX2 R3, R3 ;  /* 0x0000000300037308 */ /* 0x000fe20000000800 */
[----:B------:R-:W-:-:S01]  /*3fe0*/  FFMA.FTZ R45, R68, UR40, -R8 ;  /* 0x00000028442d7c23 */ /* 0x000fc20008010808 */
[--C-:B------:R-:W-:Y:S01]  /*3ff0*/  FFMA.FTZ R20, R37, UR40, -R8.reuse ;  /* 0x0000002825147c23 */ /* 0x100fe20008010808 */
[----:B------:R-:W-:-:S01]  /*4000*/  FFMA.FTZ R29, R52, UR40, -R8 ;  /* 0x00000028341d7c23 */ /* 0x000fc20008010808 */
[----:B------:R-:W-:Y:S01]  /*4010*/  FFMA.FTZ R39, R39, UR40, -R65 ;  /* 0x0000002827277c23 */ /* 0x000fe20008010841 */
[----:B------:R-:W-:-:S01]  /*4020*/  FFMA.FTZ R52, R69, UR40, -R8 ;  /* 0x0000002845347c23 */ /* 0x000fc20008010808 */
[----:B------:R-:W-:Y:S01]  /*4030*/  FFMA.FTZ R21, R40, UR40, -R8 ;  /* 0x0000002828157c23 */ /* 0x000fe20008010808 */
[----:B------:R-:W-:-:S01]  /*4040*/  FFMA.FTZ R42, R42, UR40, -R65 ;  /* 0x000000282a2a7c23 */ /* 0x000fc20008010841 */
[----:B------:R-:W2:Y:S01]  /*4050*/  MUFU.EX2 R26, R26 ;  /* 0x0000001a001a7308 */ /* 0x000ea20000000800 */
[----:B-1----:R-:W-:-:S01]  /*4060*/  FFMA.FTZ R5, R4, R5, R9 ;  /* 0x0000000504057223 */ /* 0x002fc20000010009 */
[----:B------:R-:W-:Y:S01]  /*4070*/  FFMA.FTZ R24, R41, UR40, -R8 ;  /* 0x0000002829187c23 */ /* 0x000fe20008010808 */
[----:B------:R-:W-:-:S01]  /*4080*/  FFMA.FTZ R43, R43, UR40, -R65 ;  /* 0x000000282b2b7c23 */ /* 0x000fc20008010841 */
[----:B------:R-:W-:Y:S01]  /*4090*/  FFMA.FTZ R23, R44, UR40, -R8 ;  /* 0x000000282c177c23 */ /* 0x000fe20008010808 */
[----:B------:R-:W-:-:S01]  /*40a0*/  FFMA.FTZ R46, R46, UR40, -R65 ;  /* 0x000000282e2e7c23 */ /* 0x000fc20008010841 */
[----:B------:R-:W-:Y:S01]  /*40b0*/  FFMA.FTZ R47, R47, UR40, -R65 ;  /* 0x000000282f2f7c23 */ /* 0x000fe20008010841 */
        /* <DEDUP_REMOVED lines=9> */
[----:B------:R-:W3:Y:S01]  /*4150*/  MUFU.EX2 R27, R27 ;  /* 0x0000001b001b7308 */ /* 0x000ee20000000800 */
[----:B--2---:R-:W-:-:S01]  /*4160*/  FFMA.FTZ R6, R3, R6, R26 ;  /* 0x0000000603067223 */ /* 0x004fc2000001001a */
[----:B------:R-:W-:Y:S01]  /*4170*/  FFMA.FTZ R58, R58, UR40, -R65 ;  /* 0x000000283a3a7c23 */ /* 0x000fe20008010841 */
[----:B------:R-:W-:-:S01]  /*4180*/  FFMA.FTZ R40, R57, UR40, -R8 ;  /* 0x0000002839287c23 */ /* 0x000fc20008010808 */
[----:B------:R-:W-:Y:S01]  /*4190*/  FFMA.FTZ R59, R59, UR40, -R65 ;  /* 0x000000283b3b7c23 */ /* 0x000fe20008010841 */
[----:B------:R-:W-:-:S01]  /*41a0*/  FFMA.FTZ R37, R60, UR40, -R8 ;  /* 0x000000283c257c23 */ /* 0x000fc20008010808 */
[----:B------:R-:W-:Y:S01]  /*41b0*/  FFMA.FTZ R62, R62, UR40, -R65 ;  /* 0x000000283e3e7c23 */ /* 0x000fe20008010841 */
[----:B------:R-:W-:-:S01]  /*41c0*/  FFMA.FTZ R44, R61, UR40, -R8 ;  /* 0x000000283d2c7c23 */ /* 0x000fc20008010808 */
[----:B------:R-:W2:Y:S01]  /*41d0*/  MUFU.EX2 R11, R11 ;  /* 0x0000000b000b7308 */ /* 0x000ea20000000800 */
[----:B-1----:R-:W-:-:S01]  /*41e0*/  FADD.FTZ R68, R10, R5 ;  /* 0x000000050a447221 */ /* 0x002fc20000010000 */
[----:B------:R-:W-:Y:S01]  /*41f0*/  FFMA.FTZ R63, R63, UR40, -R65 ;  /* 0x000000283f3f7c23 */ /* 0x000fe20008010841 */
[----:B------:R-:W-:-:S01]  /*4200*/  FFMA.FTZ R56, R73, UR40, -R8 ;  /* 0x0000002849387c23 */ /* 0x000fc20008010808 */
[----:B------:R-:W-:Y:S01]  /*4210*/  FFMA.FTZ R41, R64, UR40, -R8 ;  /* 0x0000002840297c23 */ /* 0x000fe20008010808 */
[----:B------:R-:W-:-:S01]  /*4220*/  FFMA.FTZ R66, R66, UR40, -R65 ;  /* 0x0000002842427c23 */ /* 0x000fc20008010841 */
[----:B------:R-:W-:Y:S01]  /*4230*/  FFMA.FTZ R67, R67, UR40, -R65 ;  /* 0x0000002843437c23 */ /* 0x000fe20008010841 */
[----:B------:R-:W-:-:S01]  /*4240*/  FFMA.FTZ R53, R76, UR40, -R8 ;  /* 0x000000284c357c23 */ /* 0x000fc20008010808 */
[----:B------:R-:W1:Y:S01]  /*4250*/  MUFU.EX2 R30, R30 ;  /* 0x0000001e001e7308 */ /* 0x000e620000000800 */
[----:B---3--:R-:W-:-:S01]  /*4260*/  FADD.FTZ R5, R27, R6 ;  /* 0x000000061b057221 */ /* 0x008fc20000010000 */
[----:B------:R-:W-:-:S02]  /*4270*/  WARPGROUP.DEPBAR.LE gsb0, 0x0 ;  /* 0x00008000000079c5 */ /* 0x000fc40000010000 */
[----:B------:R-:W-:Y:S01]  /*4280*/  WARPGROUP.ARRIVE ;  /* 0x00000000000079c5 */ /* 0x000fe20000000000 */
[--C-:B------:R-:W-:Y:S01]  /*4290*/  FFMA.FTZ R60, R77, UR40, -R8.reuse ;  /* 0x000000284d3c7c23 */ /* 0x100fe20008010808 */
[----:B------:R-:W-:-:S01]  /*42a0*/  FFMA.FTZ R57, R80, UR40, -R8 ;  /* 0x0000002850397c23 */ /* 0x000fc20008010808 */
[----:B------:R-:W-:Y:S01]  /*42b0*/  FFMA.FTZ R64, R81, UR40, -R8 ;  /* 0x0000002851407c23 */ /* 0x000fe20008010808 */
[----:B------:R-:W3:Y:S01]  /*42c0*/  MUFU.EX2 R12, R12 ;  /* 0x0000000c000c7308 */ /* 0x000ee20000000800 */
[----:B--2---:R-:W-:-:S01]  /*42d0*/  FADD.FTZ R69, R11, R68 ;  /* 0x000000440b457221 */ /* 0x004fc20000010000 */
[----:B------:R-:W-:Y:S01]  /*42e0*/  QGMMA.64x96x32.F32.E4M3.E4M3 R88, R140, gdesc[UR4], R88, gsb0 ;  /* 0x016000048c587df3 */ /* 0x000fe20008000858 */
[----:B------:R-:W-:Y:S01]  /*42f0*/  UIADD3 UR6, UR10, 0x4, URZ ;  /* 0x000000040a067890 */ /* 0x000fe2000fffe03f */
[--C-:B------:R-:W-:Y:S01]  /*4300*/  FFMA.FTZ R61, R84, UR40, -R8.reuse ;  /* 0x00000028543d7c23 */ /* 0x100fe20008010808 */
[----:B------:R-:W-:Y:S01]  /*4310*/  UMOV UR7, 0x40000040 ;  /* 0x4000004000077882 */ /* 0x000fe20000000000 */
[----:B------:R-:W-:-:S02]  /*4320*/  FFMA.FTZ R8, R85, UR40, -R8 ;  /* 0x0000002855087c23 */ /* 0x000fc40008010808 */
[----:B------:R-:W2:Y:S01]  /*4330*/  MUFU.EX2 R31, R31 ;  /* 0x0000001f001f7308 */ /* 0x000ea20000000800 */
[----:B-1----:R-:W-:-:S07]  /*4340*/  FADD.FTZ R6, R30, R5 ;  /* 0x000000051e067221 */ /* 0x002fce0000010000 */
[----:B------:R-:W1:Y:S01]  /*4350*/  MUFU.EX2 R13, R13 ;  /* 0x0000000d000d7308 */ /* 0x000e620000000800 */
[----:B---3--:R-:W-:-:S07]  /*4360*/  FADD.FTZ R68, R12, R69 ;  /* 0x000000450c447221 */ /* 0x008fce0000010000 */
[----:B------:R-:W3:Y:S01]  /*4370*/  MUFU.EX2 R34, R34 ;  /* 0x0000002200227308 */ /* 0x000ee20000000800 */
[----:B--2---:R-:W-:-:S07]  /*4380*/  FADD.FTZ R5, R31, R6 ;  /* 0x000000061f057221 */ /* 0x004fce0000010000 */
        /* <DEDUP_REMOVED lines=9> */
[----:B---3--:R-:W-:-:S01]  /*4420*/  FADD.FTZ R69, R15, R68 ;  /* 0x000000440f457221 */ /* 0x008fc20000010000 */
[----:B------:R-:W-:-:S06]  /*4430*/  FFMA.FTZ R68, R70, UR40, -R65 ;  /* 0x0000002846447c23 */ /* 0x000fcc0008010841 */
        /* <DEDUP_REMOVED lines=9> */
[----:B-1----:R-:W-:-:S01]  /*44d0*/  FADD.FTZ R6, R42, R5 ;  /* 0x000000052a067221 */ /* 0x002fc20000010000 */
[----:B------:R-:W-:Y:S02]  /*44e0*/  WARPGROUP.DEPBAR.LE gsb0, 0x0 ;  /* 0x00008000000079c5 */ /* 0x000fe40000010000 */
[----:B------:R-:W-:-:S04]  /*44f0*/  WARPGROUP.ARRIVE ;  /* 0x00000000000079c5 */ /* 0x000fc80000000000 */
[----:B------:R-:W1:Y:S01]  /*4500*/  MUFU.EX2 R23, R23 ;  /* 0x0000001700177308 */ /* 0x000e620000000800 */
[----:B---3--:R-:W-:-:S01]  /*4510*/  FADD.FTZ R70, R24, R69 ;  /* 0x0000004518467221 */ /* 0x008fc20000010000 */
[----:B------:R-:W-:Y:S01]  /*4520*/  FFMA.FTZ R69, R71, UR40, -R65 ;  /* 0x0000002847457c23 */ /* 0x000fe20008010841 */
[----:B------:R-:W-:Y:S01]  /*4530*/  QGMMA.64x96x32.F32.E4M3.E4M3 R88, R144, gdesc[UR4], R88, gsb0 ;  /* 0x0160000490587df3 */ /* 0x000fe20008000858 */
[----:B------:R-:W-:Y:S01]  /*4540*/  UIADD3 UR6, UR10, 0x6, URZ ;  /* 0x000000060a067890 */ /* 0x000fe2000fffe03f */
[----:B--2---:R-:W-:Y:S01]  /*4550*/  FADD.FTZ R5, R43, R6 ;  /* 0x000000062b057221 */ /* 0x004fe20000010000 */
[----:B------:R-:W-:Y:S02]  /*4560*/  UMOV UR7, 0x40000040 ;  /* 0x4000004000077882 */ /* 0x000fe40000000000 */
[----:B------:R-:W2:Y:S08]  /*4570*/  MUFU.EX2 R46, R46 ;  /* 0x0000002e002e7308 */ /* 0x000eb00000000800 */
[----:B------:R-:W3:Y:S01]  /*4580*/  MUFU.EX2 R28, R28 ;  /* 0x0000001c001c7308 */ /* 0x000ee20000000800 */
[----:B-1----:R-:W-:-:S01]  /*4590*/  FADD.FTZ R71, R23, R70 ;  /* 0x0000004617477221 */ /* 0x002fc20000010000 */
[----:B------:R-:W-:-:S06]  /*45a0*/  FFMA.FTZ R70, R74, UR40, -R65 ;  /* 0x000000284a467c23 */ /* 0x000fcc0008010841 */
[----:B------:R-:W1:Y:S01]  /*45b0*/  MUFU.EX2 R47, R47 ;  /* 0x0000002f002f7308 */ /* 0x000e620000000800 */
[----:B--2---:R-:W-:-:S07]  /*45c0*/  FADD.FTZ R6, R46, R5 ;  /* 0x000000052e067221 */ /* 0x004fce0000010000 */
[----:B------:R-:W2:Y:S01]  /*45d0*/  MUFU.EX2 R25, R25 ;  /* 0x0000001900197308 */ /* 0x000ea20000000800 */
[----:B---3--:R-:W-:-:S07]  /*45e0*/  FADD.FTZ R72, R28, R71 ;  /* 0x000000471c487221 */ /* 0x008fce0000010000 */
[----:B------:R-:W3:Y:S01]  /*45f0*/  MUFU.EX2 R50, R50 ;  /* 0x0000003200327308 */ /* 0x000ee20000000800 */
[----:B-1----:R-:W-:-:S07]  /*4600*/  FADD.FTZ R5, R47, R6 ;  /* 0x000000062f057221 */ /* 0x002fce0000010000 */
[----:B------:R-:W1:Y:S01]  /*4610*/  MUFU.EX2 R32, R32 ;  /* 0x0000002000207308 */ /* 0x000e620000000800 */
[----:B--2---:R-:W-:-:S07]  /*4620*/  FADD.FTZ R71, R25, R72 ;  /* 0x0000004819477221 */ /* 0x004fce0000010000 */
[----:B------:R-:W2:Y:S01]  /*4630*/  MUFU.EX2 R51, R51 ;  /* 0x0000003300337308 */ /* 0x000ea20000000800 */
[----:B---3--:R-:W-:-:S07]  /*4640*/  FADD.FTZ R6, R50, R5 ;  /* 0x0000000532067221 */ /* 0x008fce0000010000 */
[----:B------:R-:W3:Y:S01]  /*4650*/  MUFU.EX2 R29, R29 ;  /* 0x0000001d001d7308 */ /* 0x000ee20000000800 */
[----:B-1----:R-:W-:-:S01]  /*4660*/  FADD.FTZ R72, R32, R71 ;  /* 0x0000004720487221 */ /* 0x002fc20000010000 */
[----:B------:R-:W-:-:S06]  /*4670*/  FFMA.FTZ R71, R75, UR40, -R65 ;  /* 0x000000284b477c23 */ /* 0x000fcc0008010841 */
[----:B------:R-:W1:Y:S01]  /*4680*/  MUFU.EX2 R54, R54 ;  /* 0x0000003600367308 */ /* 0x000e620000000800 */
[----:B--2---:R-:W-:-:S07]  /*4690*/  FADD.FTZ R5, R51, R6 ;  /* 0x0000000633057221 */ /* 0x004fce0000010000 */
[----:B------:R-:W2:Y:S01]  /*46a0*/  MUFU.EX2 R36, R36 ;  /* 0x0000002400247308 */ /* 0x000ea20000000800 */
[----:B---3--:R-:W-:-:S01]  /*46b0*/  FADD.FTZ R73, R29, R72 ;  /* 0x000000481d497221 */ /* 0x008fc20000010000 */
[----:B------:R-:W-:-:S06]  /*46c0*/  FFMA.FTZ R72, R78, UR40, -R65 ;  /* 0x000000284e487c23 */ /* 0x000fcc0008010841 */
        /* <DEDUP_REMOVED lines=8> */
[----:B------:R-:W-:Y:S02]  /*4750*/  WARPGROUP.DEPBAR.LE gsb0, 0x0 ;  /* 0x00008000000079c5 */ /* 0x000fe40000010000 */
[----:B------:R-:W-:-:S04]  /*4760*/  WARPGROUP.ARRIVE ;  /* 0x00000000000079c5 */ /* 0x000fc80000000000 */
[----:B------:R-:W1:Y:S01]  /*4770*/  MUFU.EX2 R59, R59 ;  /* 0x0000003b003b7308 */ /* 0x000e620000000800 */
[----:B--2---:R-:W-:-:S01]  /*4780*/  FADD.FTZ R6, R58, R5 ;  /* 0x000000053a067221 */ /* 0x004fc20000010000 */
[----:B------:R-:W-:Y:S06]  /*4790*/  QGMMA.64x96x32.F32.E4M3.E4M3 R88, R148, gdesc[UR4], R88, gsb0 ;  /* 0x0160000494587df3 */ /* 0x000fec0008000858 */
[----:B------:R-:W2:Y:S01]  /*47a0*/  MUFU.EX2 R37, R37 ;  /* 0x0000002500257308 */ /* 0x000ea20000000800 */
[----:B---3--:R-:W-:-:S01]  /*47b0*/  FADD.FTZ R74, R40, R73 ;  /* 0x00000049284a7221 */ /* 0x008fc20000010000 */
[----:B------:R-:W-:Y:S01]  /*47c0*/  FFMA.FTZ R73, R79, UR40, -R65 ;  /* 0x000000284f497c23 */ /* 0x000fe20008010841 */
[----:B------:R-:W-:-:S05]  /*47d0*/  IMAD.U32 R79, RZ, RZ, UR19 ;  /* 0x00000013ff4f7e24 */ /* 0x000fca000f8e00ff */
[----:B------:R-:W3:Y:S01]  /*47e0*/  MUFU.EX2 R62, R62 ;  /* 0x0000003e003e7308 */ /* 0x000ee20000000800 */
[----:B-1----:R-:W-:-:S07]  /*47f0*/  FADD.FTZ R5, R59, R6 ;  /* 0x000000063b057221 */ /* 0x002fce0000010000 */
[----:B------:R-:W1:Y:S01]  /*4800*/  MUFU.EX2 R44, R44 ;  /* 0x0000002c002c7308 */ /* 0x000e620000000800 */
[----:B--2---:R-:W-:-:S01]  /*4810*/  FADD.FTZ R75, R37, R74 ;  /* 0x0000004a254b7221 */ /* 0x004fc20000010000 */
[----:B------:R-:W-:-:S06]  /*4820*/  FFMA.FTZ R74, R82, UR40, -R65 ;  /* 0x00000028524a7c23 */ /* 0x000fcc0008010841 */
        /* <DEDUP_REMOVED lines=16> */
[----:B-1----:R-:W-:-:S01]  /*4930*/  FADD.FTZ R77, R45, R76 ;  /* 0x0000004c2d4d7221 */ /* 0x002fc20000010000 */
[--C-:B------:R-:W-:Y:S01]  /*4940*/  FFMA.FTZ R76, R86, UR40, -R65.reuse ;  /* 0x00000028564c7c23 */ /* 0x100fe20008010841 */
[----:B------:R-:W-:-:S05]  /*4950*/  FFMA.FTZ R65, R87, UR40, -R65 ;  /* 0x0000002857417c23 */ /* 0x000fca0008010841 */
[----:B------:R-:W1:Y:S01]  /*4960*/  MUFU.EX2 R69, R69 ;  /* 0x0000004500457308 */ /* 0x000e620000000800 */
[----:B--2---:R-:W-:-:S07]  /*4970*/  FADD.FTZ R6, R68, R5 ;  /* 0x0000000544067221 */ /* 0x004fce0000010000 */
[----:B------:R-:W2:Y:S01]  /*4980*/  MUFU.EX2 R49, R49 ;  /* 0x0000003100317308 */ /* 0x000ea20000000800 */
[----:B---3--:R-:W-:-:S07]  /*4990*/  FADD.FTZ R78, R52, R77 ;  /* 0x0000004d344e7221 */ /* 0x008fce0000010000 */
[----:B------:R-:W3:Y:S01]  /*49a0*/  MUFU.EX2 R70, R70 ;  /* 0x0000004600467308 */ /* 0x000ee20000000800 */
[----:B-1----:R-:W-:-:S01]  /*49b0*/  FADD.FTZ R5, R69, R6 ;  /* 0x0000000645057221 */ /* 0x002fc20000010000 */
[----:B------:R-:W-:-:S06]  /*49c0*/  WARPGROUP.DEPBAR.LE gsb0, 0x0 ;  /* 0x00008000000079c5 */ /* 0x000fcc0000010000 */
[----:B------:R-:W1:Y:S01]  /*49d0*/  MUFU.EX2 R56, R56 ;  /* 0x0000003800387308 */ /* 0x000e620000000800 */
[----:B--2---:R-:W-:-:S07]  /*49e0*/  FADD.FTZ R77, R49, R78 ;  /* 0x0000004e314d7221 */ /* 0x004fce0000010000 */
[----:B------:R-:W2:Y:S01]  /*49f0*/  MUFU.EX2 R71, R71 ;  /* 0x0000004700477308 */ /* 0x000ea20000000800 */
[----:B---3--:R-:W-:-:S01]  /*4a00*/  FADD.FTZ R6, R70, R5 ;  /* 0x0000000546067221 */ /* 0x008fc20000010000 */
[----:B------:R-:W-:-:S05]  /*4a10*/  @!P1 VIADD R5, R79, 0x19c40 ;  /* 0x00019c404f059836 */ /* 0x000fca0000000000 */
[----:B------:R-:W-:Y:S01]  /*4a20*/  @!P1 PRMT R5, RZ, 0x654, R5 ;  /* 0x00000654ff059816 */ /* 0x000fe20000000005 */
[----:B------:R-:W3:Y:S01]  /*4a30*/  MUFU.EX2 R53, R53 ;  /* 0x0000003500357308 */ /* 0x000ee20000000800 */
[----:B-1----:R-:W-:-:S02]  /*4a40*/  FADD.FTZ R78, R56, R77 ;  /* 0x0000004d384e7221 */ /* 0x002fc40000010000 */
[----:B------:R1:W-:Y:S05]  /*4a50*/  @!P1 SYNCS.ARRIVE.TRANS64.RED.A1T0 RZ, [R5+URZ], RZ ;  /* 0x000000ff05ff99a7 */ /* 0x0003ea000810043f */
[----:B------:R-:W4:Y:S01]  /*4a60*/  MUFU.EX2 R72, R72 ;  /* 0x0000004800487308 */ /* 0x000f220000000800 */
[----:B--2---:R-:W-:-:S07]  /*4a70*/  FADD.FTZ R77, R71, R6 ;  /* 0x00000006474d7221 */ /* 0x004fce0000010000 */
[----:B------:R-:W2:Y:S01]  /*4a80*/  MUFU.EX2 R60, R60 ;  /* 0x0000003c003c7308 */ /* 0x000ea20000000800 */
[----:B---3--:R-:W-:-:S07]  /*4a90*/  FADD.FTZ R79, R53, R78 ;  /* 0x0000004e354f7221 */ /* 0x008fce0000010000 */
[----:B------:R-:W1:Y:S01]  /*4aa0*/  MUFU.EX2 R73, R73 ;  /* 0x0000004900497308 */ /* 0x000e620000000800 */
[----:B----4-:R-:W-:-:S07]  /*4ab0*/  FADD.FTZ R6, R72, R77 ;  /* 0x0000004d48067221 */ /* 0x010fce0000010000 */
        /* <DEDUP_REMOVED lines=16> */
[----:B---3--:R-:W-:-:S03]  /*4bc0*/  FADD.FTZ R5, R8, R77 ;  /* 0x0000004d08057221 */ /* 0x008fc60000010000 */
[----:B--2---:R-:W-:Y:S01]  /*4bd0*/  FADD.FTZ R6, R65, R6 ;  /* 0x0000000641067221 */ /* 0x004fe20000010000 */
[----:B------:R-:W-:Y:S06]  /*4be0*/  @!P0 BRA `(.L_x_24) ;  /* 0x0000000000048947 */ /* 0x000fec0003800000 */
[----:B------:R-:W-:Y:S01]  /*4bf0*/  BPT.TRAP 0x1 ;  /* 0x000000040000795c */ /* 0x000fe20000300000 */
.L_x_24:
[----:B------:R-:W-:Y:S01]  /*4c00*/  UIADD3 UR6, UR11, 0x19c60, URZ ;  /* 0x00019c600b067890 */ /* 0x000fe2000fffe03f */
[----:B------:R-:W-:Y:S01]  /*4c10*/  ISETP.LT.AND P1, PT, RZ, UR45, PT ;  /* 0x0000002dff007c0c */ /* 0x000fe2000bf21270 */
[----:B------:R-:W-:Y:S01]  /*4c20*/  UIADD3 UR7, UR45, -0x1, URZ ;  /* 0xffffffff2d077890 */ /* 0x000fe2000fffe03f */
[----:B------:R-:W-:Y:S01]  /*4c30*/  F2FP.SATFINITE.E4M3.F32.PACK_AB_MERGE_C R11, R12, R11, RZ ;  /* 0x0000000b0c0b723e */ /* 0x000fe200048070ff */
[----:B------:R-:W-:Y:S01]  /*4c40*/  UPRMT UR6, UR49, 0x654, UR6 ;  /* 0x0000065431067896 */ /* 0x000fe20008000006 */
[----:B------:R-:W-:Y:S01]  /*4c50*/  F2FP.SATFINITE.E4M3.F32.PACK_AB_MERGE_C R30, R31, R30, RZ ;  /* 0x0000001e1f1e723e */ /* 0x000fe200048070ff */
[----:B------:R-:W-:Y:S01]  /*4c60*/  UMOV UR17, UR37 ;  /* 0x0000002500117c82 */ /* 0x000fe20008000000 */
[----:B------:R-:W-:Y:S01]  /*4c70*/  F2FP.SATFINITE.E4M3.F32.PACK_AB_MERGE_C R15, R20, R15, RZ ;  /* 0x0000000f140f723e */ /* 0x000fe200048070ff */
[----:B------:R-:W-:Y:S01]  /*4c80*/  UMOV UR18, UR36 ;  /* 0x0000002400127c82 */ /* 0x000fe20008000000 */
[----:B------:R-:W-:Y:S01]  /*4c90*/  F2FP.SATFINITE.E4M3.F32.PACK_AB_MERGE_C R38, R39, R38, RZ ;  /* 0x000000262726723e */ /* 0x000fe200048070ff */
[----:B------:R-:W-:Y:S01]  /*4ca0*/  UMOV UR45, UR7 ;  /* 0x00000007002d7c82 */ /* 0x000fe20008000000 */
[----:B------:R-:W-:Y:S01]  /*4cb0*/  F2FP.SATFINITE.E4M3.F32.PACK_AB_MERGE_C R23, R28, R23, RZ ;  /* 0x000000171c17723e */ /* 0x000fe200048070ff */
[----:B------:R-:W-:Y:S01]  /*4cc0*/  FMUL.FTZ R88, R88, R4 ;  /* 0x0000000458587220 */ /* 0x000fe20000410000 */
[----:B------:R-:W-:Y:S01]  /*4cd0*/  F2FP.SATFINITE.E4M3.F32.PACK_AB_MERGE_C R46, R47, R46, RZ ;  /* 0x0000002e2f2e723e */ /* 0x000fe200048070ff */
[----:B------:R-:W-:Y:S01]  /*4ce0*/  SYNCS.ARRIVE.TRANS64.RED.A1T0 RZ, [UR6], RZ ;  /* 0x000000ffffff79a7 */ /* 0x000fe20008100406 */
[----:B------:R-:W-:Y:S01]  /*4cf0*/  F2FP.SATFINITE.E4M3.F32.PACK_AB_MERGE_C R29, R36, R29, RZ ;  /* 0x0000001d241d723e */ /* 0x000fe200048070ff */
[----:B------:R-:W-:Y:S01]  /*4d00*/  FMUL.FTZ R89, R89, R4 ;  /* 0x0000000459597220 */ /* 0x000fe20000410000 */
[----:B------:R-:W-:Y:S01]  /*4d10*/  F2FP.SATFINITE.E4M3.F32.PACK_AB_MERGE_C R54, R55, R54, RZ ;  /* 0x000000363736723e */ /* 0x000fe200048070ff */
[-C--:B------:R-:W-:Y:S01]  /*4d20*/  FMUL.FTZ R92, R92, R4.reuse ;  /* 0x000000045c5c7220 */ /* 0x080fe20000410000 */
        /* <DEDUP_REMOVED lines=28> */
[----:B------:R-:W-:Y:S01]  /*4ef0*/  FMUL.FTZ R133, R133, R4 ;  /* 0x0000000485857220 */ /* 0x000fe20000410000 */
        /* <DEDUP_REMOVED lines=24> */
[----:B------:R-:W-:Y:S01]  /*5080*/  F2FP.SATFINITE.E4M3.F32.PACK_AB_MERGE_C R136, R10, R9, R11 ;  /* 0x000000090a88723e */ /* 0x000fe2000480700b */
[----:B------:R-:W-:Y:S01]  /*5090*/  IMAD.MOV.U32 R3, RZ, RZ, R0 ;  /* 0x000000ffff037224 */ /* 0x000fe200078e0000 */
[----:B------:R-:W-:Y:S01]  /*50a0*/  F2FP.SATFINITE.E4M3.F32.PACK_AB_MERGE_C R137, R27, R26, R30 ;  /* 0x0000001a1b89723e */ /* 0x000fe2000480701e */
[----:B------:R-:W-:Y:S01]  /*50b0*/  IMAD.MOV.U32 R4, RZ, RZ, R7 ;  /* 0x000000ffff047224 */ /* 0x000fe200078e0007 */
[----:B------:R-:W-:-:S02]  /*50c0*/  F2FP.SATFINITE.E4M3.F32.PACK_AB_MERGE_C R138, R14, R13, R15 ;  /* 0x0000000d0e8a723e */ /* 0x000fc4000480700f */
[----:B------:R-:W-:Y:S02]  /*50d0*/  F2FP.SATFINITE.E4M3.F32.PACK_AB_MERGE_C R139, R35, R34, R38 ;  /* 0x00000022238b723e */ /* 0x000fe40004807026 */
[----:B------:R-:W-:Y:S02]  /*50e0*/  F2FP.SATFINITE.E4M3.F32.PACK_AB_MERGE_C R140, R24, R21, R23 ;  /* 0x00000015188c723e */ /* 0x000fe40004807017 */
[----:B------:R-:W-:Y:S02]  /*50f0*/  F2FP.SATFINITE.E4M3.F32.PACK_AB_MERGE_C R141, R43, R42, R46 ;  /* 0x0000002a2b8d723e */ /* 0x000fe4000480702e */
[----:B------:R-:W-:Y:S02]  /*5100*/  F2FP.SATFINITE.E4M3.F32.PACK_AB_MERGE_C R142, R32, R25, R29 ;  /* 0x00000019208e723e */ /* 0x000fe4000480701d */
[----:B------:R-:W-:Y:S02]  /*5110*/  F2FP.SATFINITE.E4M3.F32.PACK_AB_MERGE_C R143, R51, R50, R54 ;  /* 0x00000032338f723e */ /* 0x000fe40004807036 */
[----:B------:R-:W-:-:S02]  /*5120*/  F2FP.SATFINITE.E4M3.F32.PACK_AB_MERGE_C R144, R40, R33, R37 ;  /* 0x000000212890723e */ /* 0x000fc40004807025 */
[----:B------:R-:W-:Y:S02]  /*5130*/  F2FP.SATFINITE.E4M3.F32.PACK_AB_MERGE_C R145, R59, R58, R62 ;  /* 0x0000003a3b91723e */ /* 0x000fe4000480703e */
[----:B------:R-:W-:Y:S02]  /*5140*/  F2FP.SATFINITE.E4M3.F32.PACK_AB_MERGE_C R146, R48, R41, R45 ;  /* 0x000000293092723e */ /* 0x000fe4000480702d */
[----:B------:R-:W-:Y:S02]  /*5150*/  F2FP.SATFINITE.E4M3.F32.PACK_AB_MERGE_C R147, R67, R66, R68 ;  /* 0x000000424393723e */ /* 0x000fe40004807044 */
[----:B------:R-:W-:Y:S02]  /*5160*/  F2FP.SATFINITE.E4M3.F32.PACK_AB_MERGE_C R148, R56, R49, R53 ;  /* 0x000000313894723e */ /* 0x000fe40004807035 */
[----:B------:R-:W-:Y:S02]  /*5170*/  F2FP.SATFINITE.E4M3.F32.PACK_AB_MERGE_C R149, R71, R70, R72 ;  /* 0x000000464795723e */ /* 0x000fe40004807048 */
[----:B------:R-:W-:-:S02]  /*5180*/  F2FP.SATFINITE.E4M3.F32.PACK_AB_MERGE_C R150, R64, R57, R8 ;  /* 0x000000394096723e */ /* 0x000fc40004807008 */
[----:B------:R-:W-:Y:S01]  /*5190*/  F2FP.SATFINITE.E4M3.F32.PACK_AB_MERGE_C R151, R75, R74, R76 ;  /* 0x0000004a4b97723e */ /* 0x000fe2000480704c */
[----:B------:R-:W-:Y:S06]  /*51a0*/  @P1 BRA `(.L_x_25) ;  /* 0xffffffe400201947 */ /* 0x000fec000383ffff */
.L_x_15:
[----:B------:R-:W-:Y:S06]  /*51b0*/  BAR.ARV 0x8, 0x1a0 ;  /* 0x0206800000007b1d */ /* 0x000fec0000002000 */
[----:B------:R-:W-:Y:S05]  /*51c0*/  @!P0 BRA `(.L_x_26) ;  /* 0x0000000000048947 */ /* 0x000fea0003800000 */
[----:B------:R-:W-:Y:S01]  /*51d0*/  BPT.TRAP 0x1 ;  /* 0x000000040000795c */ /* 0x000fe20000300000 */
.L_x_26:
[----:B------:R-:W-:Y:S01]  /*51e0*/  ULEA UR5, UR36, UR48, 0x3 ;  /* 0x0000003024057291 */ /* 0x000fe2000f8e183f */
[----:B------:R-:W-:-:S05]  /*51f0*/  IMAD.U32 R3, RZ, RZ, UR37 ;  /* 0x00000025ff037e24 */ /* 0x000fca000f8e00ff */
[----:B------:R-:W-:-:S04]  /*5200*/  SHF.L.U32 R3, R3, 0x1f, RZ ;  /* 0x0000001f03037819 */ /* 0x000fc800000006ff */
[----:B------:R1:W2:Y:S01]  /*5210*/  SYNCS.PHASECHK.TRANS64.TRYWAIT P1, [UR5+0x19c50], R3 ;  /* 0x019c5003ff0075a7 */ /* 0x0002a20008020145 */
[----:B------:R-:W-:Y:S05]  /*5220*/  @!P0 BRA `(.L_x_27) ;  /* 0x0000000000048947 */ /* 0x000fea0003800000 */
[----:B------:R-:W-:Y:S01]  /*5230*/  BPT.TRAP 0x1 ;  /* 0x000000040000795c */ /* 0x000fe20000300000 */
.L_x_27:
[----:B--2---:R-:W-:Y:S05]  /*5240*/  @P1 BRA `(.L_x_28) ;  /* 0x0000000000081947 */ /* 0x004fea0003800000 */
[----:B------:R-:W2:Y:S02]  /*5250*/  SYNCS.PHASECHK.TRANS64.TRYWAIT P1, [UR5+0x19c50], R3 ;  /* 0x019c5003ff0075a7 */ /* 0x000ea40008020145 */
[----:B--2---:R-:W-:Y:S05]  /*5260*/  @!P1 BRA `(.L_x_29) ;  /* 0x0000004400049947 */ /* 0x004fea0003800000 */
.L_x_28:
[----:B------:R-:W-:Y:S01]  /*5270*/  ULDC.64 UR8, c[0x0][0x9a0] ;  /* 0x0002680000087ab9 */ /* 0x000fe20000000a00 */
[----:B------:R-:W-:Y:S01]  /*5280*/  UIADD3 UR4, UR48, 0x3000, URZ ;  /* 0x0000300030047890 */ /* 0x000fe2000fffe03f */
[----:B------:R-:W-:Y:S01]  /*5290*/  WARPGROUP.ARRIVE ;  /* 0x00000000000079c5 */ /* 0x000fe20000000000 */
[----:B------:R-:W-:Y:S01]  /*52a0*/  UISETP.NE.U32.AND UP0, UPT, UR8, URZ, UPT ;  /* 0x0000003f0800728c */ /* 0x000fe2000bf05070 */
[----:B------:R-:W-:Y:S01]  /*52b0*/  IMAD.MOV.U32 R10, RZ, RZ, 0x3f800000 ;  /* 0x3f800000ff0a7424 */ /* 0x000fe200078e00ff */
[----:B------:R-:W-:Y:S02]  /*52c0*/  USHF.R.U32.HI UR6, URZ, 0x4, UR4 ;  /* 0x000000043f067899 */ /* 0x000fe40008011604 */
[----:B------:R-:W-:Y:S02]  /*52d0*/  UISETP.NE.AND.EX UP0, UPT, UR9, URZ, UPT, UP0 ;  /* 0x0000003f0900728c */ /* 0x000fe4000bf05300 */
[----:B------:R-:W-:-:S04]  /*52e0*/  ULOP3.LUT UR7, UR6, 0x3fff, URZ, 0xc0, !UPT ;  /* 0x00003fff06077892 */ /* 0x000fc8000f8ec03f */
[----:B------:R-:W-:Y:S01]  /*52f0*/  ULOP3.LUT UR14, UR7, 0x10000, URZ, 0xfc, !UPT ;  /* 0x00010000070e7892 */ /* 0x000fe2000f8efc3f */
[----:B------:R-:W-:-:S04]  /*5300*/  PLOP3.LUT P1, PT, PT, PT, UP0, 0x80, 0x0 ;  /* 0x000000000000781c */ /* 0x000fc80003f2f008 */
[----:B------:R-:W-:Y:S01]  /*5310*/  @UP0 USHF.R.S32.HI UR10, URZ, 0x1f, UR44 ;  /* 0x0000001f3f0a0899 */ /* 0x000fe2000801142c */
[----:B------:R-:W-:-:S03]  /*5320*/  @UP0 ULDC.64 UR12, c[0x0][0x9c8] ;  /* 0x00027200000c0ab9 */ /* 0x000fc60000000a00 */
[----:B------:R-:W-:Y:S02]  /*5330*/  @UP0 UIMAD UR6, UR10, UR12, URZ ;  /* 0x0000000c0a0602a4 */ /* 0x000fe4000f8e023f */
[----:B------:R-:W-:Y:S02]  /*5340*/  @UP0 UIMAD.WIDE.U32 UR10, UR44, UR12, URZ ;  /* 0x0000000c2c0a02a5 */ /* 0x000fe4000f8e003f */
[----:B------:R-:W-:Y:S02]  /*5350*/  @UP0 UIMAD UR7, UR44, UR13, UR6 ;  /* 0x0000000d2c0702a4 */ /* 0x000fe4000f8e0206 */
[----:B------:R-:W-:Y:S02]  /*5360*/  @UP0 USHF.R.S32.HI UR6, URZ, 0x1f, UR41 ;  /* 0x0000001f3f060899 */ /* 0x000fe40008011429 */
[----:B------:R-:W-:Y:S02]  /*5370*/  UIMAD UR12, UR36, 0x300, UR14 ;  /* 0x00000300240c78a4 */ /* 0x000fe4000f8e020e */
[----:B------:R-:W-:Y:S01]  /*5380*/  @UP0 UIADD3 UR11, UR11, UR7, URZ ;  /* 0x000000070b0b0290 */ /* 0x000fe2000fffe03f */
[----:B------:R-:W-:-:S02]  /*5390*/  @UP0 ULDC.64 UR14, c[0x0][0x9d0] ;  /* 0x00027400000e0ab9 */ /* 0x000fc40000000a00 */
[----:B------:R-:W-:Y:S01]  /*53a0*/  UMOV UR7, 0x40000040 ;  /* 0x4000004000077882 */ /* 0x000fe20000000000 */
[----:B------:R-:W-:Y:S02]  /*53b0*/  @UP0 UIMAD UR13, UR6, UR14, URZ ;  /* 0x0000000e060d02a4 */ /* 0x000fe4000f8e023f */
[----:B------:R-:W-:Y:S01]  /*53c0*/  @UP0 UIMAD.WIDE.U32 UR10, UR41, UR14, UR10 ;  /* 0x0000000e290a02a5 */ /* 0x000fe2000f8e000a */
[----:B------:R-:W-:Y:S01]  /*53d0*/  UMOV UR6, UR12 ;  /* 0x0000000c00067c82 */ /* 0x000fe20008000000 */
[----:B------:R-:W-:Y:S01]  /*53e0*/  @UP0 UIMAD UR13, UR41, UR15, UR13 ;  /* 0x0000000f290d02a4 */ /* 0x000fe2000f8e020d */
[----:B------:R-:W-:Y:S01]  /*53f0*/  QGMMA.64x96x32.F32.E4M3.E4M3 R88, R136, gdesc[UR4], R88, gsb0 ;  /* 0x0160000488587df3 */ /* 0x000fe20008000858 */
[----:B------:R-:W-:Y:S02]  /*5400*/  @UP0 ULEA UR8, UP1, UR10, UR8, 0x2 ;  /* 0x000000080a080291 */ /* 0x000fe4000f82103f */
[----:B------:R-:W-:-:S04]  /*5410*/  @UP0 UIADD3 UR6, UR11, UR13, URZ ;  /* 0x0000000d0b060290 */ /* 0x000fc8000fffe03f */
[----:B------:R-:W-:Y:S01]  /*5420*/  @UP0 ULEA.HI.X UR9, UR10, UR9, UR6, 0x2, UP1 ;  /* 0x000000090a090291 */ /* 0x000fe200088f1406 */
[----:B------:R-:W-:-:S05]  /*5430*/  IMAD.U32 R8, RZ, RZ, UR8 ;  /* 0x00000008ff087e24 */ /* 0x000fca000f8e00ff */
[----:B------:R-:W-:-:S05]  /*5440*/  IMAD.U32 R9, RZ, RZ, UR9 ;  /* 0x00000009ff097e24 */ /* 0x000fca000f8e00ff */
[----:B------:R3:W4:Y:S01]  /*5450*/  @P1 LDG.E R10, desc[UR50][R8.64] ;  /* 0x00000032080a1981 */ /* 0x000722000c1e1900 */
[----:B------:R-:W-:Y:S01]  /*5460*/  UIADD3 UR6, UR12, 0x2, URZ ;  /* 0x000000020c067890 */ /* 0x000fe2000fffe03f */
[----:B------:R-:W-:Y:S01]  /*5470*/  UMOV UR7, 0x40000040 ;  /* 0x4000004000077882 */ /* 0x000fe20000000000 */
[----:B------:R-:W-:Y:S02]  /*5480*/  WARPGROUP.DEPBAR.LE gsb0, 0x0 ;  /* 0x00008000000079c5 */ /* 0x000fe40000010000 */
[----:B------:R-:W-:-:S06]  /*5490*/  WARPGROUP.ARRIVE ;  /* 0x00000000000079c5 */ /* 0x000fcc0000000000 */
[----:B------:R-:W-:Y:S01]  /*54a0*/  QGMMA.64x96x32.F32.E4M3.E4M3 R88, R140, gdesc[UR4], R88, gsb0 ;  /* 0x016000048c587df3 */ /* 0x000fe20008000858 */
[----:B------:R-:W-:Y:S01]  /*54b0*/  UIADD3 UR6, UR12, 0x4, URZ ;  /* 0x000000040c067890 */ /* 0x000fe2000fffe03f */
[----:B------:R-:W-:Y:S01]  /*54c0*/  UMOV UR7, 0x40000040 ;  /* 0x4000004000077882 */ /* 0x000fe20000000000 */
[----:B--2---:R-:W2:Y:S04]  /*54d0*/  SHFL.BFLY PT, R4, R5, 0x2, 0x1f ;  /* 0x0c401f0005047f89 */ /* 0x004ea800000e0000 */
[----:B------:R-:W5:Y:S01]  /*54e0*/  SHFL.BFLY PT, R11, R6, 0x2, 0x1f ;  /* 0x0c401f00060b7f89 */ /* 0x000f6200000e0000 */
[----:B------:R-:W-:Y:S02]  /*54f0*/  WARPGROUP.DEPBAR.LE gsb0, 0x0 ;  /* 0x00008000000079c5 */ /* 0x000fe40000010000 */
[----:B------:R-:W-:-:S06]  /*5500*/  WARPGROUP.ARRIVE ;  /* 0x00000000000079c5 */ /* 0x000fcc0000000000 */
[----:B------:R-:W-:Y:S01]  /*5510*/  QGMMA.64x96x32.F32.E4M3.E4M3 R88, R144, gdesc[UR4], R88, gsb0 ;  /* 0x0160000490587df3 */ /* 0x000fe20008000858 */
[----:B------:R-:W-:Y:S01]  /*5520*/  UIADD3 UR6, UR12, 0x6, URZ ;  /* 0x000000060c067890 */ /* 0x000fe2000fffe03f */
[----:B------:R-:W-:Y:S01]  /*5530*/  UMOV UR7, 0x40000040 ;  /* 0x4000004000077882 */ /* 0x000fe20000000000 */
[----:B--2---:R-:W-:-:S01]  /*5540*/  FADD.FTZ R4, R4, R5 ;  /* 0x0000000504047221 */ /* 0x004fc20000010000 */
[----:B-----5:R-:W-:-:S04]  /*5550*/  FADD.FTZ R11, R11, R6 ;  /* 0x000000060b0b7221 */ /* 0x020fc80000010000 */
[----:B-1----:R-:W1:Y:S04]  /*5560*/  SHFL.BFLY PT, R3, R4, 0x1, 0x1f ;  /* 0x0c201f0004037f89 */ /* 0x002e6800000e0000 */
[----:B---3--:R-:W2:Y:S01]  /*5570*/  SHFL.BFLY PT, R8, R11, 0x1, 0x1f ;  /* 0x0c201f000b087f89 */ /* 0x008ea200000e0000 */
[----:B------:R-:W-:Y:S02]  /*5580*/  IMAD.MOV.U32 R5, RZ, RZ, RZ ;  /* 0x000000ffff057224 */ /* 0x000fe400078e00ff */
[----:B-1----:R-:W-:Y:S01]  /*5590*/  FADD.FTZ R9, R4, R3 ;  /* 0x0000000304097221 */ /* 0x002fe20000010000 */
[----:B--2---:R-:W-:-:S04]  /*55a0*/  FADD.FTZ R14, R11, R8 ;  /* 0x000000080b0e7221 */ /* 0x004fc80000010000 */
[C---:B------:R-:W-:Y:S01]  /*55b0*/  FSETP.NE.FTZ.AND P1, PT, R9.reuse, RZ, PT ;  /* 0x000000ff0900720b */ /* 0x040fe20003f35000 */
[----:B------:R-:W-:Y:S01]  /*55c0*/  FMUL.FTZ R13, R9, 0.00390625 ;  /* 0x3b800000090d7820 */ /* 0x000fe20000410000 */
[----:B------:R-:W-:-:S04]  /*55d0*/  FMUL.FTZ R12, R14, 0.00390625 ;  /* 0x3b8000000e0c7820 */ /* 0x000fc80000410000 */
[----:B------:R-:W-:Y:S02]  /*55e0*/  FSETP.NE.FTZ.AND P2, PT, R13, RZ, PT ;  /* 0x000000ff0d00720b */ /* 0x000fe40003f55000 */
[----:B------:R-:W-:Y:S01]  /*55f0*/  FSETP.NE.FTZ.AND P3, PT, R12, RZ, PT ;  /* 0x000000ff0c00720b */ /* 0x000fe20003f75000 */
[----:B------:R-:W-:Y:S02]  /*5600*/  WARPGROUP.DEPBAR.LE gsb0, 0x0 ;  /* 0x00008000000079c5 */ /* 0x000fe40000010000 */
[----:B------:R-:W-:-:S06]  /*5610*/  WARPGROUP.ARRIVE ;  /* 0x00000000000079c5 */ /* 0x000fcc0000000000 */
[----:B------:R-:W-:Y:S01]  /*5620*/  QGMMA.64x96x32.F32.E4M3.E4M3 R88, R148, gdesc[UR4], R88, gsb0 ;  /* 0x0160000494587df3 */ /* 0x000fe20008000858 */
[----:B------:R-:W-:Y:S01]  /*5630*/  @P1 MUFU.RCP R5, R9 ;  /* 0x0000000900051308 */ /* 0x000fe20000001000 */
[----:B------:R-:W-:Y:S01]  /*5640*/  FSETP.NE.FTZ.AND P1, PT, R14, RZ, PT ;  /* 0x000000ff0e00720b */ /* 0x000fe20003f35000 */
[----:B------:R-:W-:-:S06]  /*5650*/  IMAD.MOV.U32 R11, RZ, RZ, RZ ;  /* 0x000000ffff0b7224 */ /* 0x000fcc00078e00ff */
[----:B------:R-:W1:Y:S08]  /*5660*/  @P2 MUFU.LG2 R8, R13 ;  /* 0x0000000d00082308 */ /* 0x000e700000000c00 */
[----:B------:R-:W2:Y:S08]  /*5670*/  @P3 MUFU.LG2 R12, R12 ;  /* 0x0000000c000c3308 */ /* 0x000eb00000000c00 */
[----:B------:R-:W3:Y:S01]  /*5680*/  @P1 MUFU.RCP R11, R14 ;  /* 0x0000000e000b1308 */ /* 0x000ee20000001000 */
[----:B------:R-:W-:-:S02]  /*5690*/  IMAD.U32 R6, RZ, RZ, UR40 ;  /* 0x00000028ff067e24 */ /* 0x000fc4000f8e00ff */
[----:B------:R-:W-:Y:S02]  /*56a0*/  IMAD.U32 R20, RZ, RZ, UR40 ;  /* 0x00000028ff147e24 */ /* 0x000fe4000f8e00ff */
[----:B-1----:R-:W-:Y:S01]  /*56b0*/  @P2 FMUL.FTZ R9, R8, 0.69314718246459960938 ;  /* 0x3f31721808092820 */ /* 0x002fe20000410000 */
[----:B------:R-:W-:Y:S01]  /*56c0*/  @P2 FMUL.FTZ R6, R6, 0.69314718246459960938 ;  /* 0x3f31721806062820 */ /* 0x000fe20000410000 */
[----:B------:R-:W-:Y:S01]  /*56d0*/  @P3 FMUL.FTZ R20, R20, 0.69314718246459960938 ;  /* 0x3f31721814143820 */ /* 0x000fe20000410000 */
[----:B--2---:R-:W-:Y:S01]  /*56e0*/  @P3 FMUL.FTZ R13, R12, 0.69314718246459960938 ;  /* 0x3f3172180c0d3820 */ /* 0x004fe20000410000 */
[----:B------:R-:W-:Y:S02]  /*56f0*/  IMAD.MOV.U32 R4, RZ, RZ, -0x800000 ;  /* 0xff800000ff047424 */ /* 0x000fe400078e00ff */
[----:B------:R-:W-:Y:S01]  /*5700*/  @P2 FFMA.FTZ R4, R6, R7, R9 ;  /* 0x0000000706042223 */ /* 0x000fe20000010009 */
[----:B------:R-:W-:Y:S02]  /*5710*/  IMAD.MOV.U32 R3, RZ, RZ, -0x800000 ;  /* 0xff800000ff037424 */ /* 0x000fe400078e00ff */
[----:B------:R-:W-:Y:S01]  /*5720*/  @P3 FFMA.FTZ R3, R20, R0, R13 ;  /* 0x0000000014033223 */ /* 0x000fe2000001000d */
[-C--:B----4-:R-:W-:Y:S01]  /*5730*/  FMUL.FTZ R56, R5, R10.reuse ;  /* 0x0000000a05387220 */ /* 0x090fe20000410000 */
[----:B---3--:R-:W-:Y:S01]  /*5740*/  FMUL.FTZ R58, R11, R10 ;  /* 0x0000000a0b3a7220 */ /* 0x008fe20000410000 */
[----:B------:R-:W-:-:S02]  /*5750*/  WARPGROUP.DEPBAR.LE gsb0, 0x0 ;  /* 0x00008000000079c5 */ /* 0x000fc40000010000 */
[----:B------:R-:W-:Y:S05]  /*5760*/  @!P0 BRA `(.L_x_30) ;  /* 0x0000000000048947 */ /* 0x000fea0003800000 */
[----:B------:R-:W-:Y:S01]  /*5770*/  BPT.TRAP 0x1 ;  /* 0x000000040000795c */ /* 0x000fe20000300000 */
.L_x_30:
[----:B------:R-:W-:Y:S01]  /*5780*/  IMAD.SHL.U32 R0, R2, 0x4, RZ ;  /* 0x0000000402007824 */ /* 0x000fe200078e00ff */
[----:B------:R-:W-:Y:S01]  /*5790*/  ULDC.64 UR6, c[0x4][0x38] ;  /* 0x01000e0000067ab9 */ /* 0x000fe20000000a00 */
[-C--:B------:R-:W-:Y:S01]  /*57a0*/  FMUL.FTZ R11, R95, R58.reuse ;  /* 0x0000003a5f0b7220 */ /* 0x080fe20000410000 */
[-C--:B------:R-:W-:Y:S01]  /*57b0*/  FMUL.FTZ R12, R91, R58.reuse ;  /* 0x0000003a5b0c7220 */ /* 0x080fe20000410000 */
[-C--:B------:R-:W-:Y:S01]  /*57c0*/  FMUL.FTZ R27, R110, R58.reuse ;  /* 0x0000003a6e1b7220 */ /* 0x080fe20000410000 */
[----:B------:R-:W-:Y:S01]  /*57d0*/  LOP3.LUT R0, R0, 0xc, RZ, 0xc0, !PT ;  /* 0x0000000c00007812 */ /* 0x000fe200078ec0ff */
[-C--:B------:R-:W-:Y:S01]  /*57e0*/  FMUL.FTZ R30, R106, R58.reuse ;  /* 0x0000003a6a1e7220 */ /* 0x080fe20000410000 */
[-C--:B------:R-:W-:Y:S01]  /*57f0*/  FMUL.FTZ R39, R119, R58.reuse ;  /* 0x0000003a77277220 */ /* 0x080fe20000410000 */
[----:B------:R-:W-:Y:S01]  /*5800*/  FMUL.FTZ R42, R115, R58 ;  /* 0x0000003a732a7220 */ /* 0x000fe20000410000 */
[----:B------:R-:W-:Y:S01]  /*5810*/  IADD3 R6, P0, R0, UR6, RZ ;  /* 0x0000000600067c10 */ /* 0x000fe2000ff1e0ff */
[-C--:B------:R-:W-:Y:S01]  /*5820*/  FMUL.FTZ R5, R92, R56.reuse ;  /* 0x000000385c057220 */ /* 0x080fe20000410000 */
[-C--:B------:R-:W-:Y:S01]  /*5830*/  FMUL.FTZ R8, R88, R56.reuse ;  /* 0x0000003858087220 */ /* 0x080fe20000410000 */
[-C--:B------:R-:W-:Y:S01]  /*5840*/  FMUL.FTZ R9, R93, R56.reuse ;  /* 0x000000385d097220 */ /* 0x080fe20000410000 */
[----:B------:R-:W-:Y:S01]  /*5850*/  FMUL.FTZ R10, R89, R56 ;  /* 0x00000038590a7220 */ /* 0x000fe20000410000 */
[----:B------:R-:W-:Y:S01]  /*5860*/  IMAD.X R7, RZ, RZ, UR7, P0 ;  /* 0x00000007ff077e24 */ /* 0x000fe200080e06ff */
[----:B------:R-:W-:Y:S01]  /*5870*/  F2FP.BF16.F32.PACK_AB R11, R11, R12 ;  /* 0x0000000c0b0b723e */ /* 0x000fe200000010ff */
[----:B------:R-:W-:Y:S01]  /*5880*/  UIADD3 UR42, -UR42, URZ, URZ ;  /* 0x0000003f2a2a7290 */ /* 0x000fe2000fffe13f */
[-C--:B------:R-:W-:Y:S01]  /*5890*/  FMUL.FTZ R25, R108, R56.reuse ;  /* 0x000000386c197220 */ /* 0x080fe20000410000 */
[----:B------:R-:W-:Y:S01]  /*58a0*/  FMUL.FTZ R28, R104, R56 ;  /* 0x00000038681c7220 */ /* 0x000fe20000410000 */
[----:B------:R1:W2:Y:S01]  /*58b0*/  LDG.E.CONSTANT R0, desc[UR50][R6.64] ;  /* 0x0000003206007981 */ /* 0x0002a2000c1e9900 */
[-C--:B------:R-:W-:Y:S01]  /*58c0*/  FMUL.FTZ R23, R103, R58.reuse ;  /* 0x0000003a67177220 */ /* 0x080fe20000410000 */
[----:B------:R-:W-:Y:S01]  /*58d0*/  FMUL.FTZ R26, R99, R58 ;  /* 0x0000003a631a7220 */ /* 0x000fe20000410000 */
[----:B------:R-:W-:Y:S01]  /*58e0*/  F2FP.BF16.F32.PACK_AB R27, R27, R30 ;  /* 0x0000001e1b1b723e */ /* 0x000fe200000010ff */
[----:B------:R-:W-:Y:S01]  /*58f0*/  USHF.R.S32.HI UR6, URZ, 0x1f, UR43 ;  /* 0x0000001f3f067899 */ /* 0x000fe2000801142b */
[----:B------:R-:W-:Y:S01]  /*5900*/  F2FP.BF16.F32.PACK_AB R42, R39, R42 ;  /* 0x0000002a272a723e */ /* 0x000fe200000010ff */
[----:B------:R-:W-:Y:S01]  /*5910*/  ULDC UR7, c[0x0][0xda8] ;  /* 0x00036a0000077ab9 */ /* 0x000fe20000000800 */
[----:B------:R-:W-:Y:S01]  /*5920*/  F2FP.BF16.F32.PACK_AB R5, R5, R8 ;  /* 0x000000080505723e */ /* 0x000fe200000010ff */
[----:B------:R-:W-:Y:S01]  /*5930*/  ULDC.64 UR8, c[0x0][0xb70] ;  /* 0x0002dc0000087ab9 */ /* 0x000fe20000000a00 */
[----:B------:R-:W-:Y:S01]  /*5940*/  F2FP.BF16.F32.PACK_AB R10, R9, R10 ;  /* 0x0000000a090a723e */ /* 0x000fe200000010ff */
[-C--:B-1----:R-:W-:Y:S01]  /*5950*/  FMUL.FTZ R6, R94, R58.reuse ;  /* 0x0000003a5e067220 */ /* 0x082fe20000410000 */
[----:B------:R-:W-:Y:S01]  /*5960*/  FMUL.FTZ R7, R90, R58 ;  /* 0x0000003a5a077220 */ /* 0x000fe20000410000 */
[----:B------:R-:W-:Y:S01]  /*5970*/  UIMAD UR42, UR7, UR42, UR39 ;  /* 0x0000002a072a72a4 */ /* 0x000fe2000f8e0227 */
[----:B------:R-:W-:Y:S01]  /*5980*/  F2FP.BF16.F32.PACK_AB R26, R23, R26 ;  /* 0x0000001a171a723e */ /* 0x000fe200000010ff */
[----:B------:R-:W-:Y:S01]  /*5990*/  UIMAD UR6, UR6, UR8, URZ ;  /* 0x00000008060672a4 */ /* 0x000fe2000f8e023f */
[----:B------:R-:W-:Y:S01]  /*59a0*/  F2FP.BF16.F32.PACK_AB R25, R25, R28 ;  /* 0x0000001c1919723e */ /* 0x000fe200000010ff */
[-C--:B------:R-:W-:Y:S01]  /*59b0*/  FMUL.FTZ R15, R102, R58.reuse ;  /* 0x0000003a660f7220 */ /* 0x080fe20000410000 */
[----:B------:R-:W-:Y:S01]  /*59c0*/  F2FP.BF16.F32.PACK_AB R6, R6, R7 ;  /* 0x000000070606723e */ /* 0x000fe200000010ff */
[-C--:B------:R-:W-:Y:S01]  /*59d0*/  FMUL.FTZ R20, R98, R58.reuse ;  /* 0x0000003a62147220 */ /* 0x080fe20000410000 */
[----:B------:R-:W-:Y:S01]  /*59e0*/  LOP3.LUT P0, R7, R2, 0x3, RZ, 0xc0, !PT ;  /* 0x0000000302077812 */ /* 0x000fe2000780c0ff */
[-C--:B------:R-:W-:Y:S01]  /*59f0*/  FMUL.FTZ R31, R111, R58.reuse ;  /* 0x0000003a6f1f7220 */ /* 0x080fe20000410000 */
[-C--:B------:R-:W-:Y:S01]  /*5a00*/  FMUL.FTZ R34, R107, R58.reuse ;  /* 0x0000003a6b227220 */ /* 0x080fe20000410000 */
[-C--:B------:R-:W-:Y:S01]  /*5a10*/  FMUL.FTZ R35, R118, R58.reuse ;  /* 0x0000003a76237220 */ /* 0x080fe20000410000 */
[----:B------:R-:W-:Y:S01]  /*5a20*/  ISETP.EQ.OR P0, PT, R7, 0x3, !P0 ;  /* 0x000000030700780c */ /* 0x000fe20004702670 */
[-C--:B------:R-:W-:Y:S01]  /*5a30*/  FMUL.FTZ R38, R114, R58.reuse ;  /* 0x0000003a72267220 */ /* 0x080fe20000410000 */
[----:B------:R-:W-:Y:S01]  /*5a40*/  IADD3 R7, P1, R152, 0x6020, RZ ;  /* 0x0000602098077810 */ /* 0x000fe20007f3e0ff */
[-C--:B------:R-:W-:Y:S01]  /*5a50*/  FMUL.FTZ R43, R126, R58.reuse ;  /* 0x0000003a7e2b7220 */ /* 0x080fe20000410000 */
[----:B------:R-:W-:Y:S01]  /*5a60*/  SEL R39, R6, R11, P0 ;  /* 0x0000000b06277207 */ /* 0x000fe20000000000 */
[----:B------:R-:W-:Y:S01]  /*5a70*/  FMUL.FTZ R46, R122, R58 ;  /* 0x0000003a7a2e7220 */ /* 0x000fe20000410000 */
[----:B------:R-:W-:Y:S01]  /*5a80*/  SEL R30, R11, R6, P0 ;  /* 0x000000060b1e7207 */ /* 0x000fe20000000000 */
[-C--:B------:R-:W-:Y:S01]  /*5a90*/  FMUL.FTZ R47, R127, R58.reuse ;  /* 0x0000003a7f2f7220 */ /* 0x080fe20000410000 */
[----:B------:R-:W-:Y:S01]  /*5aa0*/  IADD3 R11, P3, R152, 0x3020, RZ ;  /* 0x00003020980b7810 */ /* 0x000fe20007f7e0ff */
[-C--:B------:R-:W-:Y:S01]  /*5ab0*/  FMUL.FTZ R50, R123, R58.reuse ;  /* 0x0000003a7b327220 */ /* 0x080fe20000410000 */
[----:B------:R-:W-:Y:S01]  /*5ac0*/  LOP3.LUT R6, R7, 0x180, RZ, 0xc0, !PT ;  /* 0x0000018007067812 */ /* 0x000fe200078ec0ff */
[-C--:B------:R-:W-:Y:S01]  /*5ad0*/  FMUL.FTZ R51, R134, R58.reuse ;  /* 0x0000003a86337220 */ /* 0x080fe20000410000 */
[-C--:B------:R-:W-:Y:S01]  /*5ae0*/  FMUL.FTZ R54, R130, R58.reuse ;  /* 0x0000003a82367220 */ /* 0x080fe20000410000 */
[----:B------:R-:W-:Y:S01]  /*5af0*/  FMUL.FTZ R55, R135, R58 ;  /* 0x0000003a87377220 */ /* 0x000fe20000410000 */
[----:B------:R-:W-:Y:S01]  /*5b00*/  SEL R23, R5, R10, P0 ;  /* 0x0000000a05177207 */ /* 0x000fe20000000000 */
[----:B------:R-:W-:Y:S01]  /*5b10*/  FMUL.FTZ R58, R131, R58 ;  /* 0x0000003a833a7220 */ /* 0x000fe20000410000 */
[----:B------:R-:W-:Y:S01]  /*5b20*/  SEL R28, R10, R5, P0 ;  /* 0x000000050a1c7207 */ /* 0x000fe20000000000 */
[----:B------:R-:W-:Y:S01]  /*5b30*/  UIMAD UR42, UR42, 0xc0, URZ ;  /* 0x000000c02a2a78a4 */ /* 0x000fe2000f8e023f */
[----:B------:R-:W-:Y:S01]  /*5b40*/  LOP3.LUT R10, R11, 0x180, RZ, 0xc0, !PT ;  /* 0x000001800b0a7812 */ /* 0x000fe200078ec0ff */
[-C--:B------:R-:W-:Y:S01]  /*5b50*/  FMUL.FTZ R29, R109, R56.reuse ;  /* 0x000000386d1d7220 */ /* 0x080fe20000410000 */
[----:B------:R-:W-:Y:S01]  /*5b60*/  SHF.R.U64 R6, R6, 0x3, RZ ;  /* 0x0000000306067819 */ /* 0x000fe200000012ff */
[-C--:B------:R-:W-:Y:S01]  /*5b70*/  FMUL.FTZ R32, R105, R56.reuse ;  /* 0x0000003869207220 */ /* 0x080fe20000410000 */
[----:B------:R-:W-:Y:S01]  /*5b80*/  IADD3 R9, P2, R152, 0x6000, RZ ;  /* 0x0000600098097810 */ /* 0x000fe20007f5e0ff */
        /* <DEDUP_REMOVED lines=15> */
[----:B------:R-:W-:Y:S01]  /*5c80*/  UIMAD.WIDE.U32 UR10, UR43, UR8, URZ ;  /* 0x000000082b0a72a5 */ /* 0x000fe2000f8e003f */
[----:B------:R-:W-:Y:S01]  /*5c90*/  FMUL.FTZ R56, R129, R56 ;  /* 0x0000003881387220 */ /* 0x000fe20000410000 */
[----:B------:R-:W-:Y:S01]  /*5ca0*/  UIMAD UR6, UR43, UR9, UR6 ;  /* 0x000000092b0672a4 */ /* 0x000fe2000f8e0206 */
[----:B------:R-:W-:Y:S01]  /*5cb0*/  SHF.R.U64 R10, R10, 0x3, RZ ;  /* 0x000000030a0a7819 */ /* 0x000fe200000012ff */
[----:B------:R-:W-:Y:S01]  /*5cc0*/  UIADD3 UR5, UR5, 0x19c60, URZ ;  /* 0x00019c6005057890 */ /* 0x000fe2000fffe03f */
[----:B------:R-:W-:Y:S01]  /*5cd0*/  LOP3.LUT R6, R6, R7, RZ, 0x3c, !PT ;  /* 0x0000000706067212 */ /* 0x000fe200078e3cff */
[----:B------:R-:W-:Y:S01]  /*5ce0*/  IMAD.X R7, RZ, RZ, R153, P1 ;  /* 0x000000ffff077224 */ /* 0x000fe200008e0699 */
[----:B------:R-:W-:Y:S01]  /*5cf0*/  F2FP.BF16.F32.PACK_AB R58, R55, R58 ;  /* 0x0000003a373a723e */ /* 0x000fe200000010ff */
[----:B------:R-:W-:Y:S01]  /*5d00*/  UIADD3 UR6, UR11, UR6, URZ ;  /* 0x000000060b067290 */ /* 0x000fe2000fffe03f */
[----:B------:R-:W-:Y:S01]  /*5d10*/  LOP3.LUT R8, R9, 0x180, RZ, 0xc0, !PT ;  /* 0x0000018009087812 */ /* 0x000fe200078ec0ff */
[----:B------:R-:W-:Y:S01]  /*5d20*/  VIADD R55, R16, UR42 ;  /* 0x0000002a10377c36 */ /* 0x000fe20008000000 */
[----:B------:R-:W-:Y:S01]  /*5d30*/  F2FP.BF16.F32.PACK_AB R32, R29, R32 ;  /* 0x000000201d20723e */ /* 0x000fe200000010ff */
[----:B------:R-:W-:Y:S01]  /*5d40*/  UPRMT UR5, UR49, 0x654, UR5 ;  /* 0x0000065431057896 */ /* 0x000fe20008000005 */
[----:B------:R-:W-:Y:S01]  /*5d50*/  F2FP.BF16.F32.PACK_AB R24, R21, R24 ;  /* 0x000000181518723e */ /* 0x000fe200000010ff */
[----:B------:R-:W-:Y:S01]  /*5d60*/  VIADD R5, R55, 0x8 ;  /* 0x0000000837057836 */ /* 0x000fe20000000000 */
[----:B------:R-:W-:Y:S01]  /*5d70*/  F2FP.BF16.F32.PACK_AB R33, R33, R36 ;  /* 0x000000242121723e */ /* 0x000fe200000010ff */
[----:B------:R-:W-:Y:S01]  /*5d80*/  USHF.R.S32.HI UR7, URZ, 0x1f, UR44 ;  /* 0x0000001f3f077899 */ /* 0x000fe2000801142c */
[----:B------:R-:W-:-:S02]  /*5d90*/  F2FP.BF16.F32.PACK_AB R40, R37, R40 ;  /* 0x000000282528723e */ /* 0x000fc400000010ff */
[----:B------:R-:W-:Y:S02]  /*5da0*/  F2FP.BF16.F32.PACK_AB R49, R49, R52 ;  /* 0x000000343131723e */ /* 0x000fe400000010ff */
[----:B------:R-:W-:Y:S01]  /*5db0*/  F2FP.BF16.F32.PACK_AB R56, R53, R56 ;  /* 0x000000383538723e */ /* 0x000fe200000010ff */
[----:B------:R-:W-:Y:S01]  /*5dc0*/  SYNCS.ARRIVE.TRANS64.RED.A1T0 RZ, [UR5], RZ ;  /* 0x000000ffffff79a7 */ /* 0x000fe20008100405 */
[----:B------:R-:W-:Y:S01]  /*5dd0*/  LOP3.LUT R10, R10, R11, RZ, 0x3c, !PT ;  /* 0x0000000b0a0a7212 */ /* 0x000fe200078e3cff */
[----:B------:R-:W-:Y:S01]  /*5de0*/  IMAD.X R11, RZ, RZ, R153, P3 ;  /* 0x000000ffff0b7224 */ /* 0x000fe200018e0699 */
[----:B------:R-:W-:Y:S01]  /*5df0*/  F2FP.BF16.F32.PACK_AB R34, R31, R34 ;  /* 0x000000221f22723e */ /* 0x000fe200000010ff */
[----:B------:R-:W-:Y:S01]  /*5e00*/  ULDC UR5, c[0x0][0xc] ;  /* 0x0000030000057ab9 */ /* 0x000fe20000000800 */
[----:B------:R-:W-:Y:S01]  /*5e10*/  F2FP.BF16.F32.PACK_AB R41, R41, R44 ;  /* 0x0000002c2929723e */ /* 0x000fe200000010ff */
[----:B------:R-:W-:Y:S01]  /*5e20*/  UIADD3 UR39, UR5, UR39, URZ ;  /* 0x0000002705277290 */ /* 0x000fe2000fffe03f */
[----:B------:R-:W-:-:S02]  /*5e30*/  LOP3.LUT R21, R152, 0x180, RZ, 0xc0, !PT ;  /* 0x0000018098157812 */ /* 0x000fc400078ec0ff */
[----:B------:R-:W-:Y:S02]  /*5e40*/  SHF.R.U64 R8, R8, 0x3, RZ ;  /* 0x0000000308087819 */ /* 0x000fe400000012ff */
[----:B------:R-:W-:Y:S02]  /*5e50*/  F2FP.BF16.F32.PACK_AB R48, R45, R48 ;  /* 0x000000302d30723e */ /* 0x000fe400000010ff */
[----:B------:R-:W-:Y:S02]  /*5e60*/  SEL R31, R25, R32, P0 ;  /* 0x00000020191f7207 */ /* 0x000fe40000000000 */
[----:B------:R-:W-:Y:S01]  /*5e70*/  MOV R44, R6 ;  /* 0x00000006002c7202 */ /* 0x000fe20000000f00 */
[----:B------:R-:W-:Y:S01]  /*5e80*/  IMAD.U32 R7, RZ, RZ, UR11 ;  /* 0x0000000bff077e24 */ /* 0x000fe2000f8e00ff */
[----:B------:R-:W-:Y:S01]  /*5e90*/  F2FP.BF16.F32.PACK_AB R13, R13, R14 ;  /* 0x0000000e0d0d723e */ /* 0x000fe200000010ff */
[----:B------:R-:W-:Y:S01]  /*5ea0*/  IMAD.U32 R7, RZ, RZ, UR6 ;  /* 0x00000006ff077e24 */ /* 0x000fe2000f8e00ff */
[----:B------:R-:W-:Y:S01]  /*5eb0*/  SEL R32, R32, R25, P0 ;  /* 0x0000001920207207 */ /* 0x000fe20000000000 */
[----:B------:R-:W-:Y:S01]  /*5ec0*/  ULDC UR6, c[0x0][0xa88] ;  /* 0x0002a20000067ab9 */ /* 0x000fe20000000800 */
[----:B------:R-:W-:Y:S01]  /*5ed0*/  LOP3.LUT P1, RZ, R19, 0x3, RZ, 0xc0, !PT ;  /* 0x0000000313ff7812 */ /* 0x000fe2000782c0ff */
[----:B------:R-:W-:Y:S01]  /*5ee0*/  IMAD.U32 R6, RZ, RZ, UR10 ;  /* 0x0000000aff067e24 */ /* 0x000fe2000f8e00ff */
[----:B------:R-:W-:-:S02]  /*5ef0*/  F2FP.BF16.F32.PACK_AB R15, R15, R20 ;  /* 0x000000140f0f723e */ /* 0x000fc400000010ff */
[----:B------:R-:W-:Y:S02]  /*5f00*/  SEL R25, R33, R40, P0 ;  /* 0x0000002821197207 */ /* 0x000fe40000000000 */
[----:B------:R-:W-:Y:S02]  /*5f10*/  SEL R37, R49, R56, P0 ;  /* 0x0000003831257207 */ /* 0x000fe40000000000 */
[----:B------:R-:W-:Y:S02]  /*5f20*/  F2FP.BF16.F32.PACK_AB R35, R35, R38 ;  /* 0x000000262323723e */ /* 0x000fe400000010ff */
[----:B------:R-:W-:Y:S02]  /*5f30*/  F2FP.BF16.F32.PACK_AB R43, R43, R46 ;  /* 0x0000002e2b2b723e */ /* 0x000fe400000010ff */
[----:B------:R-:W-:Y:S02]  /*5f40*/  F2FP.BF16.F32.PACK_AB R50, R47, R50 ;  /* 0x000000322f32723e */ /* 0x000fe400000010ff */
[----:B------:R-:W-:-:S02]  /*5f50*/  SEL R40, R40, R33, P0 ;  /* 0x0000002128287207 */ /* 0x000fc40000000000 */
[----:B------:R-:W-:Y:S02]  /*5f60*/  SEL R56, R56, R49, P0 ;  /* 0x0000003138387207 */ /* 0x000fe40000000000 */
[----:B------:R-:W-:Y:S02]  /*5f70*/  SHF.R.U64 R21, R21, 0x3, RZ ;  /* 0x0000000315157819 */ /* 0x000fe400000012ff */
[----:B------:R-:W-:Y:S01]  /*5f80*/  LOP3.LUT R8, R8, R9, RZ, 0x3c, !PT ;  /* 0x0000000908087212 */ /* 0x000fe200078e3cff */
[----:B------:R-:W-:Y:S01]  /*5f90*/  IMAD.X R9, RZ, RZ, R153, P2 ;  /* 0x000000ffff097224 */ /* 0x000fe200010e0699 */
[----:B------:R-:W-:Y:S02]  /*5fa0*/  SEL R33, R41, R48, P0 ;  /* 0x0000003029217207 */ /* 0x000fe40000000000 */
[----:B------:R-:W-:Y:S02]  /*5fb0*/  MOV R49, R10 ;  /* 0x0000000a00317202 */ /* 0x000fe40000000f00 */
[----:B------:R-:W-:Y:S01]  /*5fc0*/  F2FP.BF16.F32.PACK_AB R51, R51, R54 ;  /* 0x000000363333723e */ /* 0x000fe200000010ff */
[----:B------:R-:W1:Y:S01]  /*5fd0*/  LDC.64 R10, c[0x0][0xb78] ;  /* 0x0002de00ff0a7b82 */ /* 0x000e620000000a00 */
[----:B------:R-:W-:-:S02]  /*5fe0*/  SEL R29, R13, R24, P0 ;  /* 0x000000180d1d7207 */ /* 0x000fc40000000000 */
[----:B------:R-:W-:Y:S02]  /*5ff0*/  SEL R48, R48, R41, P0 ;  /* 0x0000002930307207 */ /* 0x000fe40000000000 */
[----:B------:R-:W-:Y:S02]  /*6000*/  ISETP.GE.OR P2, PT, R5, UR6, P1 ;  /* 0x0000000605007c0c */ /* 0x000fe40008f46670 */
[----:B------:R-:W-:Y:S02]  /*6010*/  SEL R24, R24, R13, P0 ;  /* 0x0000000d18187207 */ /* 0x000fe40000000000 */
[----:B------:R-:W-:Y:S02]  /*6020*/  SEL R41, R15, R26, P0 ;  /* 0x0000001a0f297207 */ /* 0x000fe40000000000 */
[----:B------:R-:W-:Y:S02]  /*6030*/  SEL R45, R27, R34, P0 ;  /* 0x000000221b2d7207 */ /* 0x000fe40000000000 */
[----:B------:R-:W-:-:S02]  /*6040*/  SEL R36, R34, R27, P0 ;  /* 0x0000001b22247207 */ /* 0x000fc40000000000 */
[----:B------:R-:W-:Y:S02]  /*6050*/  SEL R26, R26, R15, P0 ;  /* 0x0000000f1a1a7207 */ /* 0x000fe40000000000 */
[----:B------:R-:W-:Y:S02]  /*6060*/  SEL R27, R35, R42, P0 ;  /* 0x0000002a231b7207 */ /* 0x000fe40000000000 */
[----:B------:R-:W-:Y:S02]  /*6070*/  SEL R47, R43, R50, P0 ;  /* 0x000000322b2f7207 */ /* 0x000fe40000000000 */
[----:B------:R-:W-:Y:S01]  /*6080*/  LOP3.LUT R20, R21, R152, RZ, 0x3c, !PT ;  /* 0x0000009815147212 */ /* 0x000fe200078e3cff */
[----:B------:R-:W-:Y:S01]  /*6090*/  IMAD.MOV.U32 R21, RZ, RZ, R153 ;  /* 0x000000ffff157224 */ /* 0x000fe200078e0099 */
[----:B------:R-:W-:Y:S01]  /*60a0*/  SEL R42, R42, R35, P0 ;  /* 0x000000232a2a7207 */ /* 0x000fe20000000000 */
[----:B-1----:R-:W-:Y:S01]  /*60b0*/  IMAD.WIDE.U32 R6, R10, UR44, R6 ;  /* 0x0000002c0a067c25 */ /* 0x002fe2000f8e0006 */
[----:B------:R-:W-:-:S02]  /*60c0*/  SEL R50, R50, R43, P0 ;  /* 0x0000002b32327207 */ /* 0x000fc40000000000 */
[----:B------:R-:W-:Y:S02]  /*60d0*/  SEL R43, R51, R58, P0 ;  /* 0x0000003a332b7207 */ /* 0x000fe40000000000 */
[----:B------:R-:W-:Y:S02]  /*60e0*/  SEL R58, R58, R51, P0 ;  /* 0x000000333a3a7207 */ /* 0x000fe40000000000 */
[----:B------:R-:W-:Y:S02]  /*60f0*/  MOV R53, R20 ;  /* 0x0000001400357202 */ /* 0x000fe40000000f00 */
[C---:B------:R-:W-:Y:S02]  /*6100*/  IADD3 R15, P5, R152.reuse, 0x20, RZ ;  /* 0x00000020980f7810 */ /* 0x040fe40007fbe0ff */
[----:B------:R-:W-:Y:S02]  /*6110*/  IADD3 R13, P4, R152, 0x3000, RZ ;  /* 0x00003000980d7810 */ /* 0x000fe40007f9e0ff */
[----:B------:R-:W-:-:S02]  /*6120*/  LOP3.LUT R14, R15, 0x180, RZ, 0xc0, !PT ;  /* 0x000001800f0e7812 */ /* 0x000fc400078ec0ff */
[----:B------:R-:W-:Y:S02]  /*6130*/  LOP3.LUT R12, R13, 0x180, RZ, 0xc0, !PT ;  /* 0x000001800d0c7812 */ /* 0x000fe400078ec0ff */
[----:B------:R-:W-:Y:S02]  /*6140*/  SHF.R.U64 R14, R14, 0x3, RZ ;  /* 0x000000030e0e7819 */ /* 0x000fe400000012ff */
[----:B------:R-:W-:Y:S02]  /*6150*/  SHF.R.U64 R12, R12, 0x3, RZ ;  /* 0x000000030c0c7819 */ /* 0x000fe400000012ff */
[----:B------:R-:W-:Y:S01]  /*6160*/  MOV R46, R8 ;  /* 0x00000008002e7202 */ /* 0x000fe20000000f00 */
[----:B------:R-:W-:Y:S01]  /*6170*/  IMAD R8, R10, UR7, RZ ;  /* 0x000000070a087c24 */ /* 0x000fe2000f8e02ff */
[----:B------:R-:W-:Y:S01]  /*6180*/  LOP3.LUT R14, R14, R15, RZ, 0x3c, !PT ;  /* 0x0000000f0e0e7212 */ /* 0x000fe200078e3cff */
[--C-:B------:R-:W-:Y:S01]  /*6190*/  IMAD.X R15, RZ, RZ, R153.reuse, P5 ;  /* 0x000000ffff0f7224 */ /* 0x100fe200028e0699 */
[----:B------:R-:W-:Y:S01]  /*61a0*/  LOP3.LUT R12, R12, R13, RZ, 0x3c, !PT ;  /* 0x0000000d0c0c7212 */ /* 0x000fe200078e3cff */
[----:B------:R-:W-:Y:S01]  /*61b0*/  IMAD.X R13, RZ, RZ, R153, P4 ;  /* 0x000000ffff0d7224 */ /* 0x000fe200020e0699 */
[----:B------:R-:W-:Y:S01]  /*61c0*/  ISETP.GE.OR P1, PT, R55, UR6, P1 ;  /* 0x0000000637007c0c */ /* 0x000fe20008f26670 */
[----:B------:R-:W-:Y:S01]  /*61d0*/  IMAD R38, R11, UR44, R8 ;  /* 0x0000002c0b267c24 */ /* 0x000fe2000f8e0208 */
[----:B------:R-:W-:Y:S01]  /*61e0*/  MOV R52, R14 ;  /* 0x0000000e00347202 */ /* 0x000fe20000000f00 */
[----:B------:R-:W-:Y:S01]  /*61f0*/  ULDC.64 UR6, c[0x0][0xb40] ;  /* 0x0002d00000067ab9 */ /* 0x000fe20000000a00 */
[----:B------:R-:W-:-:S02]  /*6200*/  MOV R51, R12 ;  /* 0x0000000c00337202 */ /* 0x000fc40000000f00 */
[----:B--2---:R-:W-:Y:S01]  /*6210*/  LOP3.LUT R5, R0, 0x2, RZ, 0x3c, !PT ;  /* 0x0000000200057812 */ /* 0x004fe200078e3cff */
[----:B------:R-:W-:Y:S04]  /*6220*/  SHFL.IDX PT, R23, R23, R0, 0x1c1f ;  /* 0x001c1f0017177589 */ /* 0x000fe800000e0000 */
[----:B------:R-:W1:Y:S04]  /*6230*/  SHFL.IDX PT, R28, R28, R5, 0x1c1f ;  /* 0x001c1f051c1c7589 */ /* 0x000e6800000e0000 */
[----:B------:R-:W-:Y:S04]  /*6240*/  SHFL.IDX PT, R39, R39, R0, 0x1c1f ;  /* 0x001c1f0027277589 */ /* 0x000fe800000e0000 */
[----:B------:R-:W2:Y:S04]  /*6250*/  SHFL.IDX PT, R30, R30, R5, 0x1c1f ;  /* 0x001c1f051e1e7589 */ /* 0x000ea800000e0000 */
[----:B------:R-:W-:Y:S04]  /*6260*/  SHFL.IDX PT, R29, R29, R0, 0x1c1f ;  /* 0x001c1f001d1d7589 */ /* 0x000fe800000e0000 */
[----:B------:R-:W3:Y:S04]  /*6270*/  SHFL.IDX PT, R24, R24, R5, 0x1c1f ;  /* 0x001c1f0518187589 */ /* 0x000ee800000e0000 */
[----:B------:R-:W-:Y:S04]  /*6280*/  SHFL.IDX PT, R41, R41, R0, 0x1c1f ;  /* 0x001c1f0029297589 */ /* 0x000fe800000e0000 */
[----:B------:R-:W4:Y:S01]  /*6290*/  SHFL.IDX PT, R34, R26, R5, 0x1c1f ;  /* 0x001c1f051a227589 */ /* 0x000f2200000e0000 */
[----:B-1----:R-:W-:-:S02]  /*62a0*/  SEL R8, R23, R28, P0 ;  /* 0x0000001c17087207 */ /* 0x002fc40000000000 */
[----:B------:R-:W-:Y:S01]  /*62b0*/  SEL R10, R28, R23, P0 ;  /* 0x000000171c0a7207 */ /* 0x000fe20000000000 */
[----:B------:R-:W-:Y:S04]  /*62c0*/  SHFL.IDX PT, R31, R31, R0, 0x1c1f ;  /* 0x001c1f001f1f7589 */ /* 0x000fe800000e0000 */
[----:B------:R-:W1:Y:S01]  /*62d0*/  SHFL.IDX PT, R32, R32, R5, 0x1c1f ;  /* 0x001c1f0520207589 */ /* 0x000e6200000e0000 */
[----:B--2---:R-:W-:Y:S02]  /*62e0*/  SEL R9, R39, R30, P0 ;  /* 0x0000001e27097207 */ /* 0x004fe40000000000 */
[----:B------:R-:W-:Y:S01]  /*62f0*/  SEL R11, R30, R39, P0 ;  /* 0x000000271e0b7207 */ /* 0x000fe20000000000 */
[----:B------:R-:W-:Y:S04]  /*6300*/  SHFL.IDX PT, R45, R45, R0, 0x1c1f ;  /* 0x001c1f002d2d7589 */ /* 0x000fe800000e0000 */
[----:B------:R-:W2:Y:S01]  /*6310*/  SHFL.IDX PT, R36, R36, R5, 0x1c1f ;  /* 0x001c1f0524247589 */ /* 0x000ea200000e0000 */
[----:B---3--:R-:W-:-:S02]  /*6320*/  SEL R12, R29, R24, P0 ;  /* 0x000000181d0c7207 */ /* 0x008fc40000000000 */
[----:B------:R-:W-:Y:S01]  /*6330*/  SEL R14, R24, R29, P0 ;  /* 0x0000001d180e7207 */ /* 0x000fe20000000000 */
[----:B------:R2:W-:Y:S04]  /*6340*/  SHFL.IDX PT, R20, R25, R0, 0x1c1f ;  /* 0x001c1f0019147589 */ /* 0x0005e800000e0000 */
[----:B------:R-:W-:Y:S01]  /*6350*/  SHFL.IDX PT, R33, R33, R0, 0x1c1f ;  /* 0x001c1f0021217589 */ /* 0x000fe200000e0000 */
[----:B----4-:R-:W-:Y:S02]  /*6360*/  SEL R13, R41, R34, P0 ;  /* 0x00000022290d7207 */ /* 0x010fe40000000000 */
[----:B------:R-:W-:Y:S01]  /*6370*/  SEL R15, R34, R41, P0 ;  /* 0x00000029220f7207 */ /* 0x000fe20000000000 */
[----:B------:R3:W-:Y:S04]  /*6380*/  SHFL.IDX PT, R35, R27, R0, 0x1c1f ;  /* 0x001c1f001b237589 */ /* 0x0007e800000e0000 */
[----:B------:R-:W4:Y:S01]  /*6390*/  SHFL.IDX PT, R21, R40, R5, 0x1c1f ;  /* 0x001c1f0528157589 */ /* 0x000f2200000e0000 */
[----:B-1----:R-:W-:-:S02]  /*63a0*/  SEL R24, R31, R32, P0 ;  /* 0x000000201f187207 */ /* 0x002fc40000000000 */
[----:B------:R-:W-:Y:S01]  /*63b0*/  SEL R26, R32, R31, P0 ;  /* 0x0000001f201a7207 */ /* 0x000fe20000000000 */
[----:B------:R-:W1:Y:S04]  /*63c0*/  SHFL.IDX PT, R48, R48, R5, 0x1c1f ;  /* 0x001c1f0530307589 */ /* 0x000e6800000e0000 */
[----:B------:R-:W5:Y:S01]  /*63d0*/  SHFL.IDX PT, R42, R42, R5, 0x1c1f ;  /* 0x001c1f052a2a7589 */ /* 0x000f6200000e0000 */
[----:B--2---:R-:W-:Y:S02]  /*63e0*/  SEL R25, R45, R36, P0 ;  /* 0x000000242d197207 */ /* 0x004fe40000000000 */
[----:B---3--:R-:W-:Y:S01]  /*63f0*/  SEL R27, R36, R45, P0 ;  /* 0x0000002d241b7207 */ /* 0x008fe20000000000 */
[----:B------:R-:W-:Y:S04]  /*6400*/  SHFL.IDX PT, R37, R37, R0, 0x1c1f ;  /* 0x001c1f0025257589 */ /* 0x000fe800000e0000 */
[----:B------:R-:W-:Y:S04]  /*6410*/  SHFL.IDX PT, R47, R47, R0, 0x1c1f ;  /* 0x001c1f002f2f7589 */ /* 0x000fe800000e0000 */
[----:B------:R-:W2:Y:S04]  /*6420*/  SHFL.IDX PT, R56, R56, R5, 0x1c1f ;  /* 0x001c1f0538387589 */ /* 0x000ea800000e0000 */
[----:B------:R-:W3:Y:S01]  /*6430*/  SHFL.IDX PT, R50, R50, R5, 0x1c1f ;  /* 0x001c1f0532327589 */ /* 0x000ee200000e0000 */
[----:B----4-:R-:W-:-:S02]  /*6440*/  SEL R28, R20, R21, P0 ;  /* 0x00000015141c7207 */ /* 0x010fc40000000000 */
[----:B------:R-:W-:Y:S01]  /*6450*/  SEL R30, R21, R20, P0 ;  /* 0x00000014151e7207 */ /* 0x000fe20000000000 */
[----:B------:R4:W-:Y:S01]  /*6460*/  SHFL.IDX PT, R43, R43, R0, 0x1c1f ;  /* 0x001c1f002b2b7589 */ /* 0x0009e200000e0000 */
[----:B-1----:R-:W-:Y:S02]  /*6470*/  SEL R32, R33, R48, P0 ;  /* 0x0000003021207207 */ /* 0x002fe40000000000 */
[----:B------:R-:W-:Y:S01]  /*6480*/  SEL R34, R48, R33, P0 ;  /* 0x0000002130227207 */ /* 0x000fe20000000000 */
[----:B------:R1:W3:Y:S01]  /*6490*/  SHFL.IDX PT, R58, R58, R5, 0x1c1f ;  /* 0x001c1f053a3a7589 */ /* 0x0002e200000e0000 */
[----:B-----5:R-:W-:Y:S02]  /*64a0*/  SEL R29, R35, R42, P0 ;  /* 0x0000002a231d7207 */ /* 0x020fe40000000000 */
[----:B------:R-:W-:Y:S01]  /*64b0*/  SEL R31, R42, R35, P0 ;  /* 0x000000232a1f7207 */ /* 0x000fe20000000000 */
[----:B------:R-:W-:Y:S01]  /*64c0*/  BAR.SYNC.DEFER_BLOCKING 0x1, 0x180 ;  /* 0x0046000000007b1d */ /* 0x000fe20000010000 */
[----:B----4-:R-:W-:-:S02]  /*64d0*/  IADD3 R0, P3, R55, R6, RZ ;  /* 0x0000000637007210 */ /* 0x010fc40007f7e0ff */
[----:B-1----:R-:W-:Y:S02]  /*64e0*/  SHF.R.S32.HI R5, RZ, 0x1f, R55 ;  /* 0x0000001fff057819 */ /* 0x002fe40000011437 */
[----:B--2---:R-:W-:Y:S02]  /*64f0*/  SEL R36, R37, R56, P0 ;  /* 0x0000003825247207 */ /* 0x004fe40000000000 */
[----:B------:R-:W-:Y:S02]  /*6500*/  IADD3.X R5, R5, R7, R38, P3, !PT ;  /* 0x0000000705057210 */ /* 0x000fe40001ffe426 */
[----:B------:R-:W-:Y:S02]  /*6510*/  SEL R38, R56, R37, P0 ;  /* 0x0000002538267207 */ /* 0x000fe40000000000 */
[----:B---3--:R-:W-:Y:S02]  /*6520*/  SEL R33, R47, R50, P0 ;  /* 0x000000322f217207 */ /* 0x008fe40000000000 */
[----:B------:R-:W-:-:S02]  /*6530*/  SEL R35, R50, R47, P0 ;  /* 0x0000002f32237207 */ /* 0x000fc40000000000 */
[----:B------:R-:W-:Y:S02]  /*6540*/  LEA R6, P3, R0, UR6, 0x2 ;  /* 0x0000000600067c11 */ /* 0x000fe4000f8610ff */
[----:B------:R-:W-:Y:S02]  /*6550*/  SEL R37, R43, R58, P0 ;  /* 0x0000003a2b257207 */ /* 0x000fe40000000000 */
[----:B------:R-:W-:Y:S01]  /*6560*/  SEL R39, R58, R43, P0 ;  /* 0x0000002b3a277207 */ /* 0x000fe20000000000 */
[----:B------:R-:W-:Y:S01]  /*6570*/  STSM.16.M88.4 [R53], R8 ;  /* 0x0000000835007844 */ /* 0x000fe20000000200 */
[----:B------:R-:W-:-:S03]  /*6580*/  LEA.HI.X R7, R0, UR7, R5, 0x2, P3 ;  /* 0x0000000700077c11 */ /* 0x000fc600098f1405 */
[----:B------:R-:W-:Y:S04]  /*6590*/  STSM.16.M88.4 [R52], R12 ;  /* 0x0000000c34007844 */ /* 0x000fe80000000200 */
[----:B------:R-:W-:Y:S04]  /*65a0*/  STSM.16.M88.4 [R51], R24 ;  /* 0x0000001833007844 */ /* 0x000fe80000000200 */
[----:B------:R-:W-:Y:S04]  /*65b0*/  STSM.16.M88.4 [R49], R28 ;  /* 0x0000001c31007844 */ /* 0x000fe80000000200 */
[----:B------:R-:W-:Y:S04]  /*65c0*/  STSM.16.M88.4 [R46], R32 ;  /* 0x000000202e007844 */ /* 0x000fe80000000200 */
[----:B------:R-:W-:Y:S01]  /*65d0*/  STSM.16.M88.4 [R44], R36 ;  /* 0x000000242c007844 */ /* 0x000fe20000000200 */
[----:B------:R-:W-:Y:S01]  /*65e0*/  @!PT LDS RZ, [RZ] ;  /* 0x00000000fffff984 */ /* 0x000fe20000000800 */
[----:B------:R-:W-:Y:S01]  /*65f0*/  @!PT LDS RZ, [RZ] ;  /* 0x00000000fffff984 */ /* 0x000fe20000000800 */
[----:B------:R-:W-:Y:S01]  /*6600*/  @!PT LDS RZ, [RZ] ;  /* 0x00000000fffff984 */ /* 0x000fe20000000800 */
[----:B------:R-:W-:Y:S01]  /*6610*/  @!PT LDS RZ, [RZ] ;  /* 0x00000000fffff984 */ /* 0x000fe20000000800 */
[----:B------:R1:W-:Y:S06]  /*6620*/  MEMBAR.ALL.CTA ;  /* 0x0000000000007992 */ /* 0x0003ec0000008000 */
[----:B-1----:R-:W1:Y:S04]  /*6630*/  FENCE.VIEW.ASYNC.S ;  /* 0x00000000000073c6 */ /* 0x002e680000000000 */
[----:B-1----:R-:W1:Y:S01]  /*6640*/  SHFL.IDX PT, R0, R17, RZ, 0x1f ;  /* 0x00001fff11007589 */ /* 0x002e6200000e0000 */
[----:B------:R-:W-:Y:S06]  /*6650*/  BAR.ARV 0x1, 0x1a0 ;  /* 0x0046800000007b1d */ /* 0x000fec0000002000 */
[----:B-1----:R-:W-:Y:S01]  /*6660*/  ISETP.NE.AND P0, PT, R0, 0xb, PT ;  /* 0x0000000b0000780c */ /* 0x002fe20003f05270 */
[----:B------:R1:W-:Y:S04]  /*6670*/  @!P1 STG.E desc[UR50][R6.64], R4 ;  /* 0x0000000406009986 */ /* 0x0003e8000c101932 */
[----:B------:R1:W-:Y:S08]  /*6680*/  @!P2 STG.E desc[UR50][R6.64+0x20], R3 ;  /* 0x000020030600a986 */ /* 0x0003f0000c101932 */
[----:B------:R-:W-:Y:S05]  /*6690*/  @P0 BRA `(.L_x_31) ;  /* 0x0000000000640947 */ /* 0x000fea0003800000 */
[----:B------:R-:W-:Y:S01]  /*66a0*/  BAR.SYNC.DEFER_BLOCKING 0x1, 0x1a0 ;  /* 0x0046800000007b1d */ /* 0x000fe20000010000 */
[----:B------:R-:W-:-:S05]  /*66b0*/  ELECT P0, URZ, PT ;  /* 0x00000000003f782f */ /* 0x000fca0003800000 */
[----:B------:R-:W-:Y:S08]  /*66c0*/  BSSY B0, `(.L_x_31) ;  /* 0x0000016000007945 */ /* 0x000ff00003800000 */
[----:B------:R-:W-:Y:S05]  /*66d0*/  @!P0 BRA `(.L_x_32) ;  /* 0x0000000000508947 */ /* 0x000fea0003800000 */
[----:B------:R-:W-:Y:S02]  /*66e0*/  UIADD3 UR6, UP0, UR52, 0x9f0, URZ ;  /* 0x000009f034067890 */ /* 0x000fe4000ff1e03f */
[----:B------:R-:W-:Y:S02]  /*66f0*/  UIADD3 UR8, UR48, 0x6000, URZ ;  /* 0x0000600030087890 */ /* 0x000fe4000fffe03f */
[----:B------:R-:W-:Y:S01]  /*6700*/  UIADD3.X UR7, URZ, UR53, URZ, UP0, !UPT ;  /* 0x000000353f077290 */ /* 0x000fe200087fe43f */
[----:B------:R-:W-:Y:S01]  /*6710*/  UMOV UR41, URZ ;  /* 0x0000003f00297c82 */ /* 0x000fe20008000000 */
[----:B------:R-:W-:Y:S01]  /*6720*/  UMOV UR45, URZ ;  /* 0x0000003f002d7c82 */ /* 0x000fe20008000000 */
[----:B------:R-:W-:Y:S01]  /*6730*/  UMOV UR40, UR48 ;  /* 0x0000003000287c82 */ /* 0x000fe20008000000 */
[----:B------:R-:W-:-:S05]  /*6740*/  UMOV UR5, 0x20 ;  /* 0x0000002000057882 */ /* 0x000fca0000000000 */
[----:B------:R2:W-:Y:S02]  /*6750*/  UTMASTG.5D [UR40], [UR6] ;  /* 0x00000028060073b5 */ /* 0x0005e40008020000 */
[----:B--2---:R-:W-:Y:S01]  /*6760*/  UMOV UR40, UR4 ;  /* 0x0000000400287c82 */ /* 0x004fe20008000000 */
[----:B------:R-:W-:Y:S01]  /*6770*/  UMOV UR41, UR5 ;  /* 0x0000000500297c82 */ /* 0x000fe20008000000 */
[----:B------:R-:W-:Y:S01]  /*6780*/  UMOV UR5, 0x40 ;  /* 0x0000004000057882 */ /* 0x000fe20000000000 */
[----:B------:R2:W-:Y:S02]  /*6790*/  UTMASTG.5D [UR40], [UR6] ;  /* 0x00000028060073b5 */ /* 0x0005e40008020000 */
[----:B--2---:R-:W-:Y:S01]  /*67a0*/  UMOV UR40, UR8 ;  /* 0x0000000800287c82 */ /* 0x004fe20008000000 */
[----:B------:R-:W-:Y:S01]  /*67b0*/  UMOV UR41, UR5 ;  /* 0x0000000500297c82 */ /* 0x000fe20008000000 */
[----:B------:R-:W-:Y:S01]  /*67c0*/  UIADD3 UR5, UR48, 0x19c20, URZ ;  /* 0x00019c2030057890 */ /* 0x000fe2000fffe03f */
[----:B------:R2:W-:Y:S03]  /*67d0*/  UTMASTG.5D [UR40], [UR6] ;  /* 0x00000028060073b5 */ /* 0x0005e60008020000 */
[----:B------:R-:W-:Y:S01]  /*67e0*/  UPRMT UR5, URZ, 0x654, UR5 ;  /* 0x000006543f057896 */ /* 0x000fe20008000005 */
[----:B------:R0:W-:Y:S01]  /*67f0*/  UTMACMDFLUSH ;  /* 0x00000000000079b7 */ /* 0x0001e20000000000 */
[----:B------:R-:W-:-:S07]  /*6800*/  DEPBAR.LE SB0, 0x0 ;  /* 0x000080000000791a */ /* 0x000fce0000000000 */
[----:B--2---:R-:W-:Y:S03]  /*6810*/  SYNCS.ARRIVE.TRANS64.RED.A1T0 RZ, [UR5], RZ ;  /* 0x000000ffffff79a7 */ /* 0x004fe60008100405 */
.L_x_32:
[----:B------:R-:W-:Y:S05]  /*6820*/  BSYNC B0 ;  /* 0x0000000000007941 */ /* 0x000fea0003800000 */
.L_x_31:
[----:B------:R-:W2:Y:S01]  /*6830*/  LDC R0, c[0x0][0xda4] ;  /* 0x00036900ff007b82 */ /* 0x000ea20000000800 */
[----:B------:R-:W-:Y:S02]  /*6840*/  UIADD3 UR36, UR36, 0x1, URZ ;  /* 0x0000000124247890 */ /* 0x000fe4000fffe03f */
[----:B------:R-:W-:Y:S02]  /*6850*/  UIADD3 UR38, UR38, 0x1, URZ ;  /* 0x0000000126267890 */ /* 0x000fe4000fffe03f */
[----:B------:R-:W-:-:S04]  /*6860*/  UISETP.NE.AND UP0, UPT, UR36, 0x2, UPT ;  /* 0x000000022400788c */ /* 0x000fc8000bf05270 */
[----:B------:R-:W-:Y:S02]  /*6870*/  USEL UR4, URZ, 0x1, UP0 ;  /* 0x000000013f047887 */ /* 0x000fe40008000000 */
[----:B------:R-:W-:Y:S02]  /*6880*/  USEL UR36, UR36, URZ, UP0 ;  /* 0x0000003f24247287 */ /* 0x000fe40008000000 */
[----:B------:R-:W-:Y:S01]  /*6890*/  ULOP3.LUT UR37, UR37, UR4, URZ, 0x3c, !UPT ;  /* 0x0000000425257292 */ /* 0x000fe2000f8e3c3f */
[----:B--2---:R-:W-:-:S13]  /*68a0*/  ISETP.LE.AND P0, PT, R0, UR39, PT ;  /* 0x0000002700007c0c */ /* 0x004fda000bf03270 */
[----:B------:R-:W-:Y:S05]  /*68b0*/  @!P0 BRA `(.L_x_33) ;  /* 0xffffffa400208947 */ /* 0x000fea000383ffff */
[----:B------:R-:W-:Y:S05]  /*68c0*/  EXIT ;  /* 0x000000000000794d */ /* 0x000fea0003800000 */
.L_x_7:
[----:B------:R-:W-:-:S08]  /*68d0*/  NOP ;  /* 0x0000000000007918 */ /* 0x000fd00000000000 */
[----:B------:R-:W1:-:S00]  /*68e0*/  USETMAXREG.DEALLOC.CTAPOOL 0x20 ;  /* 0x00000020000079c8 */ /* 0x000e4000080e0500 */
[----:B------:R-:W2:Y:S01]  /*68f0*/  S2UR UR49, SR_CTAID.X ;  /* 0x00000000003179c3 */ /* 0x000ea20000002500 */
[----:B------:R-:W-:Y:S01]  /*6900*/  UMOV UR47, 0x1 ;  /* 0x00000001002f7882 */ /* 0x000fe20000000000 */
[----:B-1----:R-:W-:Y:S01]  /*6910*/  LOP3.LUT R22, R0, 0x3, RZ, 0xc0, !PT ;  /* 0x0000000300167812 */ /* 0x002fe200078ec0ff */
[----:B------:R-:W-:Y:S02]  /*6920*/  IMAD.MOV.U32 R19, RZ, RZ, RZ ;  /* 0x000000ffff137224 */ /* 0x000fe400078e00ff */
[----:B------:R-:W-:-:S03]  /*6930*/  IMAD.MOV.U32 R16, RZ, RZ, 0x1 ;  /* 0x00000001ff107424 */ /* 0x000fc600078e00ff */
[----:B------:R-:W2:Y:S02]  /*6940*/  LDC R3, c[0x0][0xda4] ;  /* 0x00036900ff037b82 */ /* 0x000ea40000000800 */
[----:B--2---:R-:W-:-:S13]  /*6950*/  ISETP.LE.AND P0, PT, R3, UR49, PT ;  /* 0x0000003103007c0c */ /* 0x004fda000bf03270 */
[----:B------:R-:W-:Y:S05]  /*6960*/  @P0 BRA `(.L_x_34) ;  /* 0x0000002800180947 */ /* 0x000fea0003800000 */
[C---:B------:R-:W-:Y:S01]  /*6970*/  IMAD.SHL.U32 R3, R2.reuse, 0x20, RZ ;  /* 0x0000002002037824 */ /* 0x040fe200078e00ff */
[----:B------:R-:W-:Y:S01]  /*6980*/  SHF.R.U32.HI R4, RZ, 0x1, R2 ;  /* 0x00000001ff047819 */ /* 0x000fe20000011602 */
[----:B------:R-:W-:Y:S01]  /*6990*/  IMAD.SHL.U32 R6, R23, 0x10, RZ ;  /* 0x0000001017067824 */ /* 0x000fe200078e00ff */
[----:B------:R-:W-:Y:S01]  /*69a0*/  LOP3.LUT P0, RZ, R2, 0x4, RZ, 0xc0, !PT ;  /* 0x0000000402ff7812 */ /* 0x000fe2000780c0ff */
[----:B------:R-:W-:Y:S01]  /*69b0*/  IMAD.SHL.U32 R9, R0, 0x800, RZ ;  /* 0x0000080000097824 */ /* 0x000fe200078e00ff */
[----:B------:R-:W-:Y:S01]  /*69c0*/  LOP3.LUT R5, R3, 0x360, RZ, 0xc0, !PT ;  /* 0x0000036003057812 */ /* 0x000fe200078ec0ff */
[----:B------:R-:W-:Y:S01]  /*69d0*/  IMAD.SHL.U32 R0, R2, 0x4, RZ ;  /* 0x0000000402007824 */ /* 0x000fe200078e00ff */
[----:B------:R-:W-:Y:S01]  /*69e0*/  LOP3.LUT R7, R4, 0x20, RZ, 0xc0, !PT ;  /* 0x0000002004077812 */ /* 0x000fe200078ec0ff */
[----:B------:R-:W-:Y:S01]  /*69f0*/  IMAD.MOV.U32 R24, RZ, RZ, 0x40 ;  /* 0x00000040ff187424 */ /* 0x000fe200078e00ff */
[----:B------:R-:W-:Y:S01]  /*6a00*/  LOP3.LUT R5, R5, 0x400, R6, 0xf8, !PT ;  /* 0x0000040005057812 */ /* 0x000fe200078ef806 */
[C---:B------:R-:W-:Y:S01]  /*6a10*/  IMAD.SHL.U32 R6, R2.reuse, 0x80, RZ ;  /* 0x0000008002067824 */ /* 0x040fe200078e00ff */
[----:B------:R-:W-:Y:S01]  /*6a20*/  LOP3.LUT R3, R3, 0x80, RZ, 0xc0, !PT ;  /* 0x0000008003037812 */ /* 0x000fe200078ec0ff */
[----:B------:R-:W-:Y:S01]  /*6a30*/  IMAD.MOV.U32 R16, RZ, RZ, 0x1 ;  /* 0x00000001ff107424 */ /* 0x000fe200078e00ff */
[----:B------:R-:W-:Y:S01]  /*6a40*/  LOP3.LUT R7, R7, 0x10, R2, 0xf8, !PT ;  /* 0x0000001007077812 */ /* 0x000fe200078ef802 */
[----:B------:R-:W-:Y:S01]  /*6a50*/  IMAD.MOV.U32 R19, RZ, RZ, RZ ;  /* 0x000000ffff137224 */ /* 0x000fe200078e00ff */
[----:B------:R-:W-:Y:S01]  /*6a60*/  LOP3.LUT R3, R3, 0x10, R4, 0xf8, !PT ;  /* 0x0000001003037812 */ /* 0x000fe200078ef804 */
[----:B------:R-:W-:Y:S01]  /*6a70*/  IMAD.SHL.U32 R4, R2, 0x10, RZ ;  /* 0x0000001002047824 */ /* 0x000fe200078e00ff */
[----:B------:R-:W-:Y:S01]  /*6a80*/  LOP3.LUT R7, R7, 0x380, R6, 0xf8, !PT ;  /* 0x0000038007077812 */ /* 0x000fe200078ef806 */
[----:B------:R-:W-:Y:S01]  /*6a90*/  ULDC.64 UR52, c[0x0][0x198] ;  /* 0x0000660000347ab9 */ /* 0x000fe20000000a00 */
[----:B------:R-:W-:Y:S01]  /*6aa0*/  LOP3.LUT R6, R6, 0x400, RZ, 0xc0, !PT ;  /* 0x0000040006067812 */ /* 0x000fe200078ec0ff */
[----:B------:R-:W-:Y:S01]  /*6ab0*/  ULOP3.LUT UR43, UR46, 0x1, URZ, 0xfc, !UPT ;  /* 0x000000012e2b7892 */ /* 0x000fe2000f8efc3f */
[----:B------:R-:W-:Y:S01]  /*6ac0*/  LOP3.LUT R0, R3, 0x10, R0, 0x78, !PT ;  /* 0x0000001003007812 */ /* 0x000fe200078e7800 */
[----:B------:R-:W-:Y:S01]  /*6ad0*/  ULOP3.LUT UR48, UR46, 0x2, URZ, 0xfc, !UPT ;  /* 0x000000022e307892 */ /* 0x000fe2000f8efc3f */
[----:B------:R-:W-:Y:S01]  /*6ae0*/  LOP3.LUT R6, R6, 0x800, R9, 0xf8, !PT ;  /* 0x0000080006067812 */ /* 0x000fe200078ef809 */
[----:B------:R-:W-:Y:S01]  /*6af0*/  ULDC UR44, c[0x0][0xc] ;  /* 0x00000300002c7ab9 */ /* 0x000fe20000000800 */
[----:B------:R-:W-:Y:S01]  /*6b00*/  LOP3.LUT R7, R7, 0x70, R4, 0x78, !PT ;  /* 0x0000007007077812 */ /* 0x000fe200078e7804 */
[----:B------:R-:W-:Y:S01]  /*6b10*/  UMOV UR47, URZ ;  /* 0x0000003f002f7c82 */ /* 0x000fe20008000000 */
[----:B------:R-:W-:-:S02]  /*6b20*/  LOP3.LUT R17, R5, R0, RZ, 0xfc, !PT ;  /* 0x0000000005117212 */ /* 0x000fc400078efcff */
[----:B------:R-:W-:Y:S02]  /*6b30*/  LOP3.LUT R18, R6, R7, RZ, 0xfc, !PT ;  /* 0x0000000706127212 */ /* 0x000fe400078efcff */
[----:B------:R-:W-:Y:S02]  /*6b40*/  LOP3.LUT R2, R2, 0x1f, RZ, 0xc0, !PT ;  /* 0x0000001f02027812 */ /* 0x000fe400078ec0ff */
[----:B------:R-:W-:-:S07]  /*6b50*/  SEL R24, R24, 0xffffffc0, !P0 ;  /* 0xffffffc018187807 */ /* 0x000fce0004000000 */
.L_x_80:
[----:B-1----:R-:W1:Y:S01]  /*6b60*/  S2UR UR8, SR_CgaCtaId ;  /* 0x00000000000879c3 */ /* 0x002e620000008800 */
[----:B------:R-:W-:Y:S01]  /*6b70*/  ULDC UR4, c[0x0][0xda8] ;  /* 0x00036a0000047ab9 */ /* 0x000fe20000000800 */
[----:B------:R-:W-:Y:S01]  /*6b80*/  ULDC.64 UR6, c[0x0][0x3f8] ;  /* 0x0000fe0000067ab9 */ /* 0x000fe20000000a00 */
[----:B------:R-:W-:Y:S02]  /*6b90*/  UISETP.NE.AND UP1, UPT, UR4, 0x1, UPT ;  /* 0x000000010400788c */ /* 0x000fe4000bf25270 */
[----:B------:R-:W-:Y:S01]  /*6ba0*/  UISETP.NE.U32.AND UP0, UPT, UR6, URZ, UPT ;  /* 0x0000003f0600728c */ /* 0x000fe2000bf05070 */
[----:B------:R-:W-:Y:S02]  /*6bb0*/  UMOV UR40, 0x400 ;  /* 0x0000040000287882 */ /* 0x000fe40000000000 */
[----:B------:R-:W-:Y:S01]  /*6bc0*/  ULDC UR6, c[0x0][0xdb4] ;  /* 0x00036d0000067ab9 */ /* 0x000fe20000000800 */
[----:B------:R-:W-:Y:S02]  /*6bd0*/  UISETP.NE.AND.EX UP0, UPT, UR7, URZ, UPT, UP0 ;  /* 0x0000003f0700728c */ /* 0x000fe4000bf05300 */
[----:B------:R-:W-:Y:S01]  /*6be0*/  UISETP.NE.AND UP2, UPT, UR6, 0x1, UPT ;  /* 0x000000010600788c */ /* 0x000fe2000bf45270 */
[----:B------:R-:W-:-:S02]  /*6bf0*/  ULDC UR7, c[0x0][0x404] ;  /* 0x0001010000077ab9 */ /* 0x000fc40000000800 */
[----:B------:R-:W-:Y:S01]  /*6c00*/  @UP1 ULDC UR4, c[0x0][0xdac] ;  /* 0x00036b0000041ab9 */ /* 0x000fe20000000800 */
[----:B------:R-:W-:Y:S02]  /*6c10*/  USEL UR7, UR7, 0x1, UP0 ;  /* 0x0000000107077887 */ /* 0x000fe40008000000 */
[----:B------:R-:W-:Y:S02]  /*6c20*/  UIMAD.WIDE.U32 UR4, UR49, UR4, URZ ;  /* 0x00000004310472a5 */ /* 0x000fe4000f8e003f */
[----:B------:R-:W-:Y:S01]  /*6c30*/  UMOV UR45, UR49 ;  /* 0x00000031002d7c82 */ /* 0x000fe20008000000 */
[----:B------:R-:W-:Y:S02]  /*6c40*/  ULDC UR42, c[0x0][0x2e0] ;  /* 0x0000b800002a7ab9 */ /* 0x000fe40000000800 */
[----:B------:R-:W-:Y:S02]  /*6c50*/  UIMAD UR42, UR7, UR42, URZ ;  /* 0x0000002a072a72a4 */ /* 0x000fe4000f8e023f */
[----:B-1----:R-:W-:-:S02]  /*6c60*/  ULEA UR40, UR8, UR40, 0x18 ;  /* 0x0000002808287291 */ /* 0x002fc4000f8ec03f */
[----:B------:R-:W-:Y:S02]  /*6c70*/  UIADD3 UR41, UR42, 0x7f, URZ ;  /* 0x0000007f2a297890 */ /* 0x000fe4000fffe03f */
[----:B------:R-:W-:Y:S01]  /*6c80*/  UIADD3 UR10, UR40, 0x13800, URZ ;  /* 0x00013800280a7890 */ /* 0x000fe2000fffe03f */
[----:B------:R-:W-:-:S03]  /*6c90*/  @UP1 ULDC UR8, c[0x0][0xdb0] ;  /* 0x00036c0000081ab9 */ /* 0x000fc60000000800 */
[----:B------:R-:W-:Y:S02]  /*6ca0*/  ULOP3.LUT UP0, URZ, UR10, 0x9f, URZ, 0xc0, !UPT ;  /* 0x0000009f0a3f7892 */ /* 0x000fe4000f80c03f */
[----:B------:R-:W-:-:S03]  /*6cb0*/  @UP1 USHF.R.U32.HI UR45, URZ, UR8, UR5 ;  /* 0x000000083f2d1299 */ /* 0x000fc60008011605 */
[----:B------:R-:W-:Y:S01]  /*6cc0*/  @UP2 ULDC.64 UR8, c[0x0][0xdb8] ;  /* 0x00036e0000082ab9 */ /* 0x000fe20000000a00 */
[----:B------:R-:W-:Y:S01]  /*6cd0*/  PLOP3.LUT P0, PT, PT, PT, UP0, 0x80, 0x0 ;  /* 0x000000000000781c */ /* 0x000fe20003f0f008 */
[----:B------:R-:W-:Y:S02]  /*6ce0*/  UIMAD.WIDE.U32 UR4, UR45, UR8, URZ ;  /* 0x000000082d0472a5 */ /* 0x000fe4000f8e003f */
[----:B------:R-:W-:Y:S01]  /*6cf0*/  UMOV UR39, UR45 ;  /* 0x0000002d00277c82 */ /* 0x000fe20008000000 */
[----:B------:R-:W-:Y:S02]  /*6d00*/  USHF.R.S32.HI UR4, URZ, 0x1f, UR41 ;  /* 0x0000001f3f047899 */ /* 0x000fe40008011429 */
[----:B------:R-:W-:Y:S02]  /*6d10*/  @UP2 USHF.R.U32.HI UR39, URZ, UR9, UR5 ;  /* 0x000000093f272299 */ /* 0x000fe40008011605 */
[----:B------:R-:W-:Y:S02]  /*6d20*/  ULEA.HI UR41, UR4, UR41, URZ, 0x7 ;  /* 0x0000002904297291 */ /* 0x000fe4000f8f383f */
[----:B------:R-:W-:-:S04]  /*6d30*/  UIADD3 UR38, -UR39, URZ, URZ ;  /* 0x0000003f27267290 */ /* 0x000fc8000fffe13f */
[----:B------:R-:W-:Y:S01]  /*6d40*/  UIMAD UR38, UR6, UR38, UR45 ;  /* 0x00000026062672a4 */ /* 0x000fe2000f8e022d */
[----:B--2---:R-:W-:Y:S11]  /*6d50*/  @!P0 BRA `(.L_x_35) ;  /* 0x0000000000408947 */ /* 0x004ff60003800000 */
[----:B------:R-:W-:Y:S01]  /*6d60*/  MOV R14, 0x0 ;  /* 0x00000000000e7802 */ /* 0x000fe20000000f00 */
[----:B------:R-:W-:Y:S01]  /*6d70*/  ULDC.64 UR4, c[0x4][0x98] ;  /* 0x0100260000047ab9 */ /* 0x000fe20000000a00 */
[----:B------:R-:W-:Y:S01]  /*6d80*/  ULDC.64 UR6, c[0x4][0xa0] ;  /* 0x0100280000067ab9 */ /* 0x000fe20000000a00 */
[----:B------:R-:W-:Y:S02]  /*6d90*/  IMAD.U32 R4, RZ, RZ, UR4 ;  /* 0x00000004ff047e24 */ /* 0x000fe4000f8e00ff */
[----:B------:R-:W-:Y:S01]  /*6da0*/  IMAD.U32 R5, RZ, RZ, UR5 ;  /* 0x00000005ff057e24 */ /* 0x000fe2000f8e00ff */
[----:B------:R-:W1:Y:S01]  /*6db0*/  LDC.64 R14, c[0x4][R14] ;  /* 0x010000000e0e7b82 */ /* 0x000e620000000a00 */
[----:B------:R-:W-:Y:S01]  /*6dc0*/  ULDC.64 UR4, c[0x4][0x8] ;  /* 0x0100020000047ab9 */ /* 0x000fe20000000a00 */
[----:B------:R-:W-:Y:S02]  /*6dd0*/  IMAD.U32 R6, RZ, RZ, UR6 ;  /* 0x00000006ff067e24 */ /* 0x000fe4000f8e00ff */
[----:B------:R-:W-:-:S02]  /*6de0*/  IMAD.U32 R7, RZ, RZ, UR7 ;  /* 0x00000007ff077e24 */ /* 0x000fc4000f8e00ff */
[----:B------:R-:W-:Y:S02]  /*6df0*/  IMAD.U32 R10, RZ, RZ, UR4 ;  /* 0x00000004ff0a7e24 */ /* 0x000fe4000f8e00ff */
[----:B------:R-:W-:Y:S02]  /*6e00*/  IMAD.U32 R11, RZ, RZ, UR5 ;  /* 0x00000005ff0b7e24 */ /* 0x000fe4000f8e00ff */
[----:B------:R-:W-:Y:S02]  /*6e10*/  IMAD.MOV.U32 R8, RZ, RZ, 0x70 ;  /* 0x00000070ff087424 */ /* 0x000fe400078e00ff */
[----:B------:R-:W-:Y:S02]  /*6e20*/  IMAD.MOV.U32 R12, RZ, RZ, 0x1 ;  /* 0x00000001ff0c7424 */ /* 0x000fe400078e00ff */
[----:B------:R-:W-:-:S07]  /*6e30*/  IMAD.MOV.U32 R13, RZ, RZ, RZ ;  /* 0x000000ffff0d7224 */ /* 0x000fce00078e00ff */
[----:B------:R-:W-:-:S07]  /*6e40*/  LEPC R20, `(.L_x_35) ;  /* 0x000000001014794e */ /* 0x000fce0000000000 */
[----:B-1----:R-:W-:Y:S05]  /*6e50*/  CALL.ABS.NOINC R14 ;  /* 0x000000000e007343 */ /* 0x002fea0003c00000 */
.L_x_35:
[----:B------:R-:W-:-:S06]  /*6e60*/  UIADD3 UR4, UR40, 0x9000, URZ ;  /* 0x0000900028047890 */ /* 0x000fcc000fffe03f */
[----:B------:R-:W-:-:S05]  /*6e70*/  IMAD.U32 R25, RZ, RZ, UR4 ;  /* 0x00000004ff197e24 */ /* 0x000fca000f8e00ff */
[----:B------:R-:W-:-:S04]  /*6e80*/  LOP3.LUT P0, RZ, R25, 0x9f, RZ, 0xc0, !PT ;  /* 0x0000009f19ff7812 */ /* 0x000fc8000780c0ff */
[----:B------:R-:W-:-:S09]  /*6e90*/  P2R R0, PR, RZ, 0x1 ;  /* 0x00000001ff007803 */ /* 0x000fd20000000000 */
[----:B------:R-:W-:Y:S05]  /*6ea0*/  @!P0 BRA `(.L_x_36) ;  /* 0x0000000000408947 */ /* 0x000fea0003800000 */
        /* <DEDUP_REMOVED lines=16> */
.L_x_36:
[----:B------:R-:W-:-:S04]  /*6fb0*/  UIADD3 UR4, UR40, 0x3000, URZ ;  /* 0x0000300028047890 */ /* 0x000fc8000fffe03f */
[----:B------:R-:W-:-:S06]  /*6fc0*/  ULOP3.LUT UP0, URZ, UR4, 0x3ff, URZ, 0xc0, !UPT ;  /* 0x000003ff043f7892 */ /* 0x000fcc000f80c03f */
[----:B------:R-:W-:-:S13]  /*6fd0*/  PLOP3.LUT P0, PT, PT, PT, UP0, 0x80, 0x0 ;  /* 0x000000000000781c */ /* 0x000fda0003f0f008 */
        /* <DEDUP_REMOVED lines=17> */
.L_x_37:
[----:B------:R-:W-:-:S13]  /*70f0*/  LOP3.LUT P6, RZ, R25, 0x9f, RZ, 0xc0, !PT ;  /* 0x0000009f19ff7812 */ /* 0x000fda00078cc0ff */
        /* <DEDUP_REMOVED lines=17> */
.L_x_38:
[----:B------:R-:W-:Y:S01]  /*7210*/  ULDC.64 UR4, c[0x0][0x9f8] ;  /* 0x00027e0000047ab9 */ /* 0x000fe20000000a00 */
[----:B------:R-:W-:Y:S01]  /*7220*/  IMAD.U32 R7, RZ, RZ, UR39 ;  /* 0x00000027ff077e24 */ /* 0x000fe2000f8e00ff */
[----:B------:R-:W-:Y:S01]  /*7230*/  ISETP.NE.U32.AND P0, PT, RZ, UR4, PT ;  /* 0x00000004ff007c0c */ /* 0x000fe2000bf05070 */
[----:B------:R-:W-:Y:S01]  /*7240*/  IMAD.U32 R3, RZ, RZ, UR39 ;  /* 0x00000027ff037e24 */ /* 0x000fe2000f8e00ff */
[----:B------:R-:W1:Y:S02]  /*7250*/  LDC R0, c[0x0][0x428] ;  /* 0x00010a00ff007b82 */ /* 0x000e640000000800 */
[----:B------:R-:W-:-:S13]  /*7260*/  ISETP.NE.AND.EX P0, PT, RZ, UR5, PT, P0 ;  /* 0x00000005ff007c0c */ /* 0x000fda000bf05300 */
[----:B------:R-:W2:Y:S02]  /*7270*/  @P0 LDC.64 R4, c[0x0][0x9f8] ;  /* 0x00027e00ff040b82 */ /* 0x000ea40000000a00 */
[----:B--2---:R-:W-:-:S06]  /*7280*/  @P0 IMAD.WIDE R4, R7, 0x4, R4 ;  /* 0x0000000407040825 */ /* 0x004fcc00078e0204 */
[----:B------:R-:W2:Y:S01]  /*7290*/  LDC R7, c[0x0][0xda8] ;  /* 0x00036a00ff077b82 */ /* 0x000ea20000000800 */
[----:B------:R3:W4:Y:S01]  /*72a0*/  @P0 LDG.E R3, desc[UR50][R4.64] ;  /* 0x0000003204030981 */ /* 0x000722000c1e1900 */
[----:B-1----:R-:W-:Y:S01]  /*72b0*/  ISETP.NE.AND P0, PT, R0, 0x1, PT ;  /* 0x000000010000780c */ /* 0x002fe20003f05270 */
[----:B------:R-:W-:Y:S01]  /*72c0*/  IMAD R8, RZ, RZ, -UR45 ;  /* 0x8000002dff087e24 */ /* 0x000fe2000f8e02ff */
[----:B------:R-:W-:Y:S01]  /*72d0*/  ISETP.NE.AND P2, PT, R23, RZ, PT ;  /* 0x000000ff1700720c */ /* 0x000fe20003f45270 */
[----:B------:R-:W-:Y:S01]  /*72e0*/  UMOV UR36, URZ ;  /* 0x0000003f00247c82 */ /* 0x000fe20008000000 */
[----:B------:R-:W-:Y:S01]  /*72f0*/  UMOV UR4, 0x20 ;  /* 0x0000002000047882 */ /* 0x000fe20000000000 */
[----:B------:R-:W-:Y:S01]  /*7300*/  UMOV UR6, UR38 ;  /* 0x0000002600067c82 */ /* 0x000fe20008000000 */
[----:B------:R-:W-:Y:S01]  /*7310*/  UMOV UR7, UR39 ;  /* 0x0000002700077c82 */ /* 0x000fe20008000000 */
[----:B------:R-:W-:Y:S01]  /*7320*/  UMOV UR8, 0x40 ;  /* 0x0000004000087882 */ /* 0x000fe20000000000 */
[----:B------:R-:W-:Y:S01]  /*7330*/  UMOV UR10, UR38 ;  /* 0x00000026000a7c82 */ /* 0x000fe20008000000 */
[----:B---3--:R-:W1:Y:S01]  /*7340*/  LDC.64 R4, c[0x0][0x3f8] ;  /* 0x0000fe00ff047b82 */ /* 0x008e620000000a00 */
[----:B------:R-:W-:Y:S01]  /*7350*/  UMOV UR11, UR39 ;  /* 0x00000027000b7c82 */ /* 0x000fe20008000000 */
[----:B------:R-:W-:Y:S01]  /*7360*/  UMOV UR14, 0xffffffff ;  /* 0xffffffff000e7882 */ /* 0x000fe20000000000 */
[----:B------:R-:W-:-:S03]  /*7370*/  IMAD.U32 R20, RZ, RZ, UR38 ;  /* 0x00000026ff147e24 */ /* 0x000fc6000f8e00ff */
[----:B------:R-:W-:Y:S02]  /*7380*/  VOTEU.ALL UP1, P2 ;  /* 0x00000000003f7886 */ /* 0x000fe40001020000 */
[----:B------:R-:W3:Y:S01]  /*7390*/  @P0 LDC R0, c[0x0][0x42c] ;  /* 0x00010b00ff000b82 */ /* 0x000ee20000000800 */
[----:B--2---:R-:W-:Y:S02]  /*73a0*/  IMAD R8, R7, R8, UR49 ;  /* 0x0000003107087e24 */ /* 0x004fe4000f8e0208 */
[----:B------:R-:W-:Y:S02]  /*73b0*/  @!UP1 UIADD3 UR12, UP0, UR52, 0x270, URZ ;  /* 0x00000270340c9890 */ /* 0x000fe4000ff1e03f */
[----:B------:R-:W-:-:S03]  /*73c0*/  IMAD R8, R8, 0xc0, RZ ;  /* 0x000000c008087824 */ /* 0x000fc600078e02ff */
[----:B------:R-:W2:Y:S01]  /*73d0*/  @P0 LDC R7, c[0x0][0x430] ;  /* 0x00010c00ff070b82 */ /* 0x000ea20000000800 */
[----:B------:R-:W-:Y:S01]  /*73e0*/  @!UP1 UIADD3.X UR13, URZ, UR53, URZ, UP0, !UPT ;  /* 0x000000353f0d9290 */ /* 0x000fe200087fe43f */
[----:B------:R-:W-:Y:S02]  /*73f0*/  R2UR UR37, R8 ;  /* 0x00000000082572ca */ /* 0x000fe400000e0000 */
[----:B-1----:R-:W-:-:S04]  /*7400*/  ISETP.NE.U32.AND P1, PT, R4, RZ, PT ;  /* 0x000000ff0400720c */ /* 0x002fc80003f25070 */
[----:B------:R-:W-:Y:S01]  /*7410*/  ISETP.NE.AND.EX P1, PT, R5, RZ, PT, P1 ;  /* 0x000000ff0500720c */ /* 0x000fe20003f25310 */
[----:B---3--:R-:W-:-:S06]  /*7420*/  @P0 IMAD.HI.U32 R0, R0, UR38, RZ ;  /* 0x0000002600000c27 */ /* 0x008fcc000f8e00ff */
[----:B------:R-:W-:Y:S01]  /*7430*/  UMOV UR5, UR37 ;  /* 0x0000002500057c82 */ /* 0x000fe20008000000 */
[----:B------:R-:W-:Y:S01]  /*7440*/  UMOV UR9, UR37 ;  /* 0x0000002500097c82 */ /* 0x000fe20008000000 */
[----:B------:R1:W-:Y:S01]  /*7450*/  @!UP1 UTMAPF.L2.4D [UR36], [UR12] ;  /* 0x000000240c0095b8 */ /* 0x0003e20008018000 */
[----:B--2---:R-:W-:Y:S01]  /*7460*/  @P0 SHF.R.U32.HI R20, RZ, R7, R0 ;  /* 0x00000007ff140219 */ /* 0x004fe20000011600 */
[----:B------:R1:W-:Y:S01]  /*7470*/  @!UP1 UTMAPF.L2.4D [UR4], [UR12] ;  /* 0x000000040c0095b8 */ /* 0x0003e20008018000 */
[----:B------:R1:W-:Y:S01]  /*7480*/  @!UP1 UTMAPF.L2.4D [UR8], [UR12] ;  /* 0x000000080c0095b8 */ /* 0x0003e20008018000 */
[----:B----4-:R-:W-:Y:S02]  /*7490*/  SHF.R.S32.HI R0, RZ, 0x1f, R3 ;  /* 0x0000001fff007819 */ /* 0x010fe40000011403 */
[----:B------:R-:W-:Y:S01]  /*74a0*/  SEL R6, R3, RZ, !P1 ;  /* 0x000000ff03067207 */ /* 0x000fe20004800000 */
[----:B-1----:R-:W-:Y:S06]  /*74b0*/  BRA.DIV UR14, `(.L_x_39) ;  /* 0x000000220e887947 */ /* 0x002fec000b800000 */
[----:B------:R1:W2:Y:S02]  /*74c0*/  SHFL.IDX PT, R14, R22, RZ, 0x1f ;  /* 0x00001fff160e7589 */ /* 0x0002a400000e0000 */
.L_x_96:
[----:B--2---:R-:W-:Y:S01]  /*74d0*/  ISETP.NE.AND P0, PT, R14, RZ, PT ;  /* 0x000000ff0e00720c */ /* 0x004fe20003f05270 */
[----:B------:R-:W-:Y:S01]  /*74e0*/  IMAD.MOV.U32 R12, RZ, RZ, R6 ;  /* 0x000000ffff0c7224 */ /* 0x000fe200078e0006 */
[----:B------:R-:W-:-:S11]  /*74f0*/  PLOP3.LUT P6, PT, PT, PT, PT, 0x8, 0x0 ;  /* 0x000000000000781c */ /* 0x000fd60003fce170 */
[----:B------:R-:W-:Y:S05]  /*7500*/  @P0 BRA `(.L_x_40) ;  /* 0x0000000400f80947 */ /* 0x000fea0003800000 */
[----:B------:R-:W-:-:S06]  /*7510*/  ULEA.HI.SX32 UR4, UR41, 0xffffffff, 0x19 ;  /* 0xffffffff29047891 */ /* 0x000fcc000f8fca3f */
[----:B------:R-:W-:Y:S01]  /*7520*/  IMAD.U32 R9, RZ, RZ, UR4 ;  /* 0x00000004ff097e24 */ /* 0x000fe2000f8e00ff */
[----:B------:R-:W-:-:S03]  /*7530*/  UMOV UR4, 0xffffffff ;  /* 0xffffffff00047882 */ /* 0x000fc60000000000 */
[----:B------:R-:W-:Y:S05]  /*7540*/  BRA.DIV UR4, `(.L_x_41) ;  /* 0x0000002204847947 */ /* 0x000fea000b800000 */
[----:B------:R-:W-:-:S13]  /*7550*/  ELECT P6, URZ, PT ;  /* 0x00000000003f782f */ /* 0x000fda00038c0000 */
.L_x_99:
[----:B------:R-:W-:Y:S05]  /*7560*/  @!P6 BRA `(.L_x_42) ;  /* 0x000000040064e947 */ /* 0x000fea0003800000 */
[----:B------:R-:W-:Y:S01]  /*7570*/  IMAD.MOV.U32 R12, RZ, RZ, R3 ;  /* 0x000000ffff0c7224 */ /* 0x000fe200078e0003 */
[----:B------:R-:W-:Y:S06]  /*7580*/  @!P1 BRA `(.L_x_43) ;  /* 0x0000000000489947 */ /* 0x000fec0003800000 */
[----:B------:R-:W2:Y:S01]  /*7590*/  LDC R10, c[0x0][0x41c] ;  /* 0x00010700ff0a7b82 */ /* 0x000ea20000000800 */
[----:B------:R-:W-:Y:S01]  /*75a0*/  IMAD.MOV.U32 R11, RZ, RZ, R9 ;  /* 0x000000ffff0b7224 */ /* 0x000fe200078e0009 */
[----:B------:R-:W-:Y:S02]  /*75b0*/  ULDC.64 UR4, c[0x0][0x408] ;  /* 0x0001020000047ab9 */ /* 0x000fe40000000a00 */
[----:B------:R-:W-:-:S04]  /*75c0*/  IMAD R12, R0, UR4, RZ ;  /* 0x00000004000c7c24 */ /* 0x000fc8000f8e02ff */
[----:B------:R-:W-:Y:S01]  /*75d0*/  IMAD R13, R3, UR5, R12 ;  /* 0x00000005030d7c24 */ /* 0x000fe2000f8e020c */
[----:B--2---:R-:W-:-:S13]  /*75e0*/  ISETP.NE.AND P0, PT, R10, 0x1, PT ;  /* 0x000000010a00780c */ /* 0x004fda0003f05270 */
[----:B------:R-:W2:Y:S02]  /*75f0*/  @P0 LDC.64 R6, c[0x0][0x420] ;  /* 0x00010800ff060b82 */ /* 0x000ea40000000a00 */
[----:B--2---:R-:W-:-:S05]  /*7600*/  @P0 IMAD.HI.U32 R6, R9, R6, RZ ;  /* 0x0000000609060227 */ /* 0x004fca00078e00ff */
[----:B------:R-:W-:-:S04]  /*7610*/  @P0 SHF.R.U32.HI R11, RZ, R7, R6 ;  /* 0x00000007ff0b0219 */ /* 0x000fc80000011606 */
[--C-:B------:R-:W-:Y:S01]  /*7620*/  SHF.R.S32.HI R7, RZ, 0x1f, R11.reuse ;  /* 0x0000001fff077819 */ /* 0x100fe2000001140b */
[----:B------:R-:W-:-:S04]  /*7630*/  IMAD.MOV.U32 R6, RZ, RZ, R11 ;  /* 0x000000ffff067224 */ /* 0x000fc800078e000b */
[----:B------:R-:W-:-:S04]  /*7640*/  IMAD.WIDE.U32 R6, R3, UR4, R6 ;  /* 0x0000000403067c25 */ /* 0x000fc8000f8e0006 */
[----:B------:R-:W-:Y:S01]  /*7650*/  IMAD.IADD R7, R7, 0x1, R13 ;  /* 0x0000000107077824 */ /* 0x000fe200078e020d */
[----:B------:R-:W-:-:S04]  /*7660*/  LEA R4, P0, R6, R4, 0x2 ;  /* 0x0000000406047211 */ /* 0x000fc800078010ff */
[----:B------:R-:W-:-:S05]  /*7670*/  LEA.HI.X R5, R6, R5, R7, 0x2, P0 ;  /* 0x0000000506057211 */ /* 0x000fca00000f1407 */
[----:B------:R2:W5:Y:S01]  /*7680*/  LDG.E R12, desc[UR50][R4.64] ;  /* 0x00000032040c7981 */ /* 0x000562000c1e1900 */
[----:B------:R-:W-:-:S04]  /*7690*/  IMAD.MOV R6, RZ, RZ, -R11 ;  /* 0x000000ffff067224 */ /* 0x000fc800078e0a0b */
[----:B------:R-:W-:-:S07]  /*76a0*/  IMAD R9, R10, R6, R9 ;  /* 0x000000060a097224 */ /* 0x000fce00078e0209 */
.L_x_43:
[----:B------:R-:W-:Y:S02]  /*76b0*/  LEA R7, R19, UR40, 0x3 ;  /* 0x0000002813077c11 */ /* 0x000fe4000f8e18ff */
[----:B--2---:R-:W-:Y:S02]  /*76c0*/  SHF.L.U32 R4, R16, 0x1f, RZ ;  /* 0x0000001f10047819 */ /* 0x004fe400000006ff */
[----:B------:R-:W-:Y:S02]  /*76d0*/  ISETP.NE.AND P0, PT, R23, RZ, PT ;  /* 0x000000ff1700720c */ /* 0x000fe40003f05270 */
[----:B------:R-:W2:Y:S02]  /*76e0*/  SYNCS.PHASECHK.TRANS64.TRYWAIT P3, [R7+URZ+0x19c80], R4 ;  /* 0x019c8004070075a7 */ /* 0x000ea4000806017f */
[----:B--2---:R-:W-:Y:S09]  /*76f0*/  @!P3 BRA `(.L_x_44) ;  /* 0x000000200038b947 */ /* 0x004ff20003800000 */
.L_x_100:
[----:B------:R-:W-:Y:S05]  /*7700*/  @P0 BRA `(.L_x_45) ;  /* 0x0000000000140947 */ /* 0x000fea0003800000 */
[----:B------:R-:W-:Y:S01]  /*7710*/  ISETP.NE.AND P3, PT, R2, RZ, PT ;  /* 0x000000ff0200720c */ /* 0x000fe20003f65270 */
[----:B------:R-:W-:-:S04]  /*7720*/  IMAD.MOV.U32 R5, RZ, RZ, 0x3000 ;  /* 0x00003000ff057424 */ /* 0x000fc800078e00ff */
[----:B------:R3:W-:Y:S08]  /*7730*/  SYNCS.ARRIVE.TRANS64 RZ, [R7+URZ+0x19c70], R5 ;  /* 0x019c700507ff79a7 */ /* 0x0007f0000800003f */
[----:B------:R-:W-:Y:S05]  /*7740*/  @!P3 BRA `(.L_x_45) ;  /* 0x000000000004b947 */ /* 0x000fea0003800000 */
[----:B------:R-:W-:Y:S01]  /*7750*/  BPT.TRAP 0x1 ;  /* 0x000000040000795c */ /* 0x000fe20000300000 */
.L_x_45:
[----:B------:R-:W-:Y:S01]  /*7760*/  IMAD.U32 R6, RZ, RZ, UR40 ;  /* 0x00000028ff067e24 */ /* 0x000fe2000f8e00ff */
[----:B------:R-:W-:Y:S01]  /*7770*/  R2UR UR9, R7 ;  /* 0x00000000070972ca */ /* 0x000fe200000e0000 */
[----:B------:R-:W-:Y:S01]  /*7780*/  IMAD.SHL.U32 R9, R9, 0x80, RZ ;  /* 0x0000008009097824 */ /* 0x000fe200078e00ff */
[----:B------:R-:W-:Y:S01]  /*7790*/  UIADD3 UR4, UP0, UR52, 0x470, URZ ;  /* 0x0000047034047890 */ /* 0x000fe2000ff1e03f */
[----:B---3--:R-:W-:Y:S01]  /*77a0*/  IMAD R5, R19, 0x3000, R6 ;  /* 0x0000300013057824 */ /* 0x008fe200078e0206 */
[----:B------:R-:W-:Y:S01]  /*77b0*/  R2UR UR12, R20 ;  /* 0x00000000140c72ca */ /* 0x000fe200000e0000 */
[----:B------:R-:W-:Y:S01]  /*77c0*/  UMOV UR10, URZ ;  /* 0x0000003f000a7c82 */ /* 0x000fe20008000000 */
[----:B-----5:R-:W-:Y:S01]  /*77d0*/  R2UR UR13, R12 ;  /* 0x000000000c0d72ca */ /* 0x020fe200000e0000 */
[----:B------:R-:W-:Y:S01]  /*77e0*/  UIADD3.X UR5, URZ, UR53, URZ, UP0, !UPT ;  /* 0x000000353f057290 */ /* 0x000fe200087fe43f */
[----:B------:R-:W-:Y:S01]  /*77f0*/  R2UR UR15, R5 ;  /* 0x00000000050f72ca */ /* 0x000fe200000e0000 */
[----:B------:R-:W-:Y:S01]  /*7800*/  UMOV UR6, 0x0 ;  /* 0x0000000000067882 */ /* 0x000fe20000000000 */
[----:B------:R-:W-:Y:S01]  /*7810*/  R2UR UR11, R9 ;  /* 0x00000000090b72ca */ /* 0x000fe200000e0000 */
[----:B------:R-:W-:Y:S01]  /*7820*/  UMOV UR7, 0x14f00000 ;  /* 0x14f0000000077882 */ /* 0x000fe20000000000 */
[----:B------:R-:W-:Y:S01]  /*7830*/  UMOV UR16, 0x20 ;  /* 0x0000002000107882 */ /* 0x000fe20000000000 */
[----:B------:R-:W-:-:S08]  /*7840*/  UIADD3 UR9, UR9, 0x19c70, URZ ;  /* 0x00019c7009097890 */ /* 0x000fd0000fffe03f */
[----:B------:R-:W-:Y:S02]  /*7850*/  UIADD3 UR8, UR15, 0x9000, URZ ;  /* 0x000090000f087890 */ /* 0x000fe4000fffe03f */
[----:B------:R-:W-:Y:S02]  /*7860*/  UIADD3 UR14, UR15, 0xa000, URZ ;  /* 0x0000a0000f0e7890 */ /* 0x000fe4000fffe03f */
[----:B------:R-:W-:-:S05]  /*7870*/  UIADD3 UR15, UR15, 0xb000, URZ ;  /* 0x0000b0000f0f7890 */ /* 0x000fca000fffe03f */
[----:B------:R3:W-:Y:S02]  /*7880*/  UTMALDG.4D [UR8], [UR4], desc[UR6] ;  /* 0x00000608040075b4 */ /* 0x0007e40008019000 */
[----:B---3--:R-:W-:Y:S01]  /*7890*/  UMOV UR8, UR14 ;  /* 0x0000000e00087c82 */ /* 0x008fe20008000000 */
[----:B------:R-:W-:Y:S01]  /*78a0*/  UMOV UR10, UR16 ;  /* 0x00000010000a7c82 */ /* 0x000fe20008000000 */
[----:B------:R-:W-:Y:S01]  /*78b0*/  UMOV UR14, 0x40 ;  /* 0x00000040000e7882 */ /* 0x000fe20000000000 */
[----:B------:R3:W-:Y:S02]  /*78c0*/  UTMALDG.4D [UR8], [UR4], desc[UR6] ;  /* 0x00000608040075b4 */ /* 0x0007e40008019000 */
[----:B---3--:R-:W-:Y:S01]  /*78d0*/  UMOV UR8, UR15 ;  /* 0x0000000f00087c82 */ /* 0x008fe20008000000 */
[----:B------:R-:W-:Y:S02]  /*78e0*/  UMOV UR10, UR14 ;  /* 0x0000000e000a7c82 */ /* 0x000fe40008000000 */
[----:B------:R3:W-:Y:S01]  /*78f0*/  UTMALDG.4D [UR8], [UR4], desc[UR6] ;  /* 0x00000608040075b4 */ /* 0x0007e20008019000 */
[----:B------:R-:W4:Y:S02]  /*7900*/  SYNCS.PHASECHK.TRANS64.TRYWAIT P3, [R7+URZ+0x19c40], R4 ;  /* 0x019c4004070075a7 */ /* 0x000f24000806017f */
[----:B---34-:R-:W-:Y:S05]  /*7910*/  @!P3 BRA `(.L_x_46) ;  /* 0x0000001c00c4b947 */ /* 0x018fea0003800000 */
.L_x_101:
[----:B------:R-:W-:Y:S05]  /*7920*/  @P0 BRA `(.L_x_47) ;  /* 0x0000000000140947 */ /* 0x000fea0003800000 */
[----:B------:R-:W-:Y:S01]  /*7930*/  ISETP.NE.AND P0, PT, R2, RZ, PT ;  /* 0x000000ff0200720c */ /* 0x000fe20003f05270 */
[----:B--23--:R-:W-:-:S04]  /*7940*/  IMAD.MOV.U32 R4, RZ, RZ, 0x3000 ;  /* 0x00003000ff047424 */ /* 0x00cfc800078e00ff */
[----:B------:R4:W-:Y:S08]  /*7950*/  SYNCS.ARRIVE.TRANS64 RZ, [R7+URZ+0x19c30], R4 ;  /* 0x019c300407ff79a7 */ /* 0x0009f0000800003f */
[----:B------:R-:W-:Y:S05]  /*7960*/  @!P0 BRA `(.L_x_47) ;  /* 0x0000000000048947 */ /* 0x000fea0003800000 */
[----:B------:R-:W-:Y:S01]  /*7970*/  BPT.TRAP 0x1 ;  /* 0x000000040000795c */ /* 0x000fe20000300000 */
.L_x_47:
[----:B------:R-:W-:Y:S01]  /*7980*/  R2UR UR15, R5 ;  /* 0x00000000050f72ca */ /* 0x000fe200000e0000 */
[----:B------:R-:W-:Y:S01]  /*7990*/  UIADD3 UR4, UP0, UR52, 0x370, URZ ;  /* 0x0000037034047890 */ /* 0x000fe2000ff1e03f */
[----:B------:R-:W-:Y:S01]  /*79a0*/  R2UR UR9, R7 ;  /* 0x00000000070972ca */ /* 0x000fe200000e0000 */
[----:B------:R-:W-:Y:S01]  /*79b0*/  UMOV UR10, URZ ;  /* 0x0000003f000a7c82 */ /* 0x000fe20008000000 */
[----:B------:R-:W-:Y:S01]  /*79c0*/  R2UR UR11, R9 ;  /* 0x00000000090b72ca */ /* 0x000fe200000e0000 */
[----:B------:R-:W-:Y:S01]  /*79d0*/  UIADD3.X UR5, URZ, UR53, URZ, UP0, !UPT ;  /* 0x000000353f057290 */ /* 0x000fe200087fe43f */
[----:B------:R-:W-:Y:S01]  /*79e0*/  R2UR UR12, R20 ;  /* 0x00000000140c72ca */ /* 0x000fe200000e0000 */
[----:B------:R-:W-:Y:S01]  /*79f0*/  UMOV UR6, 0x0 ;  /* 0x0000000000067882 */ /* 0x000fe20000000000 */
[----:B------:R-:W-:Y:S01]  /*7a00*/  R2UR UR13, R12 ;  /* 0x000000000c0d72ca */ /* 0x000fe200000e0000 */
[----:B------:R-:W-:Y:S01]  /*7a10*/  UMOV UR7, 0x14f00000 ;  /* 0x14f0000000077882 */ /* 0x000fe20000000000 */
[----:B------:R-:W-:-:S03]  /*7a20*/  UMOV UR16, 0x20 ;  /* 0x0000002000107882 */ /* 0x000fc60000000000 */
[----:B------:R-:W-:Y:S02]  /*7a30*/  UIADD3 UR8, UR15, 0x13800, URZ ;  /* 0x000138000f087890 */ /* 0x000fe4000fffe03f */
[----:B------:R-:W-:Y:S02]  /*7a40*/  UIADD3 UR9, UR9, 0x19c30, URZ ;  /* 0x00019c3009097890 */ /* 0x000fe4000fffe03f */
[----:B------:R-:W-:Y:S02]  /*7a50*/  UIADD3 UR14, UR15, 0x14800, URZ ;  /* 0x000148000f0e7890 */ /* 0x000fe4000fffe03f */
[----:B------:R-:W-:-:S05]  /*7a60*/  UIADD3 UR15, UR15, 0x15800, URZ ;  /* 0x000158000f0f7890 */ /* 0x000fca000fffe03f */
[----:B------:R5:W-:Y:S02]  /*7a70*/  UTMALDG.4D [UR8], [UR4], desc[UR6] ;  /* 0x00000608040075b4 */ /* 0x000be40008019000 */
[----:B-----5:R-:W-:Y:S01]  /*7a80*/  UMOV UR8, UR14 ;  /* 0x0000000e00087c82 */ /* 0x020fe20008000000 */
[----:B------:R-:W-:Y:S01]  /*7a90*/  UMOV UR10, UR16 ;  /* 0x00000010000a7c82 */ /* 0x000fe20008000000 */
[----:B------:R-:W-:Y:S01]  /*7aa0*/  UMOV UR14, 0x40 ;  /* 0x00000040000e7882 */ /* 0x000fe20000000000 */
[----:B------:R5:W-:Y:S02]  /*7ab0*/  UTMALDG.4D [UR8], [UR4], desc[UR6] ;  /* 0x00000608040075b4 */ /* 0x000be40008019000 */
[----:B-----5:R-:W-:Y:S01]  /*7ac0*/  UMOV UR8, UR15 ;  /* 0x0000000f00087c82 */ /* 0x020fe20008000000 */
[----:B------:R-:W-:Y:S02]  /*7ad0*/  UMOV UR10, UR14 ;  /* 0x0000000e000a7c82 */ /* 0x000fe40008000000 */
[----:B------:R1:W-:Y:S02]  /*7ae0*/  UTMALDG.4D [UR8], [UR4], desc[UR6] ;  /* 0x00000608040075b4 */ /* 0x0003e40008019000 */
[----:B-1----:R-:W-:Y:S01]  /*7af0*/  NOP ;  /* 0x0000000000007918 */ /* 0x002fe20000000000 */
.L_x_42:
[----:B------:R-:W-:Y:S05]  /*7b00*/  WARPSYNC.ALL ;  /* 0x0000000000007948 */ /* 0x000fea0003800000 */
[----:B------:R-:W-:Y:S01]  /*7b10*/  ELECT P0, URZ, PT ;  /* 0x00000000003f782f */ /* 0x000fe20003800000 */
[----:B------:R-:W-:Y:S01]  /*7b20*/  BAR.SYNC.DEFER_BLOCKING 0x8, 0x1a0 ;  /* 0x0206800000007b1d */ /* 0x000fe20000010000 */
[----:B------:R-:W-:Y:S02]  /*7b30*/  UIADD3 UR4, UP0, UR52, 0x270, URZ ;  /* 0x0000027034047890 */ /* 0x000fe4000ff1e03f */
[----:B------:R-:W-:Y:S02]  /*7b40*/  UIADD3 UR8, UR40, 0xf000, URZ ;  /* 0x0000f00028087890 */ /* 0x000fe4000fffe03f */
[----:B------:R-:W-:-:S02]  /*7b50*/  UIADD3 UR9, UR40, 0x19c00, URZ ;  /* 0x00019c0028097890 */ /* 0x000fc4000fffe03f */
[----:B------:R-:W-:Y:S02]  /*7b60*/  UIADD3.X UR5, URZ, UR53, URZ, UP0, !UPT ;  /* 0x000000353f057290 */ /* 0x000fe400087fe43f */
[----:B------:R-:W-:Y:S02]  /*7b70*/  UIADD3 UR24, UR40, 0x10800, URZ ;  /* 0x0001080028187890 */ /* 0x000fe4000fffe03f */
[----:B------:R-:W-:Y:S01]  /*7b80*/  UIADD3 UR16, UR40, 0x12000, URZ ;  /* 0x0001200028107890 */ /* 0x000fe2000fffe03f */
[C---:B------:R-:W-:Y:S01]  /*7b90*/  @P0 R2UR UR11, R8.reuse ;  /* 0x00000000080b02ca */ /* 0x040fe200000e0000 */
[----:B--234-:R-:W-:Y:S01]  /*7ba0*/  @P0 IMAD.MOV.U32 R4, RZ, RZ, 0x4800 ;  /* 0x00004800ff040424 */ /* 0x01cfe200078e00ff */
[C---:B------:R-:W-:Y:S01]  /*7bb0*/  @P0 R2UR UR27, R8.reuse ;  /* 0x00000000081b02ca */ /* 0x040fe200000e0000 */
[----:B------:R-:W-:Y:S01]  /*7bc0*/  UMOV UR6, 0x0 ;  /* 0x0000000000067882 */ /* 0x000fe20000000000 */
[----:B------:R-:W-:Y:S01]  /*7bd0*/  @P0 R2UR UR19, R8 ;  /* 0x00000000081302ca */ /* 0x000fe200000e0000 */
[----:B------:R-:W-:Y:S01]  /*7be0*/  UMOV UR7, 0x12f00000 ;  /* 0x12f0000000077882 */ /* 0x000fe20000000000 */
[----:B------:R-:W-:Y:S01]  /*7bf0*/  UMOV UR10, URZ ;  /* 0x0000003f000a7c82 */ /* 0x000fe20008000000 */
[----:B------:R-:W-:Y:S01]  /*7c00*/  UMOV UR12, UR38 ;  /* 0x00000026000c7c82 */ /* 0x000fe20008000000 */
[----:B------:R-:W-:Y:S01]  /*7c10*/  UMOV UR13, UR39 ;  /* 0x00000027000d7c82 */ /* 0x000fe20008000000 */
[----:B------:R-:W-:Y:S01]  /*7c20*/  UMOV UR26, 0x20 ;  /* 0x00000020001a7882 */ /* 0x000fe20000000000 */
[----:B------:R-:W-:Y:S01]  /*7c30*/  UMOV UR28, UR38 ;  /* 0x00000026001c7c82 */ /* 0x000fe20008000000 */
[----:B------:R-:W-:Y:S01]  /*7c40*/  UMOV UR29, UR39 ;  /* 0x00000027001d7c82 */ /* 0x000fe20008000000 */
[----:B------:R2:W-:Y:S01]  /*7c50*/  @P0 SYNCS.ARRIVE.TRANS64 RZ, [UR40+0x19c00], R4 ;  /* 0x019c0004ffff09a7 */ /* 0x0005e20008000028 */
[----:B------:R-:W-:Y:S01]  /*7c60*/  UMOV UR25, UR9 ;  /* 0x0000000900197c82 */ /* 0x000fe20008000000 */
[----:B------:R-:W-:Y:S01]  /*7c70*/  UMOV UR18, 0x40 ;  /* 0x0000004000127882 */ /* 0x000fe20000000000 */
[----:B------:R-:W-:Y:S01]  /*7c80*/  UMOV UR20, UR38 ;  /* 0x0000002600147c82 */ /* 0x000fe20008000000 */
[----:B------:R-:W-:Y:S01]  /*7c90*/  UMOV UR21, UR39 ;  /* 0x0000002700157c82 */ /* 0x000fe20008000000 */
[----:B------:R2:W-:Y:S01]  /*7ca0*/  UTMALDG.4D [UR8], [UR4], desc[UR6] ;  /* 0x00000608040075b4 */ /* 0x0005e20008019000 */
[----:B------:R-:W-:Y:S01]  /*7cb0*/  UMOV UR17, UR9 ;  /* 0x0000000900117c82 */ /* 0x000fe20008000000 */
[----:B------:R2:W-:Y:S01]  /*7cc0*/  UTMALDG.4D [UR24], [UR4], desc[UR6] ;  /* 0x00000618040075b4 */ /* 0x0005e20008019000 */
[----:B------:R2:W-:Y:S02]  /*7cd0*/  UTMALDG.4D [UR16], [UR4], desc[UR6] ;  /* 0x00000610040075b4 */ /* 0x0005e40008019000 */
[----:B--2---:R-:W-:Y:S01]  /*7ce0*/  NOP ;  /* 0x0000000000007918 */ /* 0x004fe20000000000 */
.L_x_40:
[----:B------:R-:W-:-:S06]  /*7cf0*/  ULOP3.LUT UR4, UR47, 0x1, URZ, 0xc, !UPT ;  /* 0x000000012f047892 */ /* 0x000fcc000f8e0c3f */
[----:B------:R-:W-:-:S05]  /*7d00*/  IMAD.U32 R4, RZ, RZ, UR4 ;  /* 0x00000004ff047e24 */ /* 0x000fca000f8e00ff */
[----:B------:R-:W-:-:S04]  /*7d10*/  SHF.L.U32 R4, R4, 0x1f, RZ ;  /* 0x0000001f04047819 */ /* 0x000fc800000006ff */
[----:B------:R-:W2:Y:S02]  /*7d20*/  SYNCS.PHASECHK.TRANS64.TRYWAIT P0, [UR40+0x19c20], R4 ;  /* 0x019c2004ff0075a7 */ /* 0x000ea40008000168 */
[----:B--2---:R-:W-:Y:S05]  /*7d30*/  @!P0 BRA `(.L_x_48) ;  /* 0x0000001800d08947 */ /* 0x004fea0003800000 */
.L_x_102:
[----:B------:R-:W-:-:S06]  /*7d40*/  UISETP.GE.AND UP0, UPT, UR42, 0x81, UPT ;  /* 0x000000812a00788c */ /* 0x000fcc000bf06270 */
[----:B------:R-:W-:-:S13]  /*7d50*/  PLOP3.LUT P0, PT, PT, PT, UP0, 0x80, 0x0 ;  /* 0x000000000000781c */ /* 0x000fda0003f0f008 */
[----:B------:R-:W-:Y:S05]  /*7d60*/  @!P0 BRA `(.L_x_49) ;  /* 0x0000000c00c88947 */ /* 0x000fea0003800000 */
[----:B------:R-:W-:Y:S01]  /*7d70*/  ULEA.HI.SX32 UR4, UR41, 0xfffffffe, 0x19 ;  /* 0xfffffffe29047891 */ /* 0x000fe2000f8fca3f */
[----:B------:R-:W-:Y:S02]  /*7d80*/  IMAD.MOV.U32 R6, RZ, RZ, R16 ;  /* 0x000000ffff067224 */ /* 0x000fe400078e0010 */
[----:B------:R-:W-:-:S03]  /*7d90*/  IMAD.MOV.U32 R7, RZ, RZ, R19 ;  /* 0x000000ffff077224 */ /* 0x000fc600078e0013 */
[----:B------:R-:W-:-:S07]  /*7da0*/  IMAD.U32 R14, RZ, RZ, UR4 ;  /* 0x00000004ff0e7e24 */ /* 0x000fce000f8e00ff */
.L_x_73:
[----:B------:R-:W-:Y:S01]  /*7db0*/  VIADD R19, R7, 0x1 ;  /* 0x0000000107137836 */ /* 0x000fe20000000000 */
[----:B------:R-:W-:Y:S04]  /*7dc0*/  BSSY B0, `(.L_x_50) ;  /* 0x000009e000007945 */ /* 0x000fe80003800000 */
[----:B------:R-:W-:-:S04]  /*7dd0*/  ISETP.NE.AND P0, PT, R19, 0x2, PT ;  /* 0x000000021300780c */ /* 0x000fc80003f05270 */
[----:B--2---:R-:W-:Y:S02]  /*7de0*/  SEL R5, RZ, 0x1, P0 ;  /* 0x00000001ff057807 */ /* 0x004fe40000000000 */
[----:B------:R-:W-:Y:S02]  /*7df0*/  SEL R19, R19, RZ, P0 ;  /* 0x000000ff13137207 */ /* 0x000fe40000000000 */
[----:B------:R-:W-:Y:S01]  /*7e00*/  LOP3.LUT R16, R6, R5, RZ, 0x3c, !PT ;  /* 0x0000000506107212 */ /* 0x000fe200078e3cff */
[----:B---3--:R-:W-:Y:S06]  /*7e10*/  @!P6 BRA `(.L_x_51) ;  /* 0x000000080060e947 */ /* 0x008fec0003800000 */
[----:B------:R-:W-:Y:S01]  /*7e20*/  LEA R8, R19, UR40, 0x3 ;  /* 0x0000002813087c11 */ /* 0x000fe2000f8e18ff */
[----:B------:R-:W-:Y:S01]  /*7e30*/  IMAD.MOV.U32 R11, RZ, RZ, R14 ;  /* 0x000000ffff0b7224 */ /* 0x000fe200078e000e */
[----:B------:R-:W-:Y:S01]  /*7e40*/  SHF.L.U32 R9, R16, 0x1f, RZ ;  /* 0x0000001f10097819 */ /* 0x000fe200000006ff */
[----:B------:R-:W-:Y:S06]  /*7e50*/  @!P1 BRA `(.L_x_52) ;  /* 0x00000000004c9947 */ /* 0x000fec0003800000 */
[----:B------:R-:W2:Y:S01]  /*7e60*/  LDC R11, c[0x0][0x41c] ;  /* 0x00010700ff0b7b82 */ /* 0x000ea20000000800 */
[----:B------:R-:W-:Y:S01]  /*7e70*/  IMAD.MOV.U32 R15, RZ, RZ, R14 ;  /* 0x000000ffff0f7224 */ /* 0x000fe200078e000e */
[----:B------:R-:W-:Y:S01]  /*7e80*/  ULDC.64 UR4, c[0x0][0x408] ;  /* 0x0001020000047ab9 */ /* 0x000fe20000000a00 */
[----:B--2---:R-:W-:-:S13]  /*7e90*/  ISETP.NE.AND P0, PT, R11, 0x1, PT ;  /* 0x000000010b00780c */ /* 0x004fda0003f05270 */
[----:B------:R-:W2:Y:S02]  /*7ea0*/  @P0 LDC.64 R4, c[0x0][0x420] ;  /* 0x00010800ff040b82 */ /* 0x000ea40000000a00 */
[----:B--2---:R-:W-:-:S05]  /*7eb0*/  @P0 IMAD.HI.U32 R4, R14, R4, RZ ;  /* 0x000000040e040227 */ /* 0x004fca00078e00ff */
[----:B------:R-:W-:Y:S01]  /*7ec0*/  @P0 SHF.R.U32.HI R15, RZ, R5, R4 ;  /* 0x00000005ff0f0219 */ /* 0x000fe20000011604 */
[----:B------:R-:W-:-:S03]  /*7ed0*/  IMAD R4, R0, UR4, RZ ;  /* 0x0000000400047c24 */ /* 0x000fc6000f8e02ff */
[--C-:B------:R-:W-:Y:S01]  /*7ee0*/  SHF.R.S32.HI R5, RZ, 0x1f, R15.reuse ;  /* 0x0000001fff057819 */ /* 0x100fe2000001140f */
[----:B------:R-:W-:Y:S02]  /*7ef0*/  IMAD R13, R3, UR5, R4 ;  /* 0x00000005030d7c24 */ /* 0x000fe4000f8e0204 */
[----:B------:R-:W-:-:S04]  /*7f00*/  IMAD.MOV.U32 R4, RZ, RZ, R15 ;  /* 0x000000ffff047224 */ /* 0x000fc800078e000f */
[----:B------:R-:W-:Y:S01]  /*7f10*/  IMAD.WIDE.U32 R4, R3, UR4, R4 ;  /* 0x0000000403047c25 */ /* 0x000fe2000f8e0004 */
[----:B------:R-:W-:-:S03]  /*7f20*/  ULDC.64 UR4, c[0x0][0x3f8] ;  /* 0x0000fe0000047ab9 */ /* 0x000fc60000000a00 */
[----:B------:R-:W-:Y:S01]  /*7f30*/  IMAD.IADD R5, R13, 0x1, R5 ;  /* 0x000000010d057824 */ /* 0x000fe200078e0205 */
[----:B------:R-:W-:-:S04]  /*7f40*/  LEA R12, P0, R4, UR4, 0x2 ;  /* 0x00000004040c7c11 */ /* 0x000fc8000f8010ff */
[----:B------:R-:W-:-:S05]  /*7f50*/  LEA.HI.X R13, R4, UR5, R5, 0x2, P0 ;  /* 0x00000005040d7c11 */ /* 0x000fca00080f1405 */
[----:B------:R2:W5:Y:S01]  /*7f60*/  LDG.E R12, desc[UR50][R12.64] ;  /* 0x000000320c0c7981 */ /* 0x000562000c1e1900 */
[----:B------:R-:W-:-:S04]  /*7f70*/  IMAD.MOV R4, RZ, RZ, -R15 ;  /* 0x000000ffff047224 */ /* 0x000fc800078e0a0f */
[----:B------:R-:W-:-:S07]  /*7f80*/  IMAD R11, R11, R4, R14 ;  /* 0x000000040b0b7224 */ /* 0x000fce00078e020e */
.L_x_52:
[----:B------:R-:W3:Y:S01]  /*7f90*/  SYNCS.PHASECHK.TRANS64.TRYWAIT P0, [R8+URZ+0x19c80], R9 ;  /* 0x019c8009080075a7 */ /* 0x000ee2000800017f */
[----:B------:R-:W-:Y:S01]  /*7fa0*/  BSSY B1, `(.L_x_53) ;  /* 0x0000003000017945 */ /* 0x000fe20003800000 */
[----:B------:R-:W-:-:S03]  /*7fb0*/  ISETP.NE.AND P3, PT, R23, RZ, PT ;  /* 0x000000ff1700720c */ /* 0x000fc60003f65270 */
[----:B---3--:R-:W-:Y:S10]  /*7fc0*/  @!P0 BRA `(.L_x_54) ;  /* 0x0000001800448947 */ /* 0x008ff40003800000 */
.L_x_103:
[----:B------:R-:W-:Y:S05]  /*7fd0*/  BSYNC B1 ;  /* 0x0000000000017941 */ /* 0x000fea0003800000 */
.L_x_53:
[----:B------:R-:W-:Y:S04]  /*7fe0*/  BSSY B1, `(.L_x_55) ;  /* 0x0000007000017945 */ /* 0x000fe80003800000 */
[----:B------:R-:W-:Y:S05]  /*7ff0*/  @P3 BRA `(.L_x_56) ;  /* 0x0000000000143947 */ /* 0x000fea0003800000 */
[----:B------:R-:W-:Y:S01]  /*8000*/  ISETP.NE.AND P0, PT, R2, RZ, PT ;  /* 0x000000ff0200720c */ /* 0x000fe20003f05270 */
[----:B------:R-:W-:-:S04]  /*8010*/  IMAD.MOV.U32 R5, RZ, RZ, 0x3000 ;  /* 0x00003000ff057424 */ /* 0x000fc800078e00ff */
[----:B------:R4:W-:Y:S08]  /*8020*/  SYNCS.ARRIVE.TRANS64 RZ, [R8+URZ+0x19c70], R5 ;  /* 0x019c700508ff79a7 */ /* 0x0009f0000800003f */
[----:B------:R-:W-:Y:S05]  /*8030*/  @!P0 BRA `(.L_x_56) ;  /* 0x0000000000048947 */ /* 0x000fea0003800000 */
[----:B------:R-:W-:Y:S01]  /*8040*/  BPT.TRAP 0x1 ;  /* 0x000000040000795c */ /* 0x000fe20000300000 */
.L_x_56:
[----:B------:R-:W-:Y:S05]  /*8050*/  BSYNC B1 ;  /* 0x0000000000017941 */ /* 0x000fea0003800000 */
.L_x_55:
[----:B--2---:R-:W-:Y:S01]  /*8060*/  IMAD.MOV.U32 R13, RZ, RZ, RZ ;  /* 0x000000ffff0d7224 */ /* 0x004fe200078e00ff */
[----:B------:R-:W-:Y:S01]  /*8070*/  R2UR UR12, R20 ;  /* 0x00000000140c72ca */ /* 0x000fe200000e0000 */
[----:B------:R-:W-:Y:S01]  /*8080*/  IMAD.U32 R10, RZ, RZ, UR40 ;  /* 0x00000028ff0a7e24 */ /* 0x000fe2000f8e00ff */
[----:B------:R-:W-:Y:S01]  /*8090*/  UIADD3 UR4, UP0, UR52, 0x470, URZ ;  /* 0x0000047034047890 */ /* 0x000fe2000ff1e03f */
[----:B------:R-:W-:Y:S01]  /*80a0*/  PLOP3.LUT P0, PT, PT, PT, PT, 0x80, 0x0 ;  /* 0x000000000000781c */ /* 0x000fe20003f0f070 */
[----:B------:R-:W-:Y:S01]  /*80b0*/  IMAD.SHL.U32 R11, R11, 0x80, RZ ;  /* 0x000000800b0b7824 */ /* 0x000fe200078e00ff */
[----:B------:R-:W-:Y:S01]  /*80c0*/  R2UR UR10, R13 ;  /* 0x000000000d0a72ca */ /* 0x000fe200000e0000 */
[----:B------:R-:W-:Y:S01]  /*80d0*/  IMAD R10, R19, 0x3000, R10 ;  /* 0x00003000130a7824 */ /* 0x000fe200078e020a */
[----:B------:R-:W-:Y:S01]  /*80e0*/  UIADD3.X UR5, URZ, UR53, URZ, UP0, !UPT ;  /* 0x000000353f057290 */ /* 0x000fe200087fe43f */
[----:B----4-:R-:W-:Y:S01]  /*80f0*/  VIADD R5, R8, 0x19c70 ;  /* 0x00019c7008057836 */ /* 0x010fe20000000000 */
[----:B------:R-:W-:Y:S01]  /*8100*/  UMOV UR6, 0x0 ;  /* 0x0000000000067882 */ /* 0x000fe20000000000 */
[----:B------:R-:W-:Y:S01]  /*8110*/  VIADD R4, R10, 0x9000 ;  /* 0x000090000a047836 */ /* 0x000fe20000000000 */
[----:B------:R-:W-:-:S09]  /*8120*/  UMOV UR7, 0x14f00000 ;  /* 0x14f0000000077882 */ /* 0x000fd20000000000 */
.L_x_57:
[----:B------:R-:W-:-:S13]  /*8130*/  @P0 ELECT P4, URZ, PT ;  /* 0x00000000003f082f */ /* 0x000fda0003880000 */
[----:B-----5:R-:W-:Y:S02]  /*8140*/  @P4 R2UR UR13, R12 ;  /* 0x000000000c0d42ca */ /* 0x020fe400000e0000 */
[----:B------:R-:W-:Y:S02]  /*8150*/  @P4 R2UR UR11, R11 ;  /* 0x000000000b0b42ca */ /* 0x000fe400000e0000 */
[----:B------:R-:W-:Y:S02]  /*8160*/  @P4 R2UR UR9, R5 ;  /* 0x00000000050942ca */ /* 0x000fe400000e0000 */
[----:B------:R-:W-:Y:S02]  /*8170*/  @P4 R2UR UR8, R4 ;  /* 0x00000000040842ca */ /* 0x000fe400000e0000 */
[----:B------:R-:W-:Y:S02]  /*8180*/  @P4 PLOP3.LUT P0, PT, P4, PT, PT, 0x8, 0x0 ;  /* 0x000000000000481c */ /* 0x000fe4000270e170 */
[----:B------:R-:W-:-:S09]  /*8190*/  PLOP3.LUT P4, PT, PT, PT, PT, 0x8, 0x0 ;  /* 0x000000000000781c */ /* 0x000fd20003f8e170 */
[----:B------:R2:W-:Y:S02]  /*81a0*/  UTMALDG.4D [UR8], [UR4], desc[UR6] ;  /* 0x00000608040075b4 */ /* 0x0005e40008019000 */
[----:B--2---:R-:W-:Y:S05]  /*81b0*/  @P0 BRA.U.ANY `(.L_x_57) ;  /* 0xfffffffd00dc0947 */ /* 0x004fea000393ffff */
[----:B------:R-:W-:Y:S01]  /*81c0*/  IMAD.MOV.U32 R15, RZ, RZ, 0x20 ;  /* 0x00000020ff0f7424 */ /* 0x000fe200078e00ff */
[----:B------:R-:W-:Y:S01]  /*81d0*/  R2UR UR12, R20 ;  /* 0x00000000140c72ca */ /* 0x000fe200000e0000 */
[----:B------:R-:W-:Y:S01]  /*81e0*/  VIADD R4, R10, 0xa000 ;  /* 0x0000a0000a047836 */ /* 0x000fe20000000000 */
[----:B------:R-:W-:Y:S01]  /*81f0*/  PLOP3.LUT P0, PT, PT, PT, PT, 0x80, 0x0 ;  /* 0x000000000000781c */ /* 0x000fe20003f0f070 */
[----:B------:R-:W-:Y:S01]  /*8200*/  UMOV UR6, 0x0 ;  /* 0x0000000000067882 */ /* 0x000fe20000000000 */
[----:B------:R-:W-:Y:S01]  /*8210*/  R2UR UR10, R15 ;  /* 0x000000000f0a72ca */ /* 0x000fe200000e0000 */
[----:B------:R-:W-:-:S14]  /*8220*/  UMOV UR7, 0x14f00000 ;  /* 0x14f0000000077882 */ /* 0x000fdc0000000000 */
.L_x_58:
[----:B------:R-:W-:-:S13]  /*8230*/  @P0 ELECT P4, URZ, PT ;  /* 0x00000000003f082f */ /* 0x000fda0003880000 */
[----:B------:R-:W-:Y:S02]  /*8240*/  @P4 R2UR UR13, R12 ;  /* 0x000000000c0d42ca */ /* 0x000fe400000e0000 */
        /* <DEDUP_REMOVED lines=14> */
.L_x_59:
        /* <DEDUP_REMOVED lines=9> */
[----:B------:R-:W2:Y:S01]  /*83c0*/  SYNCS.PHASECHK.TRANS64.TRYWAIT P0, [R8+URZ+0x19c40], R9 ;  /* 0x019c4009080075a7 */ /* 0x000ea2000800017f */
[----:B------:R-:W-:Y:S04]  /*83d0*/  BSSY B1, `(.L_x_60) ;  /* 0x0000002000017945 */ /* 0x000fe80003800000 */
[----:B--2---:R-:W-:Y:S05]  /*83e0*/  @!P0 BRA `(.L_x_61) ;  /* 0x0000001400508947 */ /* 0x004fea0003800000 */
.L_x_104:
[----:B------:R-:W-:Y:S05]  /*83f0*/  BSYNC B1 ;  /* 0x0000000000017941 */ /* 0x000fea0003800000 */
.L_x_60:
[----:B------:R-:W-:Y:S01]  /*8400*/  BSSY B1, `(.L_x_62) ;  /* 0x0000009000017945 */ /* 0x000fe20003800000 */
[----:B------:R-:W-:Y:S02]  /*8410*/  IMAD.MOV.U32 R4, RZ, RZ, 0x0 ;  /* 0x00000000ff047424 */ /* 0x000fe400078e00ff */
[----:B------:R-:W-:Y:S01]  /*8420*/  IMAD.MOV.U32 R5, RZ, RZ, 0x14f00000 ;  /* 0x14f00000ff057424 */ /* 0x000fe200078e00ff */
[----:B------:R-:W-:Y:S06]  /*8430*/  @P3 BRA `(.L_x_63) ;  /* 0x0000000000143947 */ /* 0x000fec0003800000 */
[----:B------:R-:W-:Y:S01]  /*8440*/  ISETP.NE.AND P0, PT, R2, RZ, PT ;  /* 0x000000ff0200720c */ /* 0x000fe20003f05270 */
[----:B--23--:R-:W-:-:S04]  /*8450*/  IMAD.MOV.U32 R9, RZ, RZ, 0x3000 ;  /* 0x00003000ff097424 */ /* 0x00cfc800078e00ff */
[----:B------:R4:W-:Y:S08]  /*8460*/  SYNCS.ARRIVE.TRANS64 RZ, [R8+URZ+0x19c30], R9 ;  /* 0x019c300908ff79a7 */ /* 0x0009f0000800003f */
[----:B------:R-:W-:Y:S05]  /*8470*/  @!P0 BRA `(.L_x_63) ;  /* 0x0000000000048947 */ /* 0x000fea0003800000 */
[----:B------:R-:W-:Y:S01]  /*8480*/  BPT.TRAP 0x1 ;  /* 0x000000040000795c */ /* 0x000fe20000300000 */
.L_x_63:
[----:B------:R-:W-:Y:S05]  /*8490*/  BSYNC B1 ;  /* 0x0000000000017941 */ /* 0x000fea0003800000 */
.L_x_62:
[----:B------:R-:W-:Y:S01]  /*84a0*/  R2UR UR10, R13 ;  /* 0x000000000d0a72ca */ /* 0x000fe200000e0000 */
[----:B------:R-:W-:Y:S01]  /*84b0*/  UIADD3 UR4, UP0, UR52, 0x370, URZ ;  /* 0x0000037034047890 */ /* 0x000fe2000ff1e03f */
[----:B------:R-:W-:Y:S01]  /*84c0*/  R2UR UR6, R4 ;  /* 0x00000000040672ca */ /* 0x000fe200000e0000 */
[----:B--234-:R-:W-:Y:S01]  /*84d0*/  VIADD R8, R8, 0x19c30 ;  /* 0x00019c3008087836 */ /* 0x01cfe20000000000 */
[----:B------:R-:W-:Y:S01]  /*84e0*/  R2UR UR7, R5 ;  /* 0x00000000050772ca */ /* 0x000fe200000e0000 */
[----:B------:R-:W-:Y:S01]  /*84f0*/  VIADD R9, R10, 0x13800 ;  /* 0x000138000a097836 */ /* 0x000fe20000000000 */
[----:B------:R-:W-:Y:S01]  /*8500*/  R2UR UR12, R20 ;  /* 0x00000000140c72ca */ /* 0x000fe200000e0000 */
[----:B------:R-:W-:Y:S01]  /*8510*/  UIADD3.X UR5, URZ, UR53, URZ, UP0, !UPT ;  /* 0x000000353f057290 */ /* 0x000fe200087fe43f */
[----:B------:R-:W-:-:S13]  /*8520*/  PLOP3.LUT P0, PT, PT, PT, PT, 0x80, 0x0 ;  /* 0x000000000000781c */ /* 0x000fda0003f0f070 */
.L_x_64:
        /* <DEDUP_REMOVED lines=9> */
[----:B------:R-:W-:Y:S01]  /*85c0*/  R2UR UR10, R15 ;  /* 0x000000000f0a72ca */ /* 0x000fe200000e0000 */
[----:B------:R-:W-:Y:S01]  /*85d0*/  VIADD R9, R10, 0x14800 ;  /* 0x000148000a097836 */ /* 0x000fe20000000000 */
[----:B------:R-:W-:Y:S02]  /*85e0*/  R2UR UR6, R4 ;  /* 0x00000000040672ca */ /* 0x000fe400000e0000 */
[----:B------:R-:W-:Y:S02]  /*85f0*/  R2UR UR7, R5 ;  /* 0x00000000050772ca */ /* 0x000fe400000e0000 */
[----:B------:R-:W-:Y:S02]  /*8600*/  R2UR UR12, R20 ;  /* 0x00000000140c72ca */ /* 0x000fe400000e0000 */
[----:B------:R-:W-:-:S13]  /*8610*/  PLOP3.LUT P0, PT, PT, PT, PT, 0x80, 0x0 ;  /* 0x000000000000781c */ /* 0x000fda0003f0f070 */
.L_x_65:
        /* <DEDUP_REMOVED lines=15> */
.L_x_66:
        /* <DEDUP_REMOVED lines=9> */
.L_x_51:
[----:B------:R-:W-:Y:S05]  /*87a0*/  BSYNC B0 ;  /* 0x0000000000007941 */ /* 0x000fea0003800000 */
.L_x_50:
[----:B------:R-:W-:-:S06]  /*87b0*/  UISETP.NE.AND UP0, UPT, UR43, 0x3, UPT ;  /* 0x000000032b00788c */ /* 0x000fcc000bf05270 */
[----:B------:R-:W-:-:S13]  /*87c0*/  PLOP3.LUT P0, PT, PT, PT, UP0, 0x80, 0x0 ;  /* 0x000000000000781c */ /* 0x000fda0003f0f008 */
[----:B------:R-:W-:Y:S05]  /*87d0*/  @!P0 BRA `(.L_x_67) ;  /* 0x0000000000048947 */ /* 0x000fea0003800000 */
[----:B------:R-:W-:Y:S01]  /*87e0*/  BPT.TRAP 0x1 ;  /* 0x000000040000795c */ /* 0x000fe20000300000 */
.L_x_67:
[----:B------:R-:W-:Y:S01]  /*87f0*/  LOP3.LUT R4, R6, 0x1, RZ, 0x3c, !PT ;  /* 0x0000000106047812 */ /* 0x000fe200078e3cff */
[----:B------:R-:W-:Y:S01]  /*8800*/  IMAD.U32 R5, RZ, RZ, UR48 ;  /* 0x00000030ff057e24 */ /* 0x000fe2000f8e00ff */
[----:B------:R-:W-:Y:S01]  /*8810*/  LEA R13, R7, UR40, 0x3 ;  /* 0x00000028070d7c11 */ /* 0x000fe2000f8e18ff */
[----:B------:R-:W-:Y:S01]  /*8820*/  BSSY B0, `(.L_x_68) ;  /* 0x0000005000007945 */ /* 0x000fe20003800000 */
[----:B------:R-:W-:Y:S02]  /*8830*/  SHF.L.U32 R4, R4, 0x1f, RZ ;  /* 0x0000001f04047819 */ /* 0x000fe400000006ff */
[----:B------:R-:W-:Y:S02]  /*8840*/  ISETP.NE.AND P0, PT, R5, 0x3, PT ;  /* 0x000000030500780c */ /* 0x000fe40003f05270 */
[----:B------:R-:W2:Y:S02]  /*8850*/  SYNCS.PHASECHK.TRANS64.TRYWAIT P3, [R13+URZ+0x19c70], R4 ;  /* 0x019c70040d0075a7 */ /* 0x000ea4000806017f */
[----:B--2---:R-:W-:Y:S09]  /*8860*/  @!P3 BRA `(.L_x_69) ;  /* 0x000000100044b947 */ /* 0x004ff20003800000 */
.L_x_105:
[----:B------:R-:W-:Y:S05]  /*8870*/  BSYNC B0 ;  /* 0x0000000000007941 */ /* 0x000fea0003800000 */
.L_x_68:
[----:B------:R-:W-:Y:S05]  /*8880*/  @!P0 BRA `(.L_x_70) ;  /* 0x0000000000048947 */ /* 0x000fea0003800000 */
[----:B------:R-:W-:Y:S01]  /*8890*/  BPT.TRAP 0x1 ;  /* 0x000000040000795c */ /* 0x000fe20000300000 */
.L_x_70:
[----:B--2---:R-:W-:Y:S01]  /*88a0*/  SHF.L.U32 R4, R6, 0x1f, RZ ;  /* 0x0000001f06047819 */ /* 0x004fe200000006ff */
[----:B------:R-:W-:-:S03]  /*88b0*/  IMAD R10, R7, 0x3000, RZ ;  /* 0x00003000070a7824 */ /* 0x000fc600078e02ff */
[----:B------:R-:W2:Y:S02]  /*88c0*/  SYNCS.PHASECHK.TRANS64.TRYWAIT P3, [R13+URZ+0x19c60], R4 ;  /* 0x019c60040d0075a7 */ /* 0x000ea4000806017f */
[----:B--2---:R-:W-:Y:S05]  /*88d0*/  @!P3 BRA `(.L_x_71) ;  /* 0x00000010003cb947 */ /* 0x004fea0003800000 */
.L_x_106:
[C---:B------:R-:W-:Y:S01]  /*88e0*/  LOP3.LUT R15, R10.reuse, R17, RZ, 0xfc, !PT ;  /* 0x000000110a0f7212 */ /* 0x040fe200078efcff */
[----:B------:R-:W-:Y:S05]  /*88f0*/  WARPSYNC.ALL ;  /* 0x0000000000007948 */ /* 0x000fea0003800000 */
[----:B--2---:R-:W2:Y:S01]  /*8900*/  LDSM.16.MT88.4 R4, [R15+UR40+0x9000] ;  /* 0x009000280f04783b */ /* 0x004ea20008004200 */
[----:B------:R-:W-:-:S05]  /*8910*/  LOP3.LUT R21, R10, R18, RZ, 0xfc, !PT ;  /* 0x000000120a157212 */ /* 0x000fca00078efcff */
[----:B------:R-:W-:Y:S01]  /*8920*/  VIADD R21, R21, UR40 ;  /* 0x0000002815157c36 */ /* 0x000fe20008000000 */
[C-C-:B--2---:R-:W-:Y:S02]  /*8930*/  PRMT R8, R4.reuse, 0x6420, R5.reuse ;  /* 0x0000642004087816 */ /* 0x144fe40000000005 */
[----:B------:R-:W-:Y:S02]  /*8940*/  PRMT R9, R4, 0x7531, R5 ;  /* 0x0000753104097816 */ /* 0x000fe40000000005 */
[C-C-:B------:R-:W-:Y:S02]  /*8950*/  PRMT R10, R6.reuse, 0x6420, R7.reuse ;  /* 0x00006420060a7816 */ /* 0x140fe40000000007 */
[----:B------:R-:W-:-:S05]  /*8960*/  PRMT R11, R6, 0x7531, R7 ;  /* 0x00007531060b7816 */ /* 0x000fca0000000007 */
[----:B------:R-:W-:Y:S04]  /*8970*/  STSM.16.M88.4 [R21+0x3000], R8 ;  /* 0x0030000815007844 */ /* 0x000fe80000000200 */
[----:B------:R-:W2:Y:S02]  /*8980*/  LDSM.16.MT88.4 R4, [R15+UR40+0xa000] ;  /* 0x00a000280f04783b */ /* 0x000ea40008004200 */
[C-C-:B--2---:R-:W-:Y:S02]  /*8990*/  PRMT R8, R4.reuse, 0x6420, R5.reuse ;  /* 0x0000642004087816 */ /* 0x144fe40000000005 */
[----:B------:R-:W-:Y:S02]  /*89a0*/  PRMT R9, R4, 0x7531, R5 ;  /* 0x0000753104097816 */ /* 0x000fe40000000005 */
[----:B------:R-:W-:-:S02]  /*89b0*/  PRMT R10, R6, 0x6420, R7 ;  /* 0x00006420060a7816 */ /* 0x000fc40000000007 */
[----:B------:R-:W-:-:S05]  /*89c0*/  PRMT R11, R6, 0x7531, R7 ;  /* 0x00007531060b7816 */ /* 0x000fca0000000007 */
[----:B------:R-:W-:Y:S04]  /*89d0*/  STSM.16.M88.4 [R21+0x4000], R8 ;  /* 0x0040000815007844 */ /* 0x000fe80000000200 */
[----:B------:R-:W2:Y:S02]  /*89e0*/  LDSM.16.MT88.4 R4, [R15+UR40+0xb000] ;  /* 0x00b000280f04783b */ /* 0x000ea40008004200 */
[C-C-:B--2---:R-:W-:Y:S02]  /*89f0*/  PRMT R8, R4.reuse, 0x6420, R5.reuse ;  /* 0x0000642004087816 */ /* 0x144fe40000000005 */
[----:B------:R-:W-:Y:S02]  /*8a00*/  PRMT R9, R4, 0x7531, R5 ;  /* 0x0000753104097816 */ /* 0x000fe40000000005 */
[----:B------:R-:W-:-:S02]  /*8a10*/  PRMT R10, R6, 0x6420, R7 ;  /* 0x00006420060a7816 */ /* 0x000fc40000000007 */
[----:B------:R-:W-:-:S05]  /*8a20*/  PRMT R11, R6, 0x7531, R7 ;  /* 0x00007531060b7816 */ /* 0x000fca0000000007 */
[----:B------:R2:W-:Y:S04]  /*8a30*/  STSM.16.M88.4 [R21+0x5000], R8 ;  /* 0x0050000815007844 */ /* 0x0005e80000000200 */
[----:B------:R-:W3:Y:S01]  /*8a40*/  LDSM.16.MT88.4 R4, [R15+UR40+0x9800] ;  /* 0x009800280f04783b */ /* 0x000ee20008004200 */
[----:B--2---:R-:W-:Y:S02]  /*8a50*/  IADD3 R21, R24, 0x3000, R21 ;  /* 0x0000300018157810 */ /* 0x004fe40007ffe015 */
[C-C-:B---3--:R-:W-:Y:S02]  /*8a60*/  PRMT R8, R4.reuse, 0x6420, R5.reuse ;  /* 0x0000642004087816 */ /* 0x148fe40000000005 */
[----:B------:R-:W-:Y:S02]  /*8a70*/  PRMT R9, R4, 0x7531, R5 ;  /* 0x0000753104097816 */ /* 0x000fe40000000005 */
[----:B------:R-:W-:-:S02]  /*8a80*/  PRMT R10, R6, 0x6420, R7 ;  /* 0x00006420060a7816 */ /* 0x000fc40000000007 */
[----:B------:R-:W-:-:S05]  /*8a90*/  PRMT R11, R6, 0x7531, R7 ;  /* 0x00007531060b7816 */ /* 0x000fca0000000007 */
[----:B------:R-:W-:Y:S04]  /*8aa0*/  STSM.16.M88.4 [R21], R8 ;  /* 0x0000000815007844 */ /* 0x000fe80000000200 */
        /* <DEDUP_REMOVED lines=11> */
[----:B------:R2:W-:Y:S01]  /*8b60*/  STSM.16.M88.4 [R21+0x2000], R8 ;  /* 0x0020000815007844 */ /* 0x0005e20000000200 */
[----:B------:R-:W-:Y:S01]  /*8b70*/  @!PT LDS RZ, [RZ] ;  /* 0x00000000fffff984 */ /* 0x000fe20000000800 */
[----:B------:R-:W-:Y:S01]  /*8b80*/  @!PT LDS RZ, [RZ] ;  /* 0x00000000fffff984 */ /* 0x000fe20000000800 */
[----:B------:R-:W-:Y:S01]  /*8b90*/  @!PT LDS RZ, [RZ] ;  /* 0x00000000fffff984 */ /* 0x000fe20000000800 */
[----:B------:R-:W-:Y:S01]  /*8ba0*/  @!PT LDS RZ, [RZ] ;  /* 0x00000000fffff984 */ /* 0x000fe20000000800 */
[----:B------:R3:W-:Y:S06]  /*8bb0*/  MEMBAR.ALL.CTA ;  /* 0x0000000000007992 */ /* 0x0007ec0000008000 */
[----:B---3--:R-:W3:Y:S01]  /*8bc0*/  FENCE.VIEW.ASYNC.S ;  /* 0x00000000000073c6 */ /* 0x008ee20000000000 */
[----:B------:R-:W-:Y:S05]  /*8bd0*/  @!P0 BRA `(.L_x_72) ;  /* 0x0000000000048947 */ /* 0x000fea0003800000 */
[----:B------:R-:W-:Y:S01]  /*8be0*/  BPT.TRAP 0x1 ;  /* 0x000000040000795c */ /* 0x000fe20000300000 */
.L_x_72:
[----:B---3--:R3:W-:Y:S01]  /*8bf0*/  SYNCS.ARRIVE.TRANS64.A1T0 RZ, [R13+URZ+0x19c50], RZ ;  /* 0x019c50ff0dff79a7 */ /* 0x0087e2000810003f */
[----:B------:R-:W-:Y:S01]  /*8c00*/  BAR.SYNC.DEFER_BLOCKING 0x2, 0x80 ;  /* 0x0082000000007b1d */ /* 0x000fe20000010000 */
[C---:B------:R-:W-:Y:S01]  /*8c10*/  ISETP.GT.AND P0, PT, R14.reuse, RZ, PT ;  /* 0x000000ff0e00720c */ /* 0x040fe20003f04270 */
[----:B------:R-:W-:Y:S02]  /*8c20*/  @!P2 VIADD R4, R13, 0x19c80 ;  /* 0x00019c800d04a836 */ /* 0x000fe40000000000 */
[----:B------:R-:W-:Y:S02]  /*8c30*/  VIADD R14, R14, 0xffffffff ;  /* 0xffffffff0e0e7836 */ /* 0x000fe40000000000 */
[----:B------:R-:W-:Y:S01]  /*8c40*/  IMAD.MOV.U32 R6, RZ, RZ, R16 ;  /* 0x000000ffff067224 */ /* 0x000fe200078e0010 */
[----:B------:R-:W-:Y:S01]  /*8c50*/  @!P2 PRMT R4, RZ, 0x654, R4 ;  /* 0x00000654ff04a816 */ /* 0x000fe20000000004 */
[----:B------:R-:W-:-:S03]  /*8c60*/  IMAD.MOV.U32 R7, RZ, RZ, R19 ;  /* 0x000000ffff077224 */ /* 0x000fc600078e0013 */
[----:B------:R3:W-:Y:S03]  /*8c70*/  @!P2 SYNCS.ARRIVE.TRANS64.RED.A1T0 RZ, [R4+URZ], RZ ;  /* 0x000000ff04ffa9a7 */ /* 0x0007e6000810043f */
[----:B------:R-:W-:Y:S05]  /*8c80*/  @P0 BRA `(.L_x_73) ;  /* 0xfffffff000480947 */ /* 0x000fea000383ffff */
.L_x_49:
[----:B------:R-:W-:-:S06]  /*8c90*/  UISETP.NE.AND UP0, UPT, UR43, 0x3, UPT ;  /* 0x000000032b00788c */ /* 0x000fcc000bf05270 */
[----:B------:R-:W-:-:S13]  /*8ca0*/  PLOP3.LUT P0, PT, PT, PT, UP0, 0x80, 0x0 ;  /* 0x000000000000781c */ /* 0x000fda0003f0f008 */
[----:B------:R-:W-:Y:S05]  /*8cb0*/  @!P0 BRA `(.L_x_74) ;  /* 0x0000000000048947 */ /* 0x000fea0003800000 */
[----:B------:R-:W-:Y:S01]  /*8cc0*/  BPT.TRAP 0x1 ;  /* 0x000000040000795c */ /* 0x000fe20000300000 */
.L_x_74:
[----:B------:R-:W-:Y:S01]  /*8cd0*/  LOP3.LUT R3, R16, 0x1, RZ, 0x3c, !PT ;  /* 0x0000000110037812 */ /* 0x000fe200078e3cff */
[----:B--23--:R-:W-:Y:S01]  /*8ce0*/  IMAD.U32 R4, RZ, RZ, UR48 ;  /* 0x00000030ff047e24 */ /* 0x00cfe2000f8e00ff */
[----:B------:R-:W-:Y:S01]  /*8cf0*/  LEA R0, R19, UR40, 0x3 ;  /* 0x0000002813007c11 */ /* 0x000fe2000f8e18ff */
[----:B------:R-:W-:Y:S01]  /*8d00*/  BSSY B0, `(.L_x_75) ;  /* 0x0000005000007945 */ /* 0x000fe20003800000 */
[----:B------:R-:W-:Y:S02]  /*8d10*/  SHF.L.U32 R3, R3, 0x1f, RZ ;  /* 0x0000001f03037819 */ /* 0x000fe400000006ff */
[----:B------:R-:W-:Y:S02]  /*8d20*/  ISETP.NE.AND P1, PT, R4, 0x3, PT ;  /* 0x000000030400780c */ /* 0x000fe40003f25270 */
[----:B------:R-:W2:Y:S02]  /*8d30*/  SYNCS.PHASECHK.TRANS64.TRYWAIT P0, [R0+URZ+0x19c70], R3 ;  /* 0x019c7003000075a7 */ /* 0x000ea4000800017f */
[----:B--2---:R-:W-:Y:S09]  /*8d40*/  @!P0 BRA `(.L_x_76) ;  /* 0x0000000c00348947 */ /* 0x004ff20003800000 */
.L_x_107:
[----:B------:R-:W-:Y:S05]  /*8d50*/  BSYNC B0 ;  /* 0x0000000000007941 */ /* 0x000fea0003800000 */
.L_x_75:
[----:B------:R-:W-:Y:S05]  /*8d60*/  @!P1 BRA `(.L_x_77) ;  /* 0x0000000000049947 */ /* 0x000fea0003800000 */
[----:B------:R-:W-:Y:S01]  /*8d70*/  BPT.TRAP 0x1 ;  /* 0x000000040000795c */ /* 0x000fe20000300000 */
.L_x_77:
[----:B------:R-:W-:Y:S01]  /*8d80*/  SHF.L.U32 R5, R16, 0x1f, RZ ;  /* 0x0000001f10057819 */ /* 0x000fe200000006ff */
[----:B------:R-:W-:-:S03]  /*8d90*/  IMAD R8, R19, 0x3000, RZ ;  /* 0x0000300013087824 */ /* 0x000fc600078e02ff */
[----:B------:R-:W3:Y:S02]  /*8da0*/  SYNCS.PHASECHK.TRANS64.TRYWAIT P0, [R0+URZ+0x19c60], R5 ;  /* 0x019c6005000075a7 */ /* 0x000ee4000800017f */
[----:B--2---:R-:W-:Y:S01]  /*8db0*/  LOP3.LUT R3, R8, R17, RZ, 0xfc, !PT ;  /* 0x0000001108037212 */ /* 0x004fe200078efcff */
[----:B---3--:R-:W-:Y:S06]  /*8dc0*/  @!P0 BRA `(.L_x_78) ;  /* 0x0000000c00288947 */ /* 0x008fec0003800000 */
.L_x_108:
        /* <DEDUP_REMOVED lines=48> */
.L_x_79:
[----:B------:R-:W4:Y:S01]  /*90d0*/  LDC R4, c[0x0][0xda4] ;  /* 0x00036900ff047b82 */ /* 0x000f220000000800 */
[----:B------:R-:W-:Y:S01]  /*90e0*/  UIADD3 UR49, UR44, UR49, URZ ;  /* 0x000000312c317290 */ /* 0x000fe2000fffe03f */
[----:B------:R-:W-:Y:S01]  /*90f0*/  @!P2 VIADD R3, R0, 0x19c80 ;  /* 0x00019c800003a836 */ /* 0x000fe20000000000 */
[----:B------:R-:W-:Y:S01]  /*9100*/  UIADD3 UR47, UR47, 0x1, URZ ;  /* 0x000000012f2f7890 */ /* 0x000fe2000fffe03f */
[----:B------:R-:W-:-:S03]  /*9110*/  VIADD R19, R19, 0x1 ;  /* 0x0000000113137836 */ /* 0x000fc60000000000 */
[----:B------:R-:W-:Y:S01]  /*9120*/  @!P2 PRMT R3, RZ, 0x654, R3 ;  /* 0x00000654ff03a816 */ /* 0x000fe20000000003 */
[----:B---3--:R-:W-:Y:S01]  /*9130*/  SYNCS.ARRIVE.TRANS64.A1T0 RZ, [R0+URZ+0x19c50], RZ ;  /* 0x019c50ff00ff79a7 */ /* 0x008fe2000810003f */
[----:B------:R-:W-:Y:S01]  /*9140*/  BAR.SYNC.DEFER_BLOCKING 0x2, 0x80 ;  /* 0x0082000000007b1d */ /* 0x000fe20000010000 */
[----:B------:R-:W-:-:S04]  /*9150*/  ISETP.NE.AND P0, PT, R19, 0x2, PT ;  /* 0x000000021300780c */ /* 0x000fc80003f05270 */
[----:B------:R-:W-:Y:S02]  /*9160*/  SEL R19, R19, RZ, P0 ;  /* 0x000000ff13137207 */ /* 0x000fe40000000000 */
[----:B----4-:R-:W-:Y:S01]  /*9170*/  ISETP.LE.AND P1, PT, R4, UR49, PT ;  /* 0x0000003104007c0c */ /* 0x010fe2000bf23270 */
[----:B------:R3:W-:Y:S02]  /*9180*/  @!P2 SYNCS.ARRIVE.TRANS64.RED.A1T0 RZ, [R3+URZ], RZ ;  /* 0x000000ff03ffa9a7 */ /* 0x0007e4000810043f */
[----:B---3--:R-:W-:-:S04]  /*9190*/  SEL R3, RZ, 0x1, P0 ;  /* 0x00000001ff037807 */ /* 0x008fc80000000000 */
[----:B------:R-:W-:-:S06]  /*91a0*/  LOP3.LUT R16, R16, R3, RZ, 0x3c, !PT ;  /* 0x0000000310107212 */ /* 0x000fcc00078e3cff */
[----:B------:R-:W-:Y:S05]  /*91b0*/  @!P1 BRA `(.L_x_80) ;  /* 0xffffffd800689947 */ /* 0x000fea000383ffff */
[----:B------:R-:W-:-:S12]  /*91c0*/  ULOP3.LUT UR47, UR47, 0x1, URZ, 0xc, !UPT ;  /* 0x000000012f2f7892 */ /* 0x000fd8000f8e0c3f */
.L_x_34:
[----:B------:R-:W3:Y:S01]  /*91d0*/  S2R R3, SR_CgaCtaId ;  /* 0x0000000000037919 */ /* 0x000ee20000008800 */
[----:B------:R-:W-:Y:S01]  /*91e0*/  MOV R0, 0x400 ;  /* 0x0000040000007802 */ /* 0x000fe20000000f00 */
[----:B------:R-:W-:-:S03]  /*91f0*/  IMAD.U32 R2, RZ, RZ, UR47 ;  /* 0x0000002fff027e24 */ /* 0x000fc6000f8e00ff */
[----:B---3--:R-:W-:Y:S02]  /*9200*/  LEA R6, R3, R0, 0x18 ;  /* 0x0000000003067211 */ /* 0x008fe400078ec0ff */
[----:B------:R-:W-:-:S04]  /*9210*/  SHF.L.U32 R0, R2, 0x1f, RZ ;  /* 0x0000001f02007819 */ /* 0x000fc800000006ff */
[----:B------:R-:W3:Y:S02]  /*9220*/  SYNCS.PHASECHK.TRANS64.TRYWAIT P0, [R6+URZ+0x19c20], R0 ;  /* 0x019c2000060075a7 */ /* 0x000ee4000800017f */
[----:B---3--:R-:W-:Y:S05]  /*9230*/  @!P0 BRA `(.L_x_81) ;  /* 0x0000000800208947 */ /* 0x008fea0003800000 */
.L_x_109:
[----:B-1----:R-:W1:Y:S02]  /*9240*/  SHFL.IDX PT, R22, R22, RZ, 0x1f ;  /* 0x00001fff16167589 */ /* 0x002e6400000e0000 */
[----:B-1----:R-:W-:-:S13]  /*9250*/  ISETP.NE.AND P0, PT, R22, RZ, PT ;  /* 0x000000ff1600720c */ /* 0x002fda0003f05270 */
[----:B------:R-:W-:Y:S05]  /*9260*/  @P0 EXIT ;  /* 0x000000000000094d */ /* 0x000fea0003800000 */
[----:B------:R-:W-:Y:S01]  /*9270*/  ELECT P0, URZ, PT ;  /* 0x00000000003f782f */ /* 0x000fe20003800000 */
[----:B------:R-:W-:-:S12]  /*9280*/  BSSY B0, `(.L_x_82) ;  /* 0x0000027000007945 */ /* 0x000fd80003800000 */
[----:B------:R-:W-:Y:S05]  /*9290*/  @!P0 BRA `(.L_x_83) ;  /* 0x0000000000948947 */ /* 0x000fea0003800000 */
[----:B------:R-:W-:-:S06]  /*92a0*/  ULOP3.LUT UR4, UR46, 0x2, URZ, 0xfc, !UPT ;  /* 0x000000022e047892 */ /* 0x000fcc000f8efc3f */
[----:B---3--:R-:W-:-:S05]  /*92b0*/  IMAD.U32 R0, RZ, RZ, UR4 ;  /* 0x00000004ff007e24 */ /* 0x008fca000f8e00ff */
[----:B------:R-:W-:-:S13]  /*92c0*/  ISETP.NE.AND P0, PT, R0, 0x3, PT ;  /* 0x000000030000780c */ /* 0x000fda0003f05270 */
[----:B------:R-:W-:Y:S05]  /*92d0*/  @!P0 BRA `(.L_x_84) ;  /* 0x0000000000048947 */ /* 0x000fea0003800000 */
[----:B------:R-:W-:Y:S01]  /*92e0*/  BPT.TRAP 0x1 ;  /* 0x000000040000795c */ /* 0x000fe20000300000 */
.L_x_84:
[----:B------:R-:W-:Y:S01]  /*92f0*/  VIADD R0, R6, 0x19c40 ;  /* 0x00019c4006007836 */ /* 0x000fe20000000000 */
[----:B------:R-:W-:Y:S01]  /*9300*/  SHF.L.U32 R4, R16, 0x1f, RZ ;  /* 0x0000001f10047819 */ /* 0x000fe200000006ff */
[C---:B------:R-:W-:Y:S02]  /*9310*/  VIADD R2, R19.reuse, 0x1 ;  /* 0x0000000113027836 */ /* 0x040fe40000000000 */
[----:B------:R-:W-:-:S03]  /*9320*/  IMAD R5, R19, 0x8, R0 ;  /* 0x0000000813057824 */ /* 0x000fc600078e0200 */
[C---:B------:R-:W-:Y:S01]  /*9330*/  ISETP.NE.AND P2, PT, R2.reuse, 0x2, PT ;  /* 0x000000020200780c */ /* 0x040fe20003f45270 */
[----:B------:R-:W1:Y:S03]  /*9340*/  SYNCS.PHASECHK.TRANS64.TRYWAIT P1, [R5+URZ], R4 ;  /* 0x00000004050075a7 */ /* 0x000e66000802017f */
[----:B------:R-:W-:Y:S02]  /*9350*/  SEL R3, RZ, 0x1, P2 ;  /* 0x00000001ff037807 */ /* 0x000fe40001000000 */
[----:B------:R-:W-:Y:S02]  /*9360*/  SEL R7, R2, RZ, P2 ;  /* 0x000000ff02077207 */ /* 0x000fe40001000000 */
[----:B------:R-:W-:-:S03]  /*9370*/  LOP3.LUT R3, R16, R3, RZ, 0x3c, !PT ;  /* 0x0000000310037212 */ /* 0x000fc600078e3cff */
[----:B--2---:R-:W-:Y:S01]  /*9380*/  IMAD R9, R7, 0x8, R0 ;  /* 0x0000000807097824 */ /* 0x004fe200078e0200 */
[----:B------:R-:W-:Y:S01]  /*9390*/  SHF.L.U32 R0, R3, 0x1f, RZ ;  /* 0x0000001f03007819 */ /* 0x000fe200000006ff */
[----:B-1----:R-:W-:Y:S06]  /*93a0*/  @!P1 BRA `(.L_x_85) ;  /* 0x0000000400d89947 */ /* 0x002fec0003800000 */
.L_x_110:
[----:B------:R-:W2:Y:S02]  /*93b0*/  SYNCS.PHASECHK.TRANS64.TRYWAIT P1, [R9+URZ], R0 ;  /* 0x00000000090075a7 */ /* 0x000ea4000802017f */
[----:B--2---:R-:W-:Y:S05]  /*93c0*/  @!P1 BRA `(.L_x_86) ;  /* 0x0000000400e49947 */ /* 0x004fea0003800000 */
.L_x_111:
[----:B------:R-:W-:Y:S05]  /*93d0*/  @!P0 BRA `(.L_x_87) ;  /* 0x0000000000048947 */ /* 0x000fea0003800000 */
[----:B------:R-:W-:Y:S01]  /*93e0*/  BPT.TRAP 0x1 ;  /* 0x000000040000795c */ /* 0x000fe20000300000 */
.L_x_87:
[----:B------:R-:W-:-:S04]  /*93f0*/  IMAD R19, R19, 0x8, R6 ;  /* 0x0000000813137824 */ /* 0x000fc800078e0206 */
[----:B------:R-:W3:Y:S02]  /*9400*/  SYNCS.PHASECHK.TRANS64.TRYWAIT P1, [R19+URZ+0x19c60], R4 ;  /* 0x019c6004130075a7 */ /* 0x000ee4000802017f */
[----:B---3--:R-:W-:Y:S05]  /*9410*/  @!P1 BRA `(.L_x_88) ;  /* 0x0000000400e49947 */ /* 0x008fea0003800000 */
.L_x_112:
[----:B------:R-:W-:Y:S05]  /*9420*/  @!P0 BRA `(.L_x_89) ;  /* 0x0000000000048947 */ /* 0x000fea0003800000 */
[----:B------:R-:W-:Y:S01]  /*9430*/  BPT.TRAP 0x1 ;  /* 0x000000040000795c */ /* 0x000fe20000300000 */
.L_x_89:
[----:B------:R-:W-:-:S04]  /*9440*/  IMAD R7, R7, 0x8, R6 ;  /* 0x0000000807077824 */ /* 0x000fc800078e0206 */
[----:B------:R-:W4:Y:S02]  /*9450*/  SYNCS.PHASECHK.TRANS64.TRYWAIT P1, [R7+URZ+0x19c60], R0 ;  /* 0x019c6000070075a7 */ /* 0x000f24000802017f */
[----:B----4-:R-:W-:Y:S05]  /*9460*/  @!P1 BRA `(.L_x_90) ;  /* 0x0000000400e49947 */ /* 0x010fea0003800000 */
.L_x_113:
[----:B------:R-:W-:Y:S05]  /*9470*/  @!P0 BRA `(.L_x_91) ;  /* 0x0000000000048947 */ /* 0x000fea0003800000 */
[----:B------:R-:W-:Y:S01]  /*9480*/  BPT.TRAP 0x1 ;  /* 0x000000040000795c */ /* 0x000fe20000300000 */
.L_x_91:
[----:B------:R-:W5:Y:S02]  /*9490*/  SYNCS.PHASECHK.TRANS64.TRYWAIT P0, [R19+URZ+0x19c80], R4 ;  /* 0x019c8004130075a7 */ /* 0x000f64000800017f */
[----:B-----5:R-:W-:Y:S05]  /*94a0*/  @!P0 BRA `(.L_x_92) ;  /* 0x0000000400e88947 */ /* 0x020fea0003800000 */
.L_x_93:
[----:B------:R1:W1:Y:S02]  /*94b0*/  SYNCS.PHASECHK.TRANS64.TRYWAIT P0, [R7+URZ+0x19c80], R0 ;  /* 0x019c8000070075a7 */ /* 0x000264000800017f */
[----:B-1----:R-:W-:Y:S05]  /*94c0*/  @!P0 NANOSLEEP.SYNCS 0x989680 ;  /* 0x009896800000895d */ /* 0x002fea0003900000 */
[----:B------:R-:W1:Y:S02]  /*94d0*/  @!P0 SYNCS.PHASECHK.TRANS64 P0, [R7+URZ+0x19c80], R0 ;  /* 0x019c8000070085a7 */ /* 0x000e64000800007f */
[----:B-1----:R-:W-:Y:S05]  /*94e0*/  @!P0 BRA `(.L_x_93) ;  /* 0xfffffffc00f08947 */ /* 0x002fea000383ffff */
.L_x_83:
[----:B------:R-:W-:Y:S05]  /*94f0*/  BSYNC B0 ;  /* 0x0000000000007941 */ /* 0x000fea0003800000 */
.L_x_82:
[----:B------:R-:W-:Y:S05]  /*9500*/  EXIT ;  /* 0x000000000000794d */ /* 0x000fea0003800000 */
.L_x_10:
[----:B-1----:R-:W-:-:S04]  /*9510*/  IMAD.U32 R3, RZ, RZ, UR48 ;  /* 0x00000030ff037e24 */ /* 0x002fc8000f8e00ff */
[----:B------:R1:W2:Y:S03]  /*9520*/  SYNCS.PHASECHK.TRANS64.TRYWAIT P1, [R3+URZ+0x19c00], R0 ;  /* 0x019c0000030075a7 */ /* 0x0002a6000802017f */
[----:B--2---:R-:W-:Y:S05]  /*9530*/  @!P1 NANOSLEEP.SYNCS 0x989680 ;  /* 0x009896800000995d */ /* 0x004fea0003900000 */
[----:B------:R-:W2:Y:S02]  /*9540*/  @!P1 SYNCS.PHASECHK.TRANS64 P1, [R3+URZ+0x19c00], R0 ;  /* 0x019c0000030095a7 */ /* 0x000ea4000802007f */
[----:B--2---:R-:W-:Y:S05]  /*9550*/  @!P1 BRA `(.L_x_10) ;  /* 0xfffffffc00ec9947 */ /* 0x004fea000383ffff */
[----:B------:R-:W-:Y:S05]  /*9560*/  BRA `(.L_x_94) ;  /* 0xffffff7c00d87947 */ /* 0x000fea000383ffff */
.L_x_14:
[----:B--2---:R2:W3:Y:S02]  /*9570*/  SYNCS.PHASECHK.TRANS64.TRYWAIT P1, [R3+URZ+0x19c30], R0 ;  /* 0x019c3000030075a7 */ /* 0x0044e4000802017f */
[----:B---3--:R-:W-:Y:S05]  /*9580*/  @!P1 NANOSLEEP.SYNCS 0x989680 ;  /* 0x009896800000995d */ /* 0x008fea0003900000 */
[----:B------:R-:W3:Y:S02]  /*9590*/  @!P1 SYNCS.PHASECHK.TRANS64 P1, [R3+URZ+0x19c30], R0 ;  /* 0x019c3000030095a7 */ /* 0x000ee4000802007f */
[----:B---3--:R-:W-:Y:S05]  /*95a0*/  @!P1 BRA `(.L_x_14) ;  /* 0xfffffffc00f09947 */ /* 0x008fea000383ffff */
[----:B------:R-:W-:Y:S05]  /*95b0*/  BRA `(.L_x_13) ;  /* 0xffffff8000047947 */ /* 0x000fea000383ffff */
.L_x_19:
[----:B--2---:R-:W-:-:S04]  /*95c0*/  IMAD.U32 R7, RZ, RZ, UR19 ;  /* 0x00000013ff077e24 */ /* 0x004fc8000f8e00ff */
[----:B------:R2:W3:Y:S03]  /*95d0*/  SYNCS.PHASECHK.TRANS64.TRYWAIT P1, [R7+URZ+0x19c30], R0 ;  /* 0x019c3000070075a7 */ /* 0x0004e6000802017f */
[----:B---3--:R-:W-:Y:S05]  /*95e0*/  @!P1 NANOSLEEP.SYNCS 0x989680 ;  /* 0x009896800000995d */ /* 0x008fea0003900000 */
[----:B------:R-:W3:Y:S02]  /*95f0*/  @!P1 SYNCS.PHASECHK.TRANS64 P1, [R7+URZ+0x19c30], R0 ;  /* 0x019c3000070095a7 */ /* 0x000ee4000802007f */
[----:B---3--:R-:W-:Y:S05]  /*9600*/  @!P1 BRA `(.L_x_19) ;  /* 0xfffffffc00ec9947 */ /* 0x008fea000383ffff */
[----:B------:R-:W-:Y:S05]  /*9610*/  BRA `(.L_x_18) ;  /* 0xffffffa000487947 */ /* 0x000fea000383ffff */
.L_x_23:
[----:B--2---:R-:W-:-:S04]  /*9620*/  IMAD.U32 R7, RZ, RZ, UR11 ;  /* 0x0000000bff077e24 */ /* 0x004fc8000f8e00ff */
[----:B------:R2:W3:Y:S03]  /*9630*/  SYNCS.PHASECHK.TRANS64.TRYWAIT P1, [R7+URZ+0x19c50], R0 ;  /* 0x019c5000070075a7 */ /* 0x0004e6000802017f */
[----:B---3--:R-:W-:Y:S05]  /*9640*/  @!P1 NANOSLEEP.SYNCS 0x989680 ;  /* 0x009896800000995d */ /* 0x008fea0003900000 */
[----:B------:R-:W3:Y:S02]  /*9650*/  @!P1 SYNCS.PHASECHK.TRANS64 P1, [R7+URZ+0x19c50], R0 ;  /* 0x019c5000070095a7 */ /* 0x000ee4000802007f */
[----:B---3--:R-:W-:Y:S05]  /*9660*/  @!P1 BRA `(.L_x_23) ;  /* 0xfffffffc00ec9947 */ /* 0x008fea000383ffff */
[----:B------:R-:W-:Y:S05]  /*9670*/  BRA `(.L_x_22) ;  /* 0xffffffa400947947 */ /* 0x000fea000383ffff */
.L_x_29:
[----:B--2---:R-:W-:-:S04]  /*9680*/  IMAD.U32 R4, RZ, RZ, UR5 ;  /* 0x00000005ff047e24 */ /* 0x004fc8000f8e00ff */
[----:B------:R2:W3:Y:S03]  /*9690*/  SYNCS.PHASECHK.TRANS64.TRYWAIT P1, [R4+URZ+0x19c50], R3 ;  /* 0x019c5003040075a7 */ /* 0x0004e6000802017f */
[----:B---3--:R-:W-:Y:S05]  /*96a0*/  @!P1 NANOSLEEP.SYNCS 0x989680 ;  /* 0x009896800000995d */ /* 0x008fea0003900000 */
[----:B------:R-:W3:Y:S02]  /*96b0*/  @!P1 SYNCS.PHASECHK.TRANS64 P1, [R4+URZ+0x19c50], R3 ;  /* 0x019c5003040095a7 */ /* 0x000ee4000802007f */
[----:B---3--:R-:W-:Y:S05]  /*96c0*/  @!P1 BRA `(.L_x_29) ;  /* 0xfffffffc00ec9947 */ /* 0x008fea000383ffff */
[----:B------:R-:W-:Y:S05]  /*96d0*/  BRA `(.L_x_28) ;  /* 0xffffffb800e47947 */ /* 0x000fea000383ffff */
.L_x_39:
[----:B------:R-:W-:Y:S02]  /*96e0*/  IMAD.MOV.U32 R13, RZ, RZ, R22 ;  /* 0x000000ffff0d7224 */ /* 0x000fe400078e0016 */
[----:B------:R-:W-:Y:S02]  /*96f0*/  IMAD.MOV.U32 R12, RZ, RZ, RZ ;  /* 0x000000ffff0c7224 */ /* 0x000fe400078e00ff */
[----:B------:R-:W-:Y:S02]  /*9700*/  IMAD.MOV.U32 R11, RZ, RZ, 0x1f ;  /* 0x0000001fff0b7424 */ /* 0x000fe400078e00ff */
[----:B------:R-:W-:-:S07]  /*9710*/  IMAD.MOV.U32 R15, RZ, RZ, -0x1 ;  /* 0xffffffffff0f7424 */ /* 0x000fce00078e00ff */
[----:B------:R-:W-:Y:S05]  /*9720*/  WARPSYNC.COLLECTIVE R15, `(.L_x_95) ;  /* 0x000000000f087348 */ /* 0x000fea0003c00000 */
[----:B------:R1:W2:Y:S02]  /*9730*/  SHFL.IDX P6, R14, R13, R12, R11 ;  /* 0x0000000c0d0e7389 */ /* 0x0002a400000c000b */
[----:B-12---:R-:W-:Y:S01]  /*9740*/  ENDCOLLECTIVE ;  /* 0x000000000000791b */ /* 0x006fe20003800000 */
.L_x_95:
[----:B------:R-:W-:Y:S05]  /*9750*/  BRA `(.L_x_96) ;  /* 0xffffffdc005c7947 */ /* 0x000fea000383ffff */
.L_x_41:
[----:B------:R-:W-:Y:S01]  /*9760*/  BSSY B0, `(.L_x_97) ;  /* 0x0000006000007945 */ /* 0x000fe20003800000 */
[----:B------:R-:W-:-:S07]  /*9770*/  IMAD.MOV.U32 R15, RZ, RZ, -0x1 ;  /* 0xffffffffff0f7424 */ /* 0x000fce00078e00ff */
[----:B-1----:R-:W-:Y:S05]  /*9780*/  WARPSYNC.COLLECTIVE R15, `(.L_x_98) ;  /* 0x000000000f0c7348 */ /* 0x002fea0003c00000 */
[----:B------:R-:W-:Y:S02]  /*9790*/  ELECT P6, UR62, PT ;  /* 0x00000000003e782f */ /* 0x000fe400038c0000 */
[----:B------:R-:W-:Y:S01]  /*97a0*/  MOV R14, UR62 ;  /* 0x0000003e000e7c02 */ /* 0x000fe20008000f00 */
[----:B-1----:R-:W-:Y:S10]  /*97b0*/  ENDCOLLECTIVE ;  /* 0x000000000000791b */ /* 0x002ff40003800000 */
.L_x_98:
[----:B------:R-:W-:Y:S05]  /*97c0*/  BSYNC B0 ;  /* 0x0000000000007941 */ /* 0x000fea0003800000 */
.L_x_97:
[----:B------:R-:W-:Y:S05]  /*97d0*/  BRA `(.L_x_99) ;  /* 0xffffffdc00607947 */ /* 0x000fea000383ffff */
.L_x_44:
[----:B--2---:R2:W3:Y:S02]  /*97e0*/  SYNCS.PHASECHK.TRANS64.TRYWAIT P3, [R7+URZ+0x19c80], R4 ;  /* 0x019c8004070075a7 */ /* 0x0044e4000806017f */
[----:B---3--:R-:W-:Y:S05]  /*97f0*/  @!P3 NANOSLEEP.SYNCS 0x989680 ;  /* 0x009896800000b95d */ /* 0x008fea0003900000 */
[----:B------:R-:W3:Y:S02]  /*9800*/  @!P3 SYNCS.PHASECHK.TRANS64 P3, [R7+URZ+0x19c80], R4 ;  /* 0x019c80040700b5a7 */ /* 0x000ee4000806007f */
[----:B---3--:R-:W-:Y:S05]  /*9810*/  @!P3 BRA `(.L_x_44) ;  /* 0xfffffffc00f0b947 */ /* 0x008fea000383ffff */
[----:B------:R-:W-:Y:S05]  /*9820*/  BRA `(.L_x_100) ;  /* 0xffffffdc00b47947 */ /* 0x000fea000383ffff */
.L_x_46:
[----:B---3--:R3:W4:Y:S02]  /*9830*/  SYNCS.PHASECHK.TRANS64.TRYWAIT P3, [R7+URZ+0x19c40], R4 ;  /* 0x019c4004070075a7 */ /* 0x008724000806017f */
[----:B----4-:R-:W-:Y:S05]  /*9840*/  @!P3 NANOSLEEP.SYNCS 0x989680 ;  /* 0x009896800000b95d */ /* 0x010fea0003900000 */
[----:B------:R-:W4:Y:S02]  /*9850*/  @!P3 SYNCS.PHASECHK.TRANS64 P3, [R7+URZ+0x19c40], R4 ;  /* 0x019c40040700b5a7 */ /* 0x000f24000806007f */
[----:B----4-:R-:W-:Y:S05]  /*9860*/  @!P3 BRA `(.L_x_46) ;  /* 0xfffffffc00f0b947 */ /* 0x010fea000383ffff */
[----:B------:R-:W-:Y:S05]  /*9870*/  BRA `(.L_x_101) ;  /* 0xffffffe000287947 */ /* 0x000fea000383ffff */
.L_x_48:
[----:B--2---:R-:W-:-:S04]  /*9880*/  IMAD.U32 R5, RZ, RZ, UR40 ;  /* 0x00000028ff057e24 */ /* 0x004fc8000f8e00ff */
[----:B------:R2:W3:Y:S03]  /*9890*/  SYNCS.PHASECHK.TRANS64.TRYWAIT P0, [R5+URZ+0x19c20], R4 ;  /* 0x019c2004050075a7 */ /* 0x0004e6000800017f */
[----:B---3--:R-:W-:Y:S05]  /*98a0*/  @!P0 NANOSLEEP.SYNCS 0x989680 ;  /* 0x009896800000895d */ /* 0x008fea0003900000 */
[----:B------:R-:W3:Y:S02]  /*98b0*/  @!P0 SYNCS.PHASECHK.TRANS64 P0, [R5+URZ+0x19c20], R4 ;  /* 0x019c2004050085a7 */ /* 0x000ee4000800007f */
[----:B---3--:R-:W-:Y:S05]  /*98c0*/  @!P0 BRA `(.L_x_48) ;  /* 0xfffffffc00ec8947 */ /* 0x008fea000383ffff */
[----:B------:R-:W-:Y:S05]  /*98d0*/  BRA `(.L_x_102) ;  /* 0xffffffe400187947 */ /* 0x000fea000383ffff */
.L_x_54:
[----:B---3--:R3:W4:Y:S02]  /*98e0*/  SYNCS.PHASECHK.TRANS64.TRYWAIT P0, [R8+URZ+0x19c80], R9 ;  /* 0x019c8009080075a7 */ /* 0x008724000800017f */
[----:B----4-:R-:W-:Y:S05]  /*98f0*/  @!P0 NANOSLEEP.SYNCS 0x989680 ;  /* 0x009896800000895d */ /* 0x010fea0003900000 */
[----:B------:R-:W4:Y:S02]  /*9900*/  @!P0 SYNCS.PHASECHK.TRANS64 P0, [R8+URZ+0x19c80], R9 ;  /* 0x019c8009080085a7 */ /* 0x000f24000800007f */
[----:B----4-:R-:W-:Y:S05]  /*9910*/  @!P0 BRA `(.L_x_54) ;  /* 0xfffffffc00f08947 */ /* 0x010fea000383ffff */
[----:B------:R-:W-:Y:S05]  /*9920*/  BRA `(.L_x_103) ;  /* 0xffffffe400a87947 */ /* 0x000fea000383ffff */
.L_x_61:
[----:B--2---:R2:W4:Y:S02]  /*9930*/  SYNCS.PHASECHK.TRANS64.TRYWAIT P0, [R8+URZ+0x19c40], R9 ;  /* 0x019c4009080075a7 */ /* 0x004524000800017f */
[----:B----4-:R-:W-:Y:S05]  /*9940*/  @!P0 NANOSLEEP.SYNCS 0x989680 ;  /* 0x009896800000895d */ /* 0x010fea0003900000 */
[----:B------:R-:W4:Y:S02]  /*9950*/  @!P0 SYNCS.PHASECHK.TRANS64 P0, [R8+URZ+0x19c40], R9 ;  /* 0x019c4009080085a7 */ /* 0x000f24000800007f */
[----:B----4-:R-:W-:Y:S05]  /*9960*/  @!P0 BRA `(.L_x_61) ;  /* 0xfffffffc00f08947 */ /* 0x010fea000383ffff */
[----:B------:R-:W-:Y:S05]  /*9970*/  BRA `(.L_x_104) ;  /* 0xffffffe8009c7947 */ /* 0x000fea000383ffff */
.L_x_69:
[----:B--2---:R2:W3:Y:S02]  /*9980*/  SYNCS.PHASECHK.TRANS64.TRYWAIT P3, [R13+URZ+0x19c70], R4 ;  /* 0x019c70040d0075a7 */ /* 0x0044e4000806017f */
[----:B---3--:R-:W-:Y:S05]  /*9990*/  @!P3 NANOSLEEP.SYNCS 0x989680 ;  /* 0x009896800000b95d */ /* 0x008fea0003900000 */
[----:B------:R-:W3:Y:S02]  /*99a0*/  @!P3 SYNCS.PHASECHK.TRANS64 P3, [R13+URZ+0x19c70], R4 ;  /* 0x019c70040d00b5a7 */ /* 0x000ee4000806007f */
[----:B---3--:R-:W-:Y:S05]  /*99b0*/  @!P3 BRA `(.L_x_69) ;  /* 0xfffffffc00f0b947 */ /* 0x008fea000383ffff */
[----:B------:R-:W-:Y:S05]  /*99c0*/  BRA `(.L_x_105) ;  /* 0xffffffec00a87947 */ /* 0x000fea000383ffff */
.L_x_71:
[----:B--2---:R2:W3:Y:S02]  /*99d0*/  SYNCS.PHASECHK.TRANS64.TRYWAIT P3, [R13+URZ+0x19c60], R4 ;  /* 0x019c60040d0075a7 */ /* 0x0044e4000806017f */
[----:B---3--:R-:W-:Y:S05]  /*99e0*/  @!P3 NANOSLEEP.SYNCS 0x989680 ;  /* 0x009896800000b95d */ /* 0x008fea0003900000 */
[----:B------:R-:W3:Y:S02]  /*99f0*/  @!P3 SYNCS.PHASECHK.TRANS64 P3, [R13+URZ+0x19c60], R4 ;  /* 0x019c60040d00b5a7 */ /* 0x000ee4000806007f */
[----:B---3--:R-:W-:Y:S05]  /*9a00*/  @!P3 BRA `(.L_x_71) ;  /* 0xfffffffc00f0b947 */ /* 0x008fea000383ffff */
[----:B------:R-:W-:Y:S05]  /*9a10*/  BRA `(.L_x_106) ;  /* 0xffffffec00b07947 */ /* 0x000fea000383ffff */
.L_x_76:
[----:B--2---:R2:W3:Y:S02]  /*9a20*/  SYNCS.PHASECHK.TRANS64.TRYWAIT P0, [R0+URZ+0x19c70], R3 ;  /* 0x019c7003000075a7 */ /* 0x0044e4000800017f */
[----:B---3--:R-:W-:Y:S05]  /*9a30*/  @!P0 NANOSLEEP.SYNCS 0x989680 ;  /* 0x009896800000895d */ /* 0x008fea0003900000 */
[----:B------:R-:W3:Y:S02]  /*9a40*/  @!P0 SYNCS.PHASECHK.TRANS64 P0, [R0+URZ+0x19c70], R3 ;  /* 0x019c7003000085a7 */ /* 0x000ee4000800007f */
[----:B---3--:R-:W-:Y:S05]  /*9a50*/  @!P0 BRA `(.L_x_76) ;  /* 0xfffffffc00f08947 */ /* 0x008fea000383ffff */
[----:B------:R-:W-:Y:S05]  /*9a60*/  BRA `(.L_x_107) ;  /* 0xfffffff000b87947 */ /* 0x000fea000383ffff */
.L_x_78:
[----:B--2---:R2:W3:Y:S02]  /*9a70*/  SYNCS.PHASECHK.TRANS64.TRYWAIT P0, [R0+URZ+0x19c60], R5 ;  /* 0x019c6005000075a7 */ /* 0x0044e4000800017f */
[----:B---3--:R-:W-:Y:S05]  /*9a80*/  @!P0 NANOSLEEP.SYNCS 0x989680 ;  /* 0x009896800000895d */ /* 0x008fea0003900000 */
[----:B------:R-:W3:Y:S02]  /*9a90*/  @!P0 SYNCS.PHASECHK.TRANS64 P0, [R0+URZ+0x19c60], R5 ;  /* 0x019c6005000085a7 */ /* 0x000ee4000800007f */
[----:B---3--:R-:W-:Y:S05]  /*9aa0*/  @!P0 BRA `(.L_x_78) ;  /* 0xfffffffc00f08947 */ /* 0x008fea000383ffff */
[----:B------:R-:W-:Y:S05]  /*9ab0*/  BRA `(.L_x_108) ;  /* 0xfffffff000c47947 */ /* 0x000fea000383ffff */
.L_x_81:
[----:B---3--:R3:W4:Y:S02]  /*9ac0*/  SYNCS.PHASECHK.TRANS64.TRYWAIT P0, [R6+URZ+0x19c20], R0 ;  /* 0x019c2000060075a7 */ /* 0x008724000800017f */
[----:B----4-:R-:W-:Y:S05]  /*9ad0*/  @!P0 NANOSLEEP.SYNCS 0x989680 ;  /* 0x009896800000895d */ /* 0x010fea0003900000 */
[----:B------:R-:W4:Y:S02]  /*9ae0*/  @!P0 SYNCS.PHASECHK.TRANS64 P0, [R6+URZ+0x19c20], R0 ;  /* 0x019c2000060085a7 */ /* 0x000f24000800007f */
[----:B----4-:R-:W-:Y:S05]  /*9af0*/  @!P0 BRA `(.L_x_81) ;  /* 0xfffffffc00f08947 */ /* 0x010fea000383ffff */
[----:B------:R-:W-:Y:S05]  /*9b00*/  BRA `(.L_x_109) ;  /* 0xfffffff400cc7947 */ /* 0x000fea000383ffff */
.L_x_85:
[----:B-1----:R1:W2:Y:S02]  /*9b10*/  SYNCS.PHASECHK.TRANS64.TRYWAIT P1, [R5+URZ], R4 ;  /* 0x00000004050075a7 */ /* 0x0022a4000802017f */
[----:B--2---:R-:W-:Y:S05]  /*9b20*/  @!P1 NANOSLEEP.SYNCS 0x989680 ;  /* 0x009896800000995d */ /* 0x004fea0003900000 */
[----:B------:R-:W2:Y:S02]  /*9b30*/  @!P1 SYNCS.PHASECHK.TRANS64 P1, [R5+URZ], R4 ;  /* 0x00000004050095a7 */ /* 0x000ea4000802007f */
[----:B--2---:R-:W-:Y:S05]  /*9b40*/  @!P1 BRA `(.L_x_85) ;  /* 0xfffffffc00f09947 */ /* 0x004fea000383ffff */
[----:B------:R-:W-:Y:S05]  /*9b50*/  BRA `(.L_x_110) ;  /* 0xfffffff800147947 */ /* 0x000fea000383ffff */
.L_x_86:
[----:B--2---:R2:W3:Y:S02]  /*9b60*/  SYNCS.PHASECHK.TRANS64.TRYWAIT P1, [R9+URZ], R0 ;  /* 0x00000000090075a7 */ /* 0x0044e4000802017f */
[----:B---3--:R-:W-:Y:S05]  /*9b70*/  @!P1 NANOSLEEP.SYNCS 0x989680 ;  /* 0x009896800000995d */ /* 0x008fea0003900000 */
[----:B------:R-:W3:Y:S02]  /*9b80*/  @!P1 SYNCS.PHASECHK.TRANS64 P1, [R9+URZ], R0 ;  /* 0x00000000090095a7 */ /* 0x000ee4000802007f */
[----:B---3--:R-:W-:Y:S05]  /*9b90*/  @!P1 BRA `(.L_x_86) ;  /* 0xfffffffc00f09947 */ /* 0x008fea000383ffff */
[----:B------:R-:W-:Y:S05]  /*9ba0*/  BRA `(.L_x_111) ;  /* 0xfffffff800087947 */ /* 0x000fea000383ffff */
.L_x_88:
[----:B---3--:R3:W4:Y:S02]  /*9bb0*/  SYNCS.PHASECHK.TRANS64.TRYWAIT P1, [R19+URZ+0x19c60], R4 ;  /* 0x019c6004130075a7 */ /* 0x008724000802017f */
[----:B----4-:R-:W-:Y:S05]  /*9bc0*/  @!P1 NANOSLEEP.SYNCS 0x989680 ;  /* 0x009896800000995d */ /* 0x010fea0003900000 */
[----:B------:R-:W4:Y:S02]  /*9bd0*/  @!P1 SYNCS.PHASECHK.TRANS64 P1, [R19+URZ+0x19c60], R4 ;  /* 0x019c6004130095a7 */ /* 0x000f24000802007f */
[----:B----4-:R-:W-:Y:S05]  /*9be0*/  @!P1 BRA `(.L_x_88) ;  /* 0xfffffffc00f09947 */ /* 0x010fea000383ffff */
[----:B------:R-:W-:Y:S05]  /*9bf0*/  BRA `(.L_x_112) ;  /* 0xfffffff800087947 */ /* 0x000fea000383ffff */
.L_x_90:
[----:B----4-:R4:W1:Y:S02]  /*9c00*/  SYNCS.PHASECHK.TRANS64.TRYWAIT P1, [R7+URZ+0x19c60], R0 ;  /* 0x019c6000070075a7 */ /* 0x010864000802017f */
[----:B-1----:R-:W-:Y:S05]  /*9c10*/  @!P1 NANOSLEEP.SYNCS 0x989680 ;  /* 0x009896800000995d */ /* 0x002fea0003900000 */
[----:B------:R-:W1:Y:S02]  /*9c20*/  @!P1 SYNCS.PHASECHK.TRANS64 P1, [R7+URZ+0x19c60], R0 ;  /* 0x019c6000070095a7 */ /* 0x000e64000802007f */
[----:B-1----:R-:W-:Y:S05]  /*9c30*/  @!P1 BRA `(.L_x_90) ;  /* 0xfffffffc00f09947 */ /* 0x002fea000383ffff */
[----:B------:R-:W-:Y:S05]  /*9c40*/  BRA `(.L_x_113) ;  /* 0xfffffff800087947 */ /* 0x000fea000383ffff */
.L_x_92:
[----:B------:R1:W1:Y:S02]  /*9c50*/  SYNCS.PHASECHK.TRANS64.TRYWAIT P0, [R19+URZ+0x19c80], R4 ;  /* 0x019c8004130075a7 */ /* 0x000264000800017f */
[----:B-1----:R-:W-:Y:S05]  /*9c60*/  @!P0 NANOSLEEP.SYNCS 0x989680 ;  /* 0x009896800000895d */ /* 0x002fea0003900000 */
[----:B------:R-:W1:Y:S02]  /*9c70*/  @!P0 SYNCS.PHASECHK.TRANS64 P0, [R19+URZ+0x19c80], R4 ;  /* 0x019c8004130085a7 */ /* 0x000e64000800007f */
[----:B-1----:R-:W-:Y:S05]  /*9c80*/  @!P0 BRA `(.L_x_92) ;  /* 0xfffffffc00f08947 */ /* 0x002fea000383ffff */
[----:B------:R-:W-:Y:S05]  /*9c90*/  BRA `(.L_x_93) ;  /* 0xfffffff800047947 */ /* 0x000fea000383ffff */
.L_x_114:
[----:B------:R-:W-:-:S00]  /*9ca0*/  BRA `(.L_x_114) ;  /* 0xfffffffc00fc7947 */ /* 0x000fc0000383ffff */
[----:B------:R-:W-:-:S00]  /*9cb0*/  NOP ;  /* 0x0000000000007918 */ /* 0x000fc00000000000 */
        /* <DEDUP_REMOVED lines=12> */
.L_x_2220:


//--------------------- .text._ZN7cutlass13device_kernelIN5flash11enable_sm90INS1_16FlashAttnFwdSm90INS1_25CollectiveMainloopFwdSm90ILi2EN4cute5tupleIJNS5_1CILi1EEES8_S8_EEENS6_IJNS7_ILi192EEENS7_ILi128EEENS7_ILi96EEEEEELi96ENS_12float_e4m3_tEfNS_4arch4Sm90ELb0ELb0ELb0ELb1ELb0ELb0ELb0ELb1ELb1ELb0ELb0ELb0EEENS1_21CollectiveEpilogueFwdINS6_IJSA_SC_SB_EEES9_NS_10bfloat16_tESG_Li384ELb1ELb0ELb0ELb1EEENS1_36VarlenDynamicPersistentTileSchedulerILi192ELi128ELi384ELi128ELb0ELb0ELb1ELb0ELb1ELb1EEEEEEEEEvNT_6ParamsE --------------------------
	.section	.text._ZN7cutlass13device_kernelIN5flash11enable_sm90INS1_16FlashAttnFwdSm90INS1_25CollectiveMainloopFwdSm90ILi2EN4cute5tupleIJNS5_1CILi1EEES8_S8_EEENS6_IJNS7_ILi192EEENS7_ILi128EEENS7_ILi96EEEEEELi96ENS_12float_e4m3_tEfNS_4arch4Sm90ELb0ELb0ELb0ELb1ELb0ELb0ELb0ELb1ELb1ELb0ELb0ELb0EEENS1_21CollectiveEpilogueFwdINS6_IJSA_SC_SB_EEES9_NS_10bfloat16_tESG_Li384ELb1ELb0ELb0ELb1EEENS1_36VarlenDynamicPersistentTileSchedulerILi192ELi128ELi384ELi128ELb0ELb0ELb1ELb0ELb1ELb1EEEEEEEEEvNT_6ParamsE,"ax",@progbits
	.align	128
.text._ZN7cutlass13device_kernelIN5flash11enable_sm90INS1_16FlashAttnFwdSm90INS1_25CollectiveMainloopFwdSm90ILi2EN4cute5tupleIJNS5_1CILi1EEES8_S8_EEENS6_IJNS7_ILi192EEENS7_ILi128EEENS7_ILi96EEEEEELi96ENS_12float_e4m3_tEfNS_4arch4Sm90ELb0ELb0ELb0ELb1ELb0ELb0ELb0ELb1ELb1ELb0ELb0ELb0EEENS1_21CollectiveEpilogueFwdINS6_IJSA_SC_SB_EEES9_NS_10bfloat16_tESG_Li384ELb1ELb0ELb0ELb1EEENS1_36VarlenDynamicPersistentTileSchedulerILi192ELi128ELi384ELi128ELb0ELb0ELb1ELb0ELb1ELb1EEEEEEEEEvNT_6ParamsE:
        .type           _ZN7cutlass13device_kernelIN5flash11enable_sm90INS1_16FlashAttnFwdSm90INS1_25CollectiveMainloopFwdSm90ILi2EN4cute5tupleIJNS5_1CILi1EEES8_S8_EEENS6_IJNS7_ILi192EEENS7_ILi128EEENS7_ILi96EEEEEELi96ENS_12float_e4m3_tEfNS_4arch4Sm90ELb0ELb0ELb0ELb1ELb0ELb0ELb0ELb1ELb1ELb0ELb0ELb0EEENS1_21CollectiveEpilogueFwdINS6_IJSA_SC_SB_EEES9_NS_10bfloat16_tESG_Li384ELb1ELb0ELb0ELb1EEENS1_36VarlenDynamicPersistentTileSchedulerILi192ELi128ELi384ELi128ELb0ELb0ELb1ELb0ELb1ELb1EEEEEEEEEvNT_6ParamsE,@function
        .size           _ZN7cutlass13device_kernelIN5flash11enable_sm90INS1_16FlashAttnFwdSm90INS1_25CollectiveMainloopFwdSm90ILi2EN4cute5tupleIJNS5_1CILi1EEES8_S8_EEENS6_IJNS7_ILi192EEENS7_ILi128EEENS7_ILi96EEEEEELi96ENS_12float_e4m3_tEfNS_4arch4Sm90ELb0ELb0ELb0ELb1ELb0ELb0ELb0ELb1ELb1ELb0ELb0ELb0EEENS1_21CollectiveEpilogueFwdINS6_IJSA_SC_SB_EEES9_NS_10bfloat16_tESG_Li384ELb1ELb0ELb0ELb1EEENS1_36VarlenDynamicPersistentTileSchedulerILi192ELi128ELi384ELi128ELb0ELb0ELb1ELb0ELb1ELb1EEEEEEEEEvNT_6ParamsE,(.L_x_2221 - _ZN7cutlass13device_kernelIN5flash11enable_sm90INS1_16FlashAttnFwdSm90INS1_25CollectiveMainloopFwdSm90ILi2EN4cute5tupleIJNS5_1CILi1EEES8_S8_EEENS6_IJNS7_ILi192EEENS7_ILi128EEENS7_ILi96EEEEEELi96ENS_12float_e4m3_tEfNS_4arch4Sm90ELb0ELb0ELb0ELb1ELb0ELb0ELb0ELb1ELb1ELb0ELb0ELb0EEENS1_21CollectiveEpilogueFwdINS6_IJSA_SC_SB_EEES9_NS_10bfloat16_tESG_Li384ELb1ELb0ELb0ELb1EEENS1_36VarlenDynamicPersistentTileSchedulerILi192ELi128ELi384ELi128ELb0ELb0ELb1ELb0ELb1ELb1EEEEEEEEEvNT_6ParamsE)
        .other          _ZN7cutlass13device_kernelIN5flash11enable_sm90INS1_16FlashAttnFwdSm90INS1_25CollectiveMainloopFwdSm90ILi2EN4cute5tupleIJNS5_1CILi1EEES8_S8_EEENS6_IJNS7_ILi192EEENS7_ILi128EEENS7_ILi96EEEEEELi96ENS_12float_e4m3_tEfNS_4arch4Sm90ELb0ELb0ELb0ELb1ELb0ELb0ELb0ELb1ELb1ELb0ELb0ELb0EEENS1_21CollectiveEpilogueFwdINS6_IJSA_SC_SB_EEES9_NS_10bfloat16_tESG_Li384ELb1ELb0ELb0ELb1EEENS1_36VarlenDynamicPersistentTileSchedulerILi192ELi128ELi384ELi128ELb0ELb0ELb1ELb0ELb1ELb1EEEEEEEEEvNT_6ParamsE,@"STO_CUDA_ENTRY STV_DEFAULT"
_ZN7cutlass13device_kernelIN5flash11enable_sm90INS1_16FlashAttnFwdSm90INS1_25CollectiveMainloopFwdSm90ILi2EN4cute5tupleIJNS5_1CILi1EEES8_S8_EEENS6_IJNS7_ILi192EEENS7_ILi128EEENS7_ILi96EEEEEELi96ENS_12float_e4m3_tEfNS_4arch4Sm90ELb0ELb0ELb0ELb1ELb0ELb0ELb0ELb1ELb1ELb0ELb0ELb0EEENS1_21CollectiveEpilogueFwdINS6_IJSA_SC_SB_EEES9_NS_10bfloat16_tESG_Li384ELb1ELb0ELb0ELb1EEENS1_36VarlenDynamicPersistentTileSchedulerILi192ELi128ELi384ELi128ELb0ELb0ELb1ELb0ELb1ELb1EEEEEEEEEvNT_6ParamsE:
[----:B------:R-:W0:Y:S02]  /*0000*/  LDC R1, c[0x0][0x28] ;  /* 0x00000a00ff017b82 */ /* 0x000e240000000800 */
[----:B0-----:R-:W-:Y:S01]  /*0010*/  VIADD R1, R1, 0xfffffff8 ;  /* 0xfffffff801017836 */ /* 0x001fe20000000000 */
[----:B------:R-:W0:Y:S01]  /*0020*/  S2R R3, SR_TID.X ;  /* 0x0000000000037919 */ /* 0x000e220000002100 */
[----:B------:R-:W-:Y:S01]  /*0030*/  ELECT P0, URZ, PT ;  /* 0x00000000003f782f */ /* 0x000fe20003800000 */
[----:B------:R-:W-:Y:S01]  /*0040*/  BSSY B0, `(.L_x_115) ;  /* 0x0000011000007945 */ /* 0x000fe20003800000 */
[----:B0-----:R-:W-:-:S05]  /*0050*/  SHF.R.U32.HI R0, RZ, 0x5, R3 ;  /* 0x00000005ff007819 */ /* 0x001fca0000011603 */
[----:B------:R-:W0:Y:S02]  /*0060*/  SHFL.IDX PT, R2, R0, RZ, 0x1f ;  /* 0x00001fff00027589 */ /* 0x000e2400000e0000 */
[----:B0-----:R-:W-:Y:S02]  /*0070*/  ISETP.EQ.AND P0, PT, R2, RZ, P0 ;  /* 0x000000ff0200720c */ /* 0x001fe40000702270 */
[----:B------:R-:W-:-:S11]  /*0080*/  SHF.R.U32.HI R2, RZ, 0x7, R3 ;  /* 0x00000007ff027819 */ /* 0x000fd60000011603 */
[----:B------:R-:W-:Y:S05]  /*0090*/  @!P0 BRA `(.L_x_116) ;  /* 0x00000000002c8947 */ /* 0x000fea0003800000 */
[----:B------:R-:W-:Y:S02]  /*00a0*/  ULDC.64 UR4, c[0x0][0x198] ;  /* 0x0000660000047ab9 */ /* 0x000fe40000000a00 */
[----:B------:R-:W-:Y:S02]  /*00b0*/  UIADD3 UR6, UP0, UR4, 0x270, URZ ;  /* 0x0000027004067890 */ /* 0x000fe4000ff1e03f */
[----:B------:R-:W-:Y:S02]  /*00c0*/  UIADD3 UR8, UP1, UR4, 0x370, URZ ;  /* 0x0000037004087890 */ /* 0x000fe4000ff3e03f */
[----:B------:R-:W-:Y:S02]  /*00d0*/  UIADD3 UR4, UP2, UR4, 0x470, URZ ;  /* 0x0000047004047890 */ /* 0x000fe4000ff5e03f */
[----:B------:R-:W-:Y:S02]  /*00e0*/  UIADD3.X UR7, URZ, UR5, URZ, UP0, !UPT ;  /* 0x000000053f077290 */ /* 0x000fe400087fe43f */
[----:B------:R-:W-:-:S02]  /*00f0*/  UIADD3.X UR9, URZ, UR5, URZ, UP1, !UPT ;  /* 0x000000053f097290 */ /* 0x000fc40008ffe43f */
[----:B------:R-:W-:-:S05]  /*0100*/  UIADD3.X UR5, URZ, UR5, URZ, UP2, !UPT ;  /* 0x000000053f057290 */ /* 0x000fca00097fe43f */
[----:B------:R0:W-:Y:S02]  /*0110*/  UTMACCTL.PF [UR6] ;  /* 0x00000000060079b9 */ /* 0x0001e40008040000 */
[----:B------:R0:W-:Y:S02]  /*0120*/  UTMACCTL.PF [UR8] ;  /* 0x00000000080079b9 */ /* 0x0001e40008040000 */
[----:B------:R0:W-:Y:S02]  /*0130*/  UTMACCTL.PF [UR4] ;  /* 0x00000000040079b9 */ /* 0x0001e40008040000 */
[----:B0-----:R-:W-:Y:S01]  /*0140*/  NOP ;  /* 0x0000000000007918 */ /* 0x001fe20000000000 */
.L_x_116:
[----:B------:R-:W-:Y:S05]  /*0150*/  BSYNC B0 ;  /* 0x0000000000007941 */ /* 0x000fea0003800000 */
.L_x_115:
[----:B------:R-:W-:Y:S01]  /*0160*/  VOTEU.ANY UP0, P0 ;  /* 0x00000000003f7886 */ /* 0x000fe20000000100 */
[----:B------:R-:W0:Y:S01]  /*0170*/  SHFL.IDX PT, R2, R2, RZ, 0x1f ;  /* 0x00001fff02027589 */ /* 0x000e2200000e0000 */
[----:B------:R-:W-:Y:S01]  /*0180*/  UMOV UR4, 0x1 ;  /* 0x0000000100047882 */ /* 0x000fe20000000000 */
[----:B------:R-:W-:Y:S01]  /*0190*/  UMOV UR7, 0x180 ;  /* 0x0000018000077882 */ /* 0x000fe20000000000 */
[----:B------:R-:W-:Y:S01]  /*01a0*/  VOTEU.ANY UP1, P0 ;  /* 0x00000000003f7886 */ /* 0x000fe20000020100 */
[----:B------:R-:W1:Y:S01]  /*01b0*/  @UP0 S2UR UR8, SR_CgaCtaId ;  /* 0x00000000000809c3 */ /* 0x000e620000008800 */
[----:B------:R-:W2:Y:S01]  /*01c0*/  SHFL.IDX PT, R3, R0, RZ, 0x1f ;  /* 0x00001fff00037589 */ /* 0x000ea200000e0000 */
[----:B------:R-:W-:Y:S01]  /*01d0*/  @UP0 UMOV UR6, 0x400 ;  /* 0x0000040000060882 */ /* 0x000fe20000000000 */
[----:B------:R-:W-:-:S04]  /*01e0*/  @UP0 UIADD3 UR4, -UR4, 0x100000, URZ ;  /* 0x0010000004040890 */ /* 0x000fc8000fffe13f */
[----:B------:R-:W-:Y:S02]  /*01f0*/  @UP0 USHF.L.U32 UR5, UR4, 0xb, URZ ;  /* 0x0000000b04050899 */ /* 0x000fe4000800063f */
[----:B------:R-:W-:Y:S01]  /*0200*/  @UP0 USHF.L.U32 UR4, UR4, 0x1, URZ ;  /* 0x0000000104040899 */ /* 0x000fe2000800063f */
[----:B------:R-:W-:Y:S01]  /*0210*/  VOTEU.ANY UP2, P0 ;  /* 0x00000000003f7886 */ /* 0x000fe20000040100 */
[----:B0-----:R-:W-:Y:S01]  /*0220*/  R2UR UR9, R2 ;  /* 0x00000000020972ca */ /* 0x001fe200000e0000 */
[----:B-1----:R-:W-:Y:S01]  /*0230*/  @UP0 ULEA UR8, UR8, UR6, 0x18 ;  /* 0x0000000608080291 */ /* 0x002fe2000f8ec03f */
[----:B--2---:R-:W-:Y:S01]  /*0240*/  ISETP.NE.AND P1, PT, R3, RZ, PT ;  /* 0x000000ff0300720c */ /* 0x004fe20003f25270 */
[----:B------:R-:W-:-:S04]  /*0250*/  @UP0 UIADD3 UR6, -UR7, 0x100000, URZ ;  /* 0x0010000007060890 */ /* 0x000fc8000fffe13f */
[----:B------:R-:W-:Y:S02]  /*0260*/  @UP0 USHF.L.U32 UR7, UR6, 0xb, URZ ;  /* 0x0000000b06070899 */ /* 0x000fe4000800063f */
[----:B------:R-:W-:-:S04]  /*0270*/  @UP0 USHF.L.U32 UR6, UR6, 0x1, URZ ;  /* 0x0000000106060899 */ /* 0x000fc8000800063f */
[----:B------:R-:W-:Y:S01]  /*0280*/  UISETP.NE.AND UP0, UPT, UR9, URZ, UPT ;  /* 0x0000003f0900728c */ /* 0x000fe2000bf05270 */
[----:B------:R-:W0:Y:S02]  /*0290*/  FENCE.VIEW.ASYNC.S ;  /* 0x00000000000073c6 */ /* 0x000e240000000000 */
[----:B0-----:R0:W1:Y:S05]  /*02a0*/  @UP1 SYNCS.EXCH.64 URZ, [UR8+0x19c00], UR4 ;  /* 0x019c0004083f15b2 */ /* 0x00106a0008000100 */
[----:B------:R0:W2:Y:S01]  /*02b0*/  @UP2 SYNCS.EXCH.64 URZ, [UR8+0x19c20], UR6 ;  /* 0x019c2006083f25b2 */ /* 0x0000a20008000100 */
[----:B------:R-:W-:Y:S05]  /*02c0*/  @P1 BRA `(.L_x_117) ;  /* 0x0000000000481947 */ /* 0x000fea0003800000 */
[----:B0-----:R-:W0:Y:S01]  /*02d0*/  S2UR UR5, SR_CgaCtaId ;  /* 0x00000000000579c3 */ /* 0x001e220000008800 */
[----:B------:R-:W-:Y:S01]  /*02e0*/  UMOV UR4, 0x400 ;  /* 0x0000040000047882 */ /* 0x000fe20000000000 */
[----:B------:R-:W-:Y:S01]  /*02f0*/  UMOV UR6, 0x1 ;  /* 0x0000000100067882 */ /* 0x000fe20000000000 */
[----:B------:R-:W-:Y:S01]  /*0300*/  UMOV UR9, 0x3 ;  /* 0x0000000300097882 */ /* 0x000fe20000000000 */
[----:B------:R-:W-:-:S04]  /*0310*/  UIADD3 UR6, -UR6, 0x100000, URZ ;  /* 0x0010000006067890 */ /* 0x000fc8000fffe13f */
[----:B------:R-:W-:Y:S02]  /*0320*/  USHF.L.U32 UR7, UR6, 0xb, URZ ;  /* 0x0000000b06077899 */ /* 0x000fe4000800063f */
[----:B------:R-:W-:Y:S01]  /*0330*/  USHF.L.U32 UR6, UR6, 0x1, URZ ;  /* 0x0000000106067899 */ /* 0x000fe2000800063f */
[----:B------:R-:W-:Y:S01]  /*0340*/  ELECT P0, URZ, PT ;  /* 0x00000000003f782f */ /* 0x000fe20003800000 */
[----:B0-----:R-:W-:Y:S02]  /*0350*/  ULEA UR8, UR5, UR4, 0x18 ;  /* 0x0000000405087291 */ /* 0x001fe4000f8ec03f */
[----:B------:R-:W-:-:S04]  /*0360*/  UIADD3 UR4, -UR9, 0x100000, URZ ;  /* 0x0010000009047890 */ /* 0x000fc8000fffe13f */
[----:B------:R-:W-:Y:S02]  /*0370*/  USHF.L.U32 UR5, UR4, 0xb, URZ ;  /* 0x0000000b04057899 */ /* 0x000fe4000800063f */
[----:B------:R-:W-:Y:S01]  /*0380*/  USHF.L.U32 UR4, UR4, 0x1, URZ ;  /* 0x0000000104047899 */ /* 0x000fe2000800063f */
[----:B------:R-:W0:Y:S03]  /*0390*/  FENCE.VIEW.ASYNC.S ;  /* 0x00000000000073c6 */ /* 0x000e260000000000 */
[----:B0-----:R3:W4:Y:S08]  /*03a0*/  SYNCS.EXCH.64 URZ, [UR8+0x19c30], UR6 ;  /* 0x019c3006083f75b2 */ /* 0x0017300008000100 */
[----:B------:R3:W0:Y:S01]  /*03b0*/  SYNCS.EXCH.64 URZ, [UR8+0x19c40], UR4 ;  /* 0x019c4004083f75b2 */ /* 0x0006220008000100 */
[----:B------:R3:W0:Y:S01]  /*03c0*/  SYNCS.EXCH.64 URZ, [UR8+0x19c38], UR6 ;  /* 0x019c3806083f75b2 */ /* 0x0006220008000100 */
[----:B------:R3:W0:Y:S02]  /*03d0*/  SYNCS.EXCH.64 URZ, [UR8+0x19c48], UR4 ;  /* 0x019c4804083f75b2 */ /* 0x0006240008000100 */
[----:B---3--:R-:W-:Y:S01]  /*03e0*/  NOP ;  /* 0x0000000000007918 */ /* 0x008fe20000000000 */
.L_x_117:
[----:B------:R-:W3:Y:S01]  /*03f0*/  SHFL.IDX PT, R2, R0, RZ, 0x1f ;  /* 0x00001fff00027589 */ /* 0x000ee200000e0000 */
[----:B------:R-:W-:Y:S01]  /*0400*/  NOP ;  /* 0x0000000000007918 */ /* 0x000fe20000000000 */
[----:B---3--:R-:W-:-:S13]  /*0410*/  ISETP.NE.AND P0, PT, R2, RZ, PT ;  /* 0x000000ff0200720c */ /* 0x008fda0003f05270 */
[----:B------:R-:W-:Y:S05]  /*0420*/  @P0 BRA `(.L_x_118) ;  /* 0x0000000000480947 */ /* 0x000fea0003800000 */
[----:B0-----:R-:W0:Y:S01]  /*0430*/  S2UR UR5, SR_CgaCtaId ;  /* 0x00000000000579c3 */ /* 0x001e220000008800 */
[----:B------:R-:W-:Y:S01]  /*0440*/  UMOV UR4, 0x400 ;  /* 0x0000040000047882 */ /* 0x000fe20000000000 */
[----:B------:R-:W-:Y:S01]  /*0450*/  UMOV UR6, 0x80 ;  /* 0x0000008000067882 */ /* 0x000fe20000000000 */
[----:B------:R-:W-:Y:S01]  /*0460*/  UMOV UR7, 0x180 ;  /* 0x0000018000077882 */ /* 0x000fe20000000000 */
[----:B------:R-:W-:Y:S01]  /*0470*/  ELECT P0, URZ, PT ;  /* 0x00000000003f782f */ /* 0x000fe20003800000 */
[----:B0-----:R-:W-:Y:S02]  /*0480*/  ULEA UR8, UR5, UR4, 0x18 ;  /* 0x0000000405087291 */ /* 0x001fe4000f8ec03f */
[----:B------:R-:W-:-:S04]  /*0490*/  UIADD3 UR4, -UR6, 0x100000, URZ ;  /* 0x0010000006047890 */ /* 0x000fc8000fffe13f */
[----:B------:R-:W-:Y:S02]  /*04a0*/  USHF.L.U32 UR5, UR4, 0xb, URZ ;  /* 0x0000000b04057899 */ /* 0x000fe4000800063f */
[----:B------:R-:W-:Y:S02]  /*04b0*/  USHF.L.U32 UR4, UR4, 0x1, URZ ;  /* 0x0000000104047899 */ /* 0x000fe4000800063f */
[----:B------:R-:W-:-:S04]  /*04c0*/  UIADD3 UR6, -UR7, 0x100000, URZ ;  /* 0x0010000007067890 */ /* 0x000fc8000fffe13f */
[----:B------:R-:W-:Y:S02]  /*04d0*/  USHF.L.U32 UR7, UR6, 0xb, URZ ;  /* 0x0000000b06077899 */ /* 0x000fe4000800063f */
[----:B------:R-:W-:Y:S01]  /*04e0*/  USHF.L.U32 UR6, UR6, 0x1, URZ ;  /* 0x0000000106067899 */ /* 0x000fe2000800063f */
[----:B------:R-:W0:Y:S03]  /*04f0*/  FENCE.VIEW.ASYNC.S ;  /* 0x00000000000073c6 */ /* 0x000e260000000000 */
[----:B0-----:R3:W0:Y:S08]  /*0500*/  SYNCS.EXCH.64 URZ, [UR8+0x19c50], UR4 ;  /* 0x019c5004083f75b2 */ /* 0x0016300008000100 */
[----:B------:R3:W0:Y:S01]  /*0510*/  SYNCS.EXCH.64 URZ, [UR8+0x19c60], UR6 ;  /* 0x019c6006083f75b2 */ /* 0x0006220008000100 */
[----:B------:R3:W0:Y:S01]  /*0520*/  SYNCS.EXCH.64 URZ, [UR8+0x19c58], UR4 ;  /* 0x019c5804083f75b2 */ /* 0x0006220008000100 */
[----:B------:R3:W0:Y:S02]  /*0530*/  SYNCS.EXCH.64 URZ, [UR8+0x19c68], UR6 ;  /* 0x019c6806083f75b2 */ /* 0x0006240008000100 */
[----:B---3--:R-:W-:Y:S01]  /*0540*/  NOP ;  /* 0x0000000000007918 */ /* 0x008fe20000000000 */
.L_x_118:
[----:B------:R-:W3:Y:S01]  /*0550*/  SHFL.IDX PT, R2, R0, RZ, 0x1f ;  /* 0x00001fff00027589 */ /* 0x000ee200000e0000 */
[----:B------:R-:W-:Y:S01]  /*0560*/  NOP ;  /* 0x0000000000007918 */ /* 0x000fe20000000000 */
[----:B---3--:R-:W-:-:S13]  /*0570*/  ISETP.NE.AND P0, PT, R2, RZ, PT ;  /* 0x000000ff0200720c */ /* 0x008fda0003f05270 */
[----:B------:R-:W-:Y:S05]  /*0580*/  @P0 BRA `(.L_x_119) ;  /* 0x0000000000380947 */ /* 0x000fea0003800000 */
[----:B0-----:R-:W0:Y:S01]  /*0590*/  S2UR UR5, SR_CgaCtaId ;  /* 0x00000000000579c3 */ /* 0x001e220000008800 */
[----:B------:R-:W-:Y:S01]  /*05a0*/  UMOV UR4, 0x400 ;  /* 0x0000040000047882 */ /* 0x000fe20000000000 */
[----:B------:R-:W-:Y:S01]  /*05b0*/  UMOV UR7, 0x1 ;  /* 0x0000000100077882 */ /* 0x000fe20000000000 */
[----:B------:R-:W-:Y:S01]  /*05c0*/  ELECT P0, URZ, PT ;  /* 0x00000000003f782f */ /* 0x000fe20003800000 */
[----:B0-----:R-:W-:Y:S02]  /*05d0*/  ULEA UR6, UR5, UR4, 0x18 ;  /* 0x0000000405067291 */ /* 0x001fe4000f8ec03f */
[----:B------:R-:W-:-:S04]  /*05e0*/  UIADD3 UR4, -UR7, 0x100000, URZ ;  /* 0x0010000007047890 */ /* 0x000fc8000fffe13f */
[----:B------:R-:W-:Y:S02]  /*05f0*/  USHF.L.U32 UR5, UR4, 0xb, URZ ;  /* 0x0000000b04057899 */ /* 0x000fe4000800063f */
[----:B------:R-:W-:Y:S01]  /*0600*/  USHF.L.U32 UR4, UR4, 0x1, URZ ;  /* 0x0000000104047899 */ /* 0x000fe2000800063f */
[----:B------:R-:W0:Y:S11]  /*0610*/  FENCE.VIEW.ASYNC.S ;  /* 0x00000000000073c6 */ /* 0x000e360000000000 */
[----:B0-----:R3:W0:Y:S01]  /*0620*/  SYNCS.EXCH.64 URZ, [UR6+0x19c70], UR4 ;  /* 0x019c7004063f75b2 */ /* 0x0016220008000100 */
[----:B------:R3:W0:Y:S01]  /*0630*/  SYNCS.EXCH.64 URZ, [UR6+0x19c80], UR4 ;  /* 0x019c8004063f75b2 */ /* 0x0006220008000100 */
[----:B------:R3:W0:Y:S01]  /*0640*/  SYNCS.EXCH.64 URZ, [UR6+0x19c78], UR4 ;  /* 0x019c7804063f75b2 */ /* 0x0006220008000100 */
[----:B------:R3:W0:Y:S02]  /*0650*/  SYNCS.EXCH.64 URZ, [UR6+0x19c88], UR4 ;  /* 0x019c8804063f75b2 */ /* 0x0006240008000100 */
[----:B---3--:R-:W-:Y:S01]  /*0660*/  NOP ;  /* 0x0000000000007918 */ /* 0x008fe20000000000 */
.L_x_119:
        /* <DEDUP_REMOVED lines=22> */
.L_x_120:
        /* <DEDUP_REMOVED lines=22> */
.L_x_121:
[----:B------:R-:W-:Y:S01]  /*0930*/  PLOP3.LUT P0, PT, PT, PT, UP0, 0x80, 0x0 ;  /* 0x000000000000781c */ /* 0x000fe20003f0f008 */
[----:B------:R-:W-:Y:S01]  /*0940*/  UMOV UR48, 0x1 ;  /* 0x0000000100307882 */ /* 0x000fe20000000000 */
[----:B------:R-:W-:Y:S01]  /*0950*/  NOP ;  /* 0x0000000000007918 */ /* 0x000fe20000000000 */
[----:B------:R-:W-:Y:S01]  /*0960*/  USEL UR48, UR48, 0x2, !UP0 ;  /* 0x0000000230307887 */ /* 0x000fe2000c000000 */
[----:B------:R-:W-:Y:S01]  /*0970*/  ULDC.64 UR54, c[0x0][0x208] ;  /* 0x0000820000367ab9 */ /* 0x000fe20000000a00 */
[----:B012-4-:R-:W-:Y:S08]  /*0980*/  BAR.SYNC.DEFER_BLOCKING 0x0 ;  /* 0x0000000000007b1d */ /* 0x017ff00000010000 */
[----:B------:R-:W-:Y:S05]  /*0990*/  @!P0 BRA `(.L_x_122) ;  /* 0x0000007400248947 */ /* 0x000fea0003800000 */
.L_x_123:
[----:B------:R-:W-:-:S08]  /*09a0*/  NOP ;  /* 0x0000000000007918 */ /* 0x000fd00000000000 */
[----:B------:R-:W0:Y:S02]  /*09b0*/  USETMAXREG.TRY_ALLOC.CTAPOOL UP0, 0xa0 ;  /* 0x000000a0000079c8 */ /* 0x000e240008000600 */
[----:B0-----:R-:W-:-:S13]  /*09c0*/  PLOP3.LUT P0, PT, PT, PT, UP0, 0x80, 0x0 ;  /* 0x000000000000781c */ /* 0x001fda0003f0f008 */
[----:B------:R-:W-:Y:S05]  /*09d0*/  @!P0 BRA `(.L_x_123) ;  /* 0xfffffffc00f08947 */ /* 0x000fea000383ffff */
[----:B------:R-:W0:Y:S08]  /*09e0*/  S2UR UR5, SR_CgaCtaId ;  /* 0x00000000000579c3 */ /* 0x000e300000008800 */
[----:B------:R-:W-:Y:S06]  /*09f0*/  BAR.ARV 0x8, 0x1a0 ;  /* 0x0206800000007b1d */ /* 0x000fec0000002000 */
[----:B------:R-:W-:-:S02]  /*0a00*/  UMOV UR4, 0x400 ;  /* 0x0000040000047882 */ /* 0x000fc40000000000 */
[----:B------:R-:W-:Y:S01]  /*0a10*/  BAR.SYNC.DEFER_BLOCKING 0x5, 0x200 ;  /* 0x0148000000007b1d */ /* 0x000fe20000010000 */
[----:B0-----:R-:W-:-:S09]  /*0a20*/  ULEA UR4, UR5, UR4, 0x18 ;  /* 0x0000000405047291 */ /* 0x001fd2000f8ec03f */
[----:B------:R-:W0:Y:S01]  /*0a30*/  LDS.128 R40, [UR4+0x19cd0] ;  /* 0x019cd004ff287984 */ /* 0x000e220008000c00 */
[----:B------:R-:W-:Y:S01]  /*0a40*/  ULDC UR4, c[0x0][0xc14] ;  /* 0x0003050000047ab9 */ /* 0x000fe20000000800 */
[----:B------:R-:W-:Y:S06]  /*0a50*/  BAR.ARV 0x4, 0x200 ;  /* 0x0108000000007b1d */ /* 0x000fec0000002000 */
[----:B0-----:R-:W-:-:S13]  /*0a60*/  ISETP.GE.AND P0, PT, R43, UR4, PT ;  /* 0x000000042b007c0c */ /* 0x001fda000bf06270 */
[----:B------:R-:W-:Y:S05]  /*0a70*/  @P0 EXIT ;  /* 0x000000000000094d */ /* 0x000fea0003800000 */
[----:B------:R-:W0:Y:S01]  /*0a80*/  S2R R0, SR_TID.X ;  /* 0x0000000000007919 */ /* 0x000e220000002100 */
[----:B------:R-:W-:Y:S01]  /*0a90*/  R2UR UR5, R42 ;  /* 0x000000002a0572ca */ /* 0x000fe200000e0000 */
[----:B------:R-:W-:Y:S01]  /*0aa0*/  IMAD.MOV.U32 R152, RZ, RZ, -0x2 ;  /* 0xfffffffeff987424 */ /* 0x000fe200078e00ff */
[----:B------:R-:W-:Y:S01]  /*0ab0*/  ULOP3.LUT UR44, UR48, 0x1, URZ, 0xfc, !UPT ;  /* 0x00000001302c7892 */ /* 0x000fe2000f8efc3f */
[----:B------:R-:W-:Y:S01]  /*0ac0*/  UMOV UR38, URZ ;  /* 0x0000003f00267c82 */ /* 0x000fe20008000000 */
[----:B------:R-:W-:Y:S01]  /*0ad0*/  UMOV UR37, URZ ;  /* 0x0000003f00257c82 */ /* 0x000fe20008000000 */
[----:B------:R-:W-:Y:S01]  /*0ae0*/  UMOV UR36, URZ ;  /* 0x0000003f00247c82 */ /* 0x000fe20008000000 */
[----:B0-----:R-:W-:-:S05]  /*0af0*/  VIADD R155, R0, 0xffffff80 ;  /* 0xffffff80009b7836 */ /* 0x001fca0000000000 */
[----:B------:R-:W-:-:S04]  /*0b00*/  SHF.R.S32.HI R0, RZ, 0x1f, R155 ;  /* 0x0000001fff007819 */ /* 0x000fc8000001149b */
[CC--:B------:R-:W-:Y:S02]  /*0b10*/  LEA.HI R23, R0.reuse, R155.reuse, RZ, 0x7 ;  /* 0x0000009b00177211 */ /* 0x0c0fe400078f38ff */
[CC--:B------:R-:W-:Y:S02]  /*0b20*/  LEA.HI R3, R0.reuse, R155.reuse, RZ, 0x5 ;  /* 0x0000009b00037211 */ /* 0x0c0fe400078f28ff */
[----:B------:R-:W-:Y:S02]  /*0b30*/  LOP3.LUT R22, R23, 0xffffff80, RZ, 0xc0, !PT ;  /* 0xffffff8017167812 */ /* 0x000fe400078ec0ff */
[----:B------:R-:W-:Y:S01]  /*0b40*/  LEA.HI R2, R0, R155, RZ, 0x4 ;  /* 0x0000009b00027211 */ /* 0x000fe200078f20ff */
[----:B------:R-:W-:Y:S01]  /*0b50*/  IMAD.SHL.U32 R5, R3, 0x10, RZ ;  /* 0x0000001003057824 */ /* 0x000fe200078e00ff */
[----:B------:R-:W-:Y:S01]  /*0b60*/  SHF.R.S32.HI R23, RZ, 0x7, R23 ;  /* 0x00000007ff177819 */ /* 0x000fe20000011417 */
[----:B------:R-:W-:Y:S01]  /*0b70*/  IMAD.IADD R22, R155, 0x1, -R22 ;  /* 0x000000019b167824 */ /* 0x000fe200078e0a16 */
[----:B------:R-:W-:-:S02]  /*0b80*/  SHF.R.S32.HI R3, RZ, 0x4, R2 ;  /* 0x00000004ff037819 */ /* 0x000fc40000011402 */
[C---:B------:R-:W-:Y:S02]  /*0b90*/  LOP3.LUT R4, R2.reuse, 0x7fffff0, RZ, 0xc0, !PT ;  /* 0x07fffff002047812 */ /* 0x040fe400078ec0ff */
[----:B------:R-:W-:Y:S02]  /*0ba0*/  SHF.R.S32.HI R7, RZ, 0x1f, R22 ;  /* 0x0000001fff077819 */ /* 0x000fe40000011416 */
[----:B------:R-:W-:Y:S01]  /*0bb0*/  LEA.HI R2, R2, R3, RZ, 0x1 ;  /* 0x0000000302027211 */ /* 0x000fe200078f08ff */
[----:B------:R-:W-:Y:S01]  /*0bc0*/  IMAD.IADD R4, R155, 0x1, -R4 ;  /* 0x000000019b047824 */ /* 0x000fe200078e0a04 */
[----:B------:R-:W-:Y:S02]  /*0bd0*/  LEA.HI R6, R7, R22, RZ, 0x2 ;  /* 0x0000001607067211 */ /* 0x000fe400078f10ff */
[----:B------:R-:W-:Y:S02]  /*0be0*/  LOP3.LUT R5, R5, 0xfffffe00, RZ, 0xc0, !PT ;  /* 0xfffffe0005057812 */ /* 0x000fe400078ec0ff */
[----:B------:R-:W-:-:S02]  /*0bf0*/  SHF.R.S32.HI R8, RZ, 0x2, R6 ;  /* 0x00000002ff087819 */ /* 0x000fc40000011406 */
[----:B------:R-:W-:Y:S01]  /*0c00*/  SHF.R.S32.HI R9, RZ, 0x1f, R6 ;  /* 0x0000001fff097819 */ /* 0x000fe20000011406 */
[----:B------:R-:W-:Y:S01]  /*0c10*/  IMAD R5, R4, 0x20, R5 ;  /* 0x0000002004057824 */ /* 0x000fe200078e0205 */
[----:B------:R-:W-:Y:S01]  /*0c20*/  LOP3.LUT R2, R2, 0x1ffffffe, RZ, 0xc0, !PT ;  /* 0x1ffffffe02027812 */ /* 0x000fe200078ec0ff */
[----:B------:R-:W-:Y:S01]  /*0c30*/  IMAD.HI R4, R23, 0x55555556, RZ ;  /* 0x5555555617047827 */ /* 0x000fe200078e02ff */
[----:B------:R-:W-:Y:S02]  /*0c40*/  LEA.HI R9, R9, R8, RZ, 0x3 ;  /* 0x0000000809097211 */ /* 0x000fe400078f18ff */
[----:B------:R-:W-:Y:S01]  /*0c50*/  LEA.HI R7, R7, R22, RZ, 0x5 ;  /* 0x0000001607077211 */ /* 0x000fe200078f28ff */
[----:B------:R-:W-:Y:S01]  /*0c60*/  IMAD.IADD R2, R3, 0x1, -R2 ;  /* 0x0000000103027824 */ /* 0x000fe200078e0a02 */
[----:B------:R-:W-:Y:S02]  /*0c70*/  LOP3.LUT R9, R9, 0xfffffff8, RZ, 0xc0, !PT ;  /* 0xfffffff809097812 */ /* 0x000fe400078ec0ff */
[----:B------:R-:W-:Y:S01]  /*0c80*/  LEA.HI R0, R0, R155, RZ, 0x2 ;  /* 0x0000009b00007211 */ /* 0x000fe200078f10ff */
[----:B------:R-:W-:Y:S01]  /*0c90*/  IMAD R154, R2, 0x8, R5 ;  /* 0x00000008029a7824 */ /* 0x000fe200078e0205 */
[----:B------:R-:W-:Y:S01]  /*0ca0*/  LOP3.LUT R3, R6, 0x7ffffffc, RZ, 0xc0, !PT ;  /* 0x7ffffffc06037812 */ /* 0x000fe200078ec0ff */
[----:B------:R-:W-:Y:S01]  /*0cb0*/  IMAD.IADD R8, R8, 0x1, -R9 ;  /* 0x0000000108087824 */ /* 0x000fe200078e0a09 */
[----:B------:R-:W-:-:S02]  /*0cc0*/  LEA.HI R4, R4, R4, RZ, 0x1 ;  /* 0x0000000404047211 */ /* 0x000fc400078f08ff */
[----:B------:R-:W-:Y:S01]  /*0cd0*/  SHF.R.S32.HI R7, RZ, 0x5, R7 ;  /* 0x00000005ff077819 */ /* 0x000fe20000011407 */
[----:B------:R-:W-:Y:S01]  /*0ce0*/  IMAD.IADD R3, R22, 0x1, -R3 ;  /* 0x0000000116037824 */ /* 0x000fe200078e0a03 */
[----:B------:R-:W-:Y:S01]  /*0cf0*/  LOP3.LUT R2, R0, 0x1ffffffc, RZ, 0xc0, !PT ;  /* 0x1ffffffc00027812 */ /* 0x000fe200078ec0ff */
[----:B------:R-:W-:Y:S01]  /*0d00*/  IMAD R4, R4, -0x3, R23 ;  /* 0xfffffffd04047824 */ /* 0x000fe200078e0217 */
[----:B------:R-:W-:Y:S01]  /*0d10*/  SHF.R.S32.HI R18, RZ, 0x2, R0 ;  /* 0x00000002ff127819 */ /* 0x000fe20000011400 */
[----:B------:R-:W-:Y:S02]  /*0d20*/  IMAD R7, R7, 0x10, R8 ;  /* 0x0000001007077824 */ /* 0x000fe400078e0208 */
[----:B------:R-:W-:Y:S02]  /*0d30*/  IMAD.IADD R2, R155, 0x1, -R2 ;  /* 0x000000019b027824 */ /* 0x000fe400078e0a02 */
[----:B------:R-:W-:Y:S02]  /*0d40*/  IMAD R152, R3, R152, 0x80 ;  /* 0x0000008003987424 */ /* 0x000fe400078e0298 */
[----:B------:R-:W-:-:S02]  /*0d50*/  IMAD R153, R4, 0x40, R7 ;  /* 0x0000004004997824 */ /* 0x000fc400078e0207 */
[----:B------:R-:W-:-:S07]  /*0d60*/  IMAD.SHL.U32 R16, R2, 0x8, RZ ;  /* 0x0000000802107824 */ /* 0x000fce00078e00ff */
.L_x_159:
[----:B0-----:R-:W0:Y:S01]  /*0d70*/  LDC.64 R2, c[0x0][0xc60] ;  /* 0x00031800ff027b82 */ /* 0x001e220000000a00 */
[----:B------:R-:W-:Y:S01]  /*0d80*/  ULDC.64 UR8, c[0x0][0x990] ;  /* 0x0002640000087ab9 */ /* 0x000fe20000000a00 */
[----:B------:R-:W-:Y:S01]  /*0d90*/  ULDC UR4, c[0x0][0x428] ;  /* 0x00010a0000047ab9 */ /* 0x000fe20000000800 */
[----:B------:R-:W-:Y:S01]  /*0da0*/  ULDC.64 UR6, c[0x0][0x998] ;  /* 0x0002660000067ab9 */ /* 0x000fe20000000a00 */
[----:B--2--5:R-:W-:Y:S01]  /*0db0*/  IMAD.MOV.U32 R9, RZ, RZ, 0x3f800000 ;  /* 0x3f800000ff097424 */ /* 0x024fe200078e00ff */
[----:B------:R-:W-:Y:S01]  /*0dc0*/  ULDC UR43, c[0x0][0x2e0] ;  /* 0x0000b800002b7ab9 */ /* 0x000fe20000000800 */
[----:B0-----:R-:W-:-:S06]  /*0dd0*/  IMAD.WIDE R2, R43, 0x4, R2 ;  /* 0x000000042b027825 */ /* 0x001fcc00078e0202 */
[----:B------:R-:W2:Y:S01]  /*0de0*/  LDG.E R2, desc[UR54][R2.64] ;  /* 0x0000003602027981 */ /* 0x000ea2000c1e1900 */
[----:B------:R-:W-:Y:S02]  /*0df0*/  UISETP.NE.U32.AND UP2, UPT, UR8, URZ, UPT ;  /* 0x0000003f0800728c */ /* 0x000fe4000bf45070 */
[----:B------:R-:W-:Y:S02]  /*0e00*/  UISETP.NE.AND UP3, UPT, UR4, 0x1, UPT ;  /* 0x000000010400788c */ /* 0x000fe4000bf65270 */
[----:B------:R-:W-:Y:S02]  /*0e10*/  UISETP.NE.AND.EX UP2, UPT, UR9, URZ, UPT, UP2 ;  /* 0x0000003f0900728c */ /* 0x000fe4000bf45320 */
[----:B------:R-:W-:-:S04]  /*0e20*/  UISETP.NE.U32.AND UP0, UPT, UR6, URZ, UPT ;  /* 0x0000003f0600728c */ /* 0x000fc8000bf05070 */
[----:B------:R-:W-:Y:S01]  /*0e30*/  UISETP.NE.AND.EX UP0, UPT, UR7, URZ, UPT, UP0 ;  /* 0x0000003f0700728c */ /* 0x000fe2000bf05300 */
[----:B------:R-:W-:Y:S02]  /*0e40*/  PLOP3.LUT P0, PT, PT, PT, UP2, 0x80, 0x0 ;  /* 0x000000000000781c */ /* 0x000fe40003f0f028 */
[----:B------:R-:W-:Y:S02]  /*0e50*/  @UP3 ULDC UR10, c[0x0][0x42c] ;  /* 0x00010b00000a3ab9 */ /* 0x000fe40000000800 */
[----:B------:R-:W-:Y:S01]  /*0e60*/  @UP2 ULDC.64 UR14, c[0x0][0x9a8] ;  /* 0x00026a00000e2ab9 */ /* 0x000fe20000000a00 */
[----:B------:R-:W-:Y:S01]  /*0e70*/  UIMAD.WIDE.U32 UR10, UR5, UR10, URZ ;  /* 0x0000000a050a72a5 */ /* 0x000fe2000f8e003f */
[----:B------:R-:W-:Y:S01]  /*0e80*/  PLOP3.LUT P2, PT, PT, PT, UP0, 0x80, 0x0 ;  /* 0x000000000000781c */ /* 0x000fe20003f4f008 */
[----:B------:R-:W-:-:S03]  /*0e90*/  @UP2 ULDC.64 UR18, c[0x0][0x9b0] ;  /* 0x00026c0000122ab9 */ /* 0x000fc60000000a00 */
[----:B------:R-:W-:Y:S01]  /*0ea0*/  @UP0 ULDC.64 UR16, c[0x0][0x9b8] ;  /* 0x00026e0000100ab9 */ /* 0x000fe20000000a00 */
[----:B------:R-:W-:Y:S01]  /*0eb0*/  IMAD.MOV.U32 R0, RZ, RZ, 0x3f800000 ;  /* 0x3f800000ff007424 */ /* 0x000fe200078e00ff */
[----:B--2---:R-:W-:-:S13]  /*0ec0*/  R2UR UR40, R2 ;  /* 0x00000000022872ca */ /* 0x004fda00000e0000 */
[----:B------:R-:W-:Y:S02]  /*0ed0*/  USHF.R.S32.HI UR39, URZ, 0x1f, UR40 ;  /* 0x0000001f3f277899 */ /* 0x000fe40008011428 */
[----:B------:R-:W-:Y:S02]  /*0ee0*/  @UP2 UIMAD.WIDE.U32 UR12, UR40, UR14, URZ ;  /* 0x0000000e280c22a5 */ /* 0x000fe4000f8e003f */
[----:B------:R-:W-:-:S03]  /*0ef0*/  @UP2 UIMAD UR4, UR39, UR14, URZ ;  /* 0x0000000e270422a4 */ /* 0x000fc6000f8e023f */
[----:B------:R-:W-:Y:S01]  /*0f00*/  @UP3 ULDC UR14, c[0x0][0x430] ;  /* 0x00010c00000e3ab9 */ /* 0x000fe20000000800 */
[----:B------:R-:W-:-:S03]  /*0f10*/  @UP2 UIMAD UR15, UR40, UR15, UR4 ;  /* 0x0000000f280f22a4 */ /* 0x000fc6000f8e0204 */
[----:B------:R-:W-:Y:S01]  /*0f20*/  UMOV UR4, UR5 ;  /* 0x0000000500047c82 */ /* 0x000fe20008000000 */
[----:B------:R-:W-:Y:S02]  /*0f30*/  @UP3 USHF.R.U32.HI UR4, URZ, UR14, UR11 ;  /* 0x0000000e3f043299 */ /* 0x000fe4000801160b */
[----:B------:R-:W-:Y:S02]  /*0f40*/  @UP0 UIMAD.WIDE.U32 UR10, UR40, UR16, URZ ;  /* 0x00000010280a02a5 */ /* 0x000fe4000f8e003f */
[----:B------:R-:W-:Y:S02]  /*0f50*/  @UP2 USHF.R.S32.HI UR14, URZ, 0x1f, UR4 ;  /* 0x0000001f3f0e2899 */ /* 0x000fe40008011404 */
[----:B------:R-:W-:Y:S02]  /*0f60*/  @UP0 UIMAD UR16, UR39, UR16, URZ ;  /* 0x00000010271002a4 */ /* 0x000fe4000f8e023f */
[----:B------:R-:W-:Y:S02]  /*0f70*/  @UP2 UIADD3 UR13, UR13, UR15, URZ ;  /* 0x0000000f0d0d2290 */ /* 0x000fe4000fffe03f */
[----:B------:R-:W-:-:S02]  /*0f80*/  @UP2 UIMAD UR14, UR14, UR18, URZ ;  /* 0x000000120e0e22a4 */ /* 0x000fc4000f8e023f */
[----:B------:R-:W-:Y:S02]  /*0f90*/  @UP0 UIMAD UR16, UR40, UR17, UR16 ;  /* 0x00000011281002a4 */ /* 0x000fe4000f8e0210 */
[----:B------:R-:W-:Y:S02]  /*0fa0*/  @UP0 USHF.R.S32.HI UR15, URZ, 0x1f, UR4 ;  /* 0x0000001f3f0f0899 */ /* 0x000fe40008011404 */
[----:B------:R-:W-:Y:S02]  /*0fb0*/  @UP2 UIMAD UR14, UR4, UR19, UR14 ;  /* 0x00000013040e22a4 */ /* 0x000fe4000f8e020e */
[----:B------:R-:W-:Y:S02]  /*0fc0*/  @UP2 UIMAD.WIDE.U32 UR12, UR4, UR18, UR12 ;  /* 0x00000012040c22a5 */ /* 0x000fe4000f8e000c */
[----:B------:R-:W-:Y:S01]  /*0fd0*/  @UP0 UIADD3 UR11, UR11, UR16, URZ ;  /* 0x000000100b0b0290 */ /* 0x000fe2000fffe03f */
[----:B------:R-:W-:Y:S01]  /*0fe0*/  @UP0 ULDC.64 UR18, c[0x0][0x9c0] ;  /* 0x0002700000120ab9 */ /* 0x000fe20000000a00 */
[----:B------:R-:W-:-:S02]  /*0ff0*/  @UP2 UIADD3 UR13, UR13, UR14, URZ ;  /* 0x0000000e0d0d2290 */ /* 0x000fc4000fffe03f */
[----:B------:R-:W-:Y:S02]  /*1000*/  @UP0 UIMAD UR15, UR15, UR18, URZ ;  /* 0x000000120f0f02a4 */ /* 0x000fe4000f8e023f */
[----:B------:R-:W-:Y:S02]  /*1010*/  @UP2 ULEA UR8, UP1, UR12, UR8, 0x2 ;  /* 0x000000080c082291 */ /* 0x000fe4000f82103f */
[----:B------:R-:W-:Y:S02]  /*1020*/  @UP0 UIMAD UR15, UR4, UR19, UR15 ;  /* 0x00000013040f02a4 */ /* 0x000fe4000f8e020f */
[----:B------:R-:W-:Y:S01]  /*1030*/  @UP0 UIMAD.WIDE.U32 UR10, UR4, UR18, UR10 ;  /* 0x00000012040a02a5 */ /* 0x000fe2000f8e000a */
[----:B------:R-:W-:Y:S02]  /*1040*/  ULDC.64 UR16, c[0x0][0xa28] ;  /* 0x00028a0000107ab9 */ /* 0x000fe40000000a00 */
[----:B------:R-:W-:Y:S01]  /*1050*/  ULDC.64 UR18, c[0x0][0xa20] ;  /* 0x0002880000127ab9 */ /* 0x000fe20000000a00 */
[----:B------:R-:W-:Y:S01]  /*1060*/  @UP2 ULEA.HI.X UR9, UR12, UR9, UR13, 0x2, UP1 ;  /* 0x000000090c092291 */ /* 0x000fe200088f140d */
[----:B---34-:R-:W-:Y:S01]  /*1070*/  IMAD.U32 R4, RZ, RZ, UR8 ;  /* 0x00000008ff047e24 */ /* 0x018fe2000f8e00ff */
[----:B------:R-:W-:-:S02]  /*1080*/  UISETP.NE.U32.AND UP4, UPT, UR16, URZ, UPT ;  /* 0x0000003f1000728c */ /* 0x000fc4000bf85070 */
[----:B------:R-:W-:Y:S02]  /*1090*/  UISETP.NE.U32.AND UP1, UPT, UR18, URZ, UPT ;  /* 0x0000003f1200728c */ /* 0x000fe4000bf25070 */
[----:B------:R-:W-:Y:S01]  /*10a0*/  UISETP.NE.AND.EX UP2, UPT, UR17, URZ, UPT, UP4 ;  /* 0x0000003f1100728c */ /* 0x000fe2000bf45340 */
[----:B------:R-:W-:Y:S01]  /*10b0*/  IMAD.U32 R5, RZ, RZ, UR9 ;  /* 0x00000009ff057e24 */ /* 0x000fe2000f8e00ff */
[----:B------:R-:W-:Y:S02]  /*10c0*/  UISETP.NE.AND.EX UP1, UPT, UR19, URZ, UPT, UP1 ;  /* 0x0000003f1300728c */ /* 0x000fe4000bf25310 */
[----:B------:R-:W-:Y:S02]  /*10d0*/  @UP0 UIADD3 UR4, UR11, UR15, URZ ;  /* 0x0000000f0b040290 */ /* 0x000fe4000fffe03f */
[----:B------:R-:W-:Y:S01]  /*10e0*/  @UP0 ULEA UR12, UP4, UR10, UR6, 0x2 ;  /* 0x000000060a0c0291 */ /* 0x000fe2000f88103f */
[----:B------:R0:W2:Y:S03]  /*10f0*/  @P0 LDG.E R9, desc[UR54][R4.64] ;  /* 0x0000003604090981 */ /* 0x0000a6000c1e1900 */
[----:B------:R-:W-:-:S02]  /*1100*/  @UP0 ULEA.HI.X UR13, UR10, UR7, UR4, 0x2, UP4 ;  /* 0x000000070a0d0291 */ /* 0x000fc4000a0f1404 */
[----:B------:R-:W-:Y:S01]  /*1110*/  @UP2 ULEA UR6, UP0, UR40, UR16, 0x2 ;  /* 0x0000001028062291 */ /* 0x000fe2000f80103f */
[----:B------:R-:W-:Y:S01]  /*1120*/  IMAD.U32 R6, RZ, RZ, UR12 ;  /* 0x0000000cff067e24 */ /* 0x000fe2000f8e00ff */
[----:B------:R-:W-:Y:S01]  /*1130*/  @UP1 ULEA UR8, UP4, UR40, UR18, 0x2 ;  /* 0x0000001228081291 */ /* 0x000fe2000f88103f */
[----:B------:R-:W-:Y:S01]  /*1140*/  PLOP3.LUT P0, PT, PT, PT, UP2, 0x80, 0x0 ;  /* 0x000000000000781c */ /* 0x000fe20003f0f028 */
[----:B------:R-:W-:Y:S01]  /*1150*/  IMAD.U32 R7, RZ, RZ, UR13 ;  /* 0x0000000dff077e24 */ /* 0x000fe2000f8e00ff */
[----:B------:R-:W-:Y:S01]  /*1160*/  PLOP3.LUT P1, PT, PT, PT, UP1, 0x80, 0x0 ;  /* 0x000000000000781c */ /* 0x000fe20003f2f018 */
[----:B------:R-:W-:Y:S02]  /*1170*/  @UP2 ULEA.HI.X UR7, UR40, UR17, UR39, 0x2, UP0 ;  /* 0x0000001128072291 */ /* 0x000fe400080f1427 */
[----:B------:R-:W-:Y:S01]  /*1180*/  @UP1 ULEA.HI.X UR9, UR40, UR19, UR39, 0x2, UP4 ;  /* 0x0000001328091291 */ /* 0x000fe2000a0f1427 */
[----:B------:R-:W2:Y:S01]  /*1190*/  @P2 LDG.E R0, desc[UR54][R6.64] ;  /* 0x0000003606002981 */ /* 0x000ea2000c1e1900 */
[----:B------:R-:W-:Y:S01]  /*11a0*/  IMAD.U32 R2, RZ, RZ, UR6 ;  /* 0x00000006ff027e24 */ /* 0x000fe2000f8e00ff */
[----:B------:R-:W-:Y:S01]  /*11b0*/  ULDC UR4, c[0x0][0x988] ;  /* 0x0002620000047ab9 */ /* 0x000fe20000000800 */
[----:B0-----:R-:W-:Y:S01]  /*11c0*/  IMAD.U32 R4, RZ, RZ, UR8 ;  /* 0x00000008ff047e24 */ /* 0x001fe2000f8e00ff */
[----:B------:R-:W-:Y:S01]  /*11d0*/  UMOV UR42, UR5 ;  /* 0x00000005002a7c82 */ /* 0x000fe20008000000 */
[----:B------:R-:W-:Y:S01]  /*11e0*/  IMAD.U32 R3, RZ, RZ, UR7 ;  /* 0x00000007ff037e24 */ /* 0x000fe2000f8e00ff */
[----:B------:R-:W-:Y:S01]  /*11f0*/  ULDC.64 UR6, c[0x0][0x3f8] ;  /* 0x0000fe0000067ab9 */ /* 0x000fe20000000a00 */
[----:B------:R-:W-:Y:S01]  /*1200*/  IMAD.U32 R5, RZ, RZ, UR9 ;  /* 0x00000009ff057e24 */ /* 0x000fe2000f8e00ff */
[----:B------:R-:W-:-:S02]  /*1210*/  @UP3 ULDC UR8, c[0x0][0x42c] ;  /* 0x00010b0000083ab9 */ /* 0x000fc40000000800 */
[----:B------:R-:W3:Y:S04]  /*1220*/  @P0 LDG.E R2, desc[UR54][R2.64] ;  /* 0x0000003602020981 */ /* 0x000ee8000c1e1900 */
[----:B------:R-:W4:Y:S01]  /*1230*/  @P1 LDG.E R4, desc[UR54][R4.64] ;  /* 0x0000003604041981 */ /* 0x000f22000c1e1900 */
[----:B------:R-:W-:-:S03]  /*1240*/  UISETP.NE.U32.AND UP0, UPT, UR6, URZ, UPT ;  /* 0x0000003f0600728c */ /* 0x000fc6000bf05070 */
[----:B------:R-:W-:Y:S01]  /*1250*/  ULDC UR6, c[0x0][0x404] ;  /* 0x0001010000067ab9 */ /* 0x000fe20000000800 */
[----:B------:R-:W-:-:S04]  /*1260*/  UISETP.NE.AND.EX UP0, UPT, UR7, URZ, UPT, UP0 ;  /* 0x0000003f0700728c */ /* 0x000fc8000bf05300 */
[----:B------:R-:W-:-:S04]  /*1270*/  USEL UR6, UR6, 0x1, UP0 ;  /* 0x0000000106067887 */ /* 0x000fc80008000000 */
[----:B------:R-:W-:Y:S01]  /*1280*/  UIMAD UR43, UR6, UR43, URZ ;  /* 0x0000002b062b72a4 */ /* 0x000fe2000f8e023f */
[----:B------:R-:W-:Y:S01]  /*1290*/  IMAD.MOV.U32 R17, RZ, RZ, R41 ;  /* 0x000000ffff117224 */ /* 0x000fe200078e0029 */
[----:B------:R-:W-:Y:S01]  /*12a0*/  CS2R R10, SRZ ;  /* 0x00000000000a7805 */ /* 0x000fe2000001ff00 */
[----:B------:R-:W-:Y:S01]  /*12b0*/  IMAD.MOV.U32 R135, RZ, RZ, RZ ;  /* 0x000000ffff877224 */ /* 0x000fe200078e00ff */
[----:B------:R-:W-:Y:S02]  /*12c0*/  CS2R R12, SRZ ;  /* 0x00000000000c7805 */ /* 0x000fe4000001ff00 */
[----:B------:R-:W-:Y:S02]  /*12d0*/  CS2R R14, SRZ ;  /* 0x00000000000e7805 */ /* 0x000fe4000001ff00 */
[----:B-1----:R-:W-:Y:S02]  /*12e0*/  CS2R R20, SRZ ;  /* 0x0000000000147805 */ /* 0x002fe4000001ff00 */
        /* <DEDUP_REMOVED lines=13> */
[----:B------:R-:W-:-:S02]  /*13c0*/  IMAD.MOV.U32 R54, RZ, RZ, RZ ;  /* 0x000000ffff367224 */ /* 0x000fc400078e00ff */
[----:B--2---:R-:W-:-:S04]  /*13d0*/  FMUL.FTZ R0, R9, R0 ;  /* 0x0000000009007220 */ /* 0x004fc80000410000 */
[----:B------:R-:W-:Y:S01]  /*13e0*/  FMUL.FTZ R0, R0, UR4 ;  /* 0x0000000400007c20 */ /* 0x000fe20008410000 */
[----:B------:R-:W-:Y:S01]  /*13f0*/  UMOV UR4, URZ ;  /* 0x0000003f00047c82 */ /* 0x000fe20008000000 */
[----:B------:R-:W-:-:S03]  /*1400*/  CS2R R8, SRZ ;  /* 0x0000000000087805 */ /* 0x000fc6000001ff00 */
[----:B------:R-:W-:Y:S02]  /*1410*/  R2UR UR45, R0 ;  /* 0x00000000002d72ca */ /* 0x000fe400000e0000 */
[----:B---3--:R-:W-:Y:S02]  /*1420*/  @P0 R2UR UR4, R2 ;  /* 0x00000000020402ca */ /* 0x008fe400000e0000 */
[----:B----4-:R-:W-:Y:S02]  /*1430*/  @P1 R2UR UR43, R4 ;  /* 0x00000000042b12ca */ /* 0x010fe400000e0000 */
[----:B------:R-:W-:Y:S02]  /*1440*/  CS2R R4, SRZ ;  /* 0x0000000000047805 */ /* 0x000fe4000001ff00 */
[----:B------:R-:W-:Y:S01]  /*1450*/  PLOP3.LUT P0, PT, PT, PT, PT, 0x80, 0x0 ;  /* 0x000000000000781c */ /* 0x000fe20003f0f070 */
[----:B------:R-:W-:Y:S01]  /*1460*/  IMAD.MOV.U32 R0, RZ, RZ, RZ ;  /* 0x000000ffff007224 */ /* 0x000fe200078e00ff */
[----:B------:R-:W-:Y:S11]  /*1470*/  @P1 BRA `(.L_x_124) ;  /* 0x0000000000341947 */ /* 0x000ff60003800000 */
[----:B------:R-:W-:Y:S02]  /*1480*/  ULDC.64 UR6, c[0x0][0xa08] ;  /* 0x0002820000067ab9 */ /* 0x000fe40000000a00 */
[----:B------:R-:W-:-:S04]  /*1490*/  ISETP.NE.U32.AND P1, PT, RZ, UR6, PT ;  /* 0x00000006ff007c0c */ /* 0x000fc8000bf25070 */
[----:B------:R-:W-:-:S13]  /*14a0*/  ISETP.NE.AND.EX P1, PT, RZ, UR7, PT, P1 ;  /* 0x00000007ff007c0c */ /* 0x000fda000bf25310 */
[----:B------:R-:W-:Y:S05]  /*14b0*/  @!P1 BRA `(.L_x_124) ;  /* 0x0000000000249947 */ /* 0x000fea0003800000 */
[----:B------:R-:W-:Y:S02]  /*14c0*/  ULDC.64 UR6, c[0x0][0xa08] ;  /* 0x0002820000067ab9 */ /* 0x000fe40000000a00 */
[----:B------:R-:W-:-:S06]  /*14d0*/  UIMAD.WIDE UR6, UR40, 0x4, UR6 ;  /* 0x00000004280678a5 */ /* 0x000fcc000f8e0206 */
[----:B------:R-:W-:Y:S02]  /*14e0*/  IMAD.U32 R2, RZ, RZ, UR6 ;  /* 0x00000006ff027e24 */ /* 0x000fe4000f8e00ff */
[----:B------:R-:W-:-:S05]  /*14f0*/  IMAD.U32 R3, RZ, RZ, UR7 ;  /* 0x00000007ff037e24 */ /* 0x000fca000f8e00ff */
[----:B------:R-:W2:Y:S04]  /*1500*/  LDG.E R7, desc[UR54][R2.64] ;  /* 0x0000003602077981 */ /* 0x000ea8000c1e1900 */
[----:B------:R-:W3:Y:S01]  /*1510*/  LDG.E R6, desc[UR54][R2.64+0x4] ;  /* 0x0000043602067981 */ /* 0x000ee2000c1e1900 */
[----:B--2---:R-:W-:Y:S02]  /*1520*/  R2UR UR43, R7 ;  /* 0x00000000072b72ca */ /* 0x004fe400000e0000 */
[----:B---3--:R-:W-:-:S13]  /*1530*/  R2UR UR6, R6 ;  /* 0x00000000060672ca */ /* 0x008fda00000e0000 */
[----:B------:R-:W-:-:S12]  /*1540*/  UIADD3 UR43, -UR43, UR6, URZ ;  /* 0x000000062b2b7290 */ /* 0x000fd8000fffe13f */
.L_x_124:
[----:B------:R-:W-:Y:S01]  /*1550*/  UIADD3 UR43, -UR4, UR43, URZ ;  /* 0x0000002b042b7290 */ /* 0x000fe2000fffe13f */
[----:B------:R-:W-:Y:S01]  /*1560*/  CS2R R56, SRZ ;  /* 0x0000000000387805 */ /* 0x000fe2000001ff00 */
[----:B------:R-:W-:Y:S01]  /*1570*/  UIMAD.WIDE.U32 UR6, UR5, UR8, URZ ;  /* 0x00000008050672a5 */ /* 0x000fe2000f8e003f */
[----:B------:R-:W-:Y:S01]  /*1580*/  IMAD.MOV.U32 R55, RZ, RZ, RZ ;  /* 0x000000ffff377224 */ /* 0x000fe200078e00ff */
[----:B------:R-:W-:Y:S01]  /*1590*/  UISETP.GE.AND UP0, UPT, UR43, 0x1, UPT ;  /* 0x000000012b00788c */ /* 0x000fe2000bf06270 */
[----:B------:R-:W-:Y:S01]  /*15a0*/  CS2R R58, SRZ ;  /* 0x00000000003a7805 */ /* 0x000fe2000001ff00 */
[----:B------:R-:W-:Y:S01]  /*15b0*/  UIADD3 UR4, UR43, 0x7f, URZ ;  /* 0x0000007f2b047890 */ /* 0x000fe2000fffe03f */
[----:B------:R-:W-:Y:S01]  /*15c0*/  CS2R R60, SRZ ;  /* 0x00000000003c7805 */ /* 0x000fe2000001ff00 */
[----:B------:R-:W-:Y:S01]  /*15d0*/  @UP3 ULDC UR9, c[0x0][0x430] ;  /* 0x00010c0000093ab9 */ /* 0x000fe20000000800 */
[----:B------:R-:W-:Y:S01]  /*15e0*/  UMOV UR41, UR5 ;  /* 0x0000000500297c82 */ /* 0x000fe20008000000 */
[----:B------:R-:W-:Y:S01]  /*15f0*/  PLOP3.LUT P1, PT, PT, PT, UP0, 0x80, 0x0 ;  /* 0x000000000000781c */ /* 0x000fe20003f2f008 */
[----:B------:R-:W-:Y:S01]  /*1600*/  USHF.R.S32.HI UR8, URZ, 0x1f, UR4 ;  /* 0x0000001f3f087899 */ /* 0x000fe20008011404 */
[----:B------:R-:W-:Y:S01]  /*1610*/  IMAD.MOV.U32 R62, RZ, RZ, RZ ;  /* 0x000000ffff3e7224 */ /* 0x000fe200078e00ff */
[----:B------:R-:W-:Y:S01]  /*1620*/  @UP3 USHF.R.U32.HI UR42, URZ, UR9, UR7 ;  /* 0x000000093f2a3299 */ /* 0x000fe20008011607 */
[----:B------:R-:W-:Y:S01]  /*1630*/  IMAD.MOV.U32 R64, RZ, RZ, RZ ;  /* 0x000000ffff407224 */ /* 0x000fe200078e00ff */
[----:B------:R-:W-:-:S08]  /*1640*/  ULEA.HI UR8, UR8, UR4, URZ, 0x7 ;  /* 0x0000000408087291 */ /* 0x000fd0000f8f383f */
[----:B------:R-:W-:Y:S05]  /*1650*/  @!P1 BRA `(.L_x_125) ;  /* 0x0000004800a89947 */ /* 0x000fea0003800000 */
[----:B------:R-:W0:Y:S01]  /*1660*/  SHFL.IDX PT, R0, R23, RZ, 0x1f ;  /* 0x00001fff17007589 */ /* 0x000e2200000e0000 */
[----:B------:R-:W1:Y:S01]  /*1670*/  S2UR UR9, SR_CgaCtaId ;  /* 0x00000000000979c3 */ /* 0x000e620000008800 */
[----:B------:R-:W-:Y:S01]  /*1680*/  UMOV UR7, 0x400 ;  /* 0x0000040000077882 */ /* 0x000fe20000000000 */
[----:B------:R-:W-:Y:S01]  /*1690*/  USHF.R.S32.HI UR46, URZ, 0x7, UR8 ;  /* 0x000000073f2e7899 */ /* 0x000fe20008011408 */
[----:B0-----:R-:W-:Y:S01]  /*16a0*/  R2UR UR6, R0 ;  /* 0x00000000000672ca */ /* 0x001fe200000e0000 */
[----:B-1----:R-:W-:-:S12]  /*16b0*/  ULEA UR7, UR9, UR7, 0x18 ;  /* 0x0000000709077291 */ /* 0x002fd8000f8ec03f */
[----:B------:R-:W-:Y:S02]  /*16c0*/  UIMAD.WIDE UR4, UR6, 0x55555556, URZ ;  /* 0x55555556060478a5 */ /* 0x000fe4000f8e023f */
[----:B------:R-:W-:Y:S02]  /*16d0*/  UIADD3 UR4, UR7, 0xf000, URZ ;  /* 0x0000f00007047890 */ /* 0x000fe4000fffe03f */
[----:B------:R-:W-:Y:S02]  /*16e0*/  ULEA.HI UR5, UR5, UR5, URZ, 0x1 ;  /* 0x0000000505057291 */ /* 0x000fe4000f8f083f */
[----:B------:R-:W-:Y:S02]  /*16f0*/  ULOP3.LUT UP0, URZ, UR4, 0x3ff, URZ, 0xc0, !UPT ;  /* 0x000003ff043f7892 */ /* 0x000fe4000f80c03f */
[----:B------:R-:W-:-:S04]  /*1700*/  UIMAD UR5, UR5, -0x3, UR6 ;  /* 0xfffffffd050578a4 */ /* 0x000fc8000f8e0206 */
[----:B------:R-:W-:Y:S01]  /*1710*/  PLOP3.LUT P0, PT, PT, PT, UP0, 0x80, 0x0 ;  /* 0x000000000000781c */ /* 0x000fe20003f0f008 */
[----:B------:R-:W-:-:S04]  /*1720*/  ULEA UR5, UR5, UR4, 0xb ;  /* 0x0000000405057291 */ /* 0x000fc8000f8e583f */
[----:B------:R-:W-:-:S04]  /*1730*/  USHF.R.U32.HI UR5, URZ, 0x4, UR5 ;  /* 0x000000043f057899 */ /* 0x000fc80008011605 */
[----:B------:R-:W-:-:S04]  /*1740*/  ULOP3.LUT UR47, UR5, 0x3fff, URZ, 0xc0, !UPT ;  /* 0x00003fff052f7892 */ /* 0x000fc8000f8ec03f */
[----:B------:R-:W-:Y:S08]  /*1750*/  @!P0 BRA `(.L_x_126) ;  /* 0x0000000000408947 */ /* 0x000ff00003800000 */
[----:B------:R-:W-:Y:S01]  /*1760*/  MOV R0, 0x0 ;  /* 0x0000000000007802 */ /* 0x000fe20000000f00 */
[----:B------:R-:W-:Y:S01]  /*1770*/  ULDC.64 UR4, c[0x4][0x98] ;  /* 0x0100260000047ab9 */ /* 0x000fe20000000a00 */
[----:B------:R-:W-:Y:S01]  /*1780*/  ULDC.64 UR6, c[0x4][0x28] ;  /* 0x01000a0000067ab9 */ /* 0x000fe20000000a00 */
[----:B------:R-:W-:Y:S01]  /*1790*/  IMAD.U32 R4, RZ, RZ, UR4 ;  /* 0x00000004ff047e24 */ /* 0x000fe2000f8e00ff */
[----:B------:R0:W1:Y:S01]  /*17a0*/  LDC.64 R2, c[0x4][R0] ;  /* 0x0100000000027b82 */ /* 0x0000620000000a00 */
        /* <DEDUP_REMOVED lines=8> */
[----:B0-----:R-:W-:-:S07]  /*1830*/  IMAD.MOV.U32 R13, RZ, RZ, RZ ;  /* 0x000000ffff0d7224 */ /* 0x001fce00078e00ff */
[----:B------:R-:W-:-:S07]  /*1840*/  LEPC R20, `(.L_x_126) ;  /* 0x000000001014794e */ /* 0x000fce0000000000 */
[----:B-1----:R-:W-:Y:S05]  /*1850*/  CALL.ABS.NOINC R2 ;  /* 0x0000000002007343 */ /* 0x002fea0003c00000 */
.L_x_126:
[----:B------:R-:W0:Y:S01]  /*1860*/  S2UR UR5, SR_CgaCtaId ;  /* 0x00000000000579c3 */ /* 0x000e220000008800 */
[----:B------:R-:W-:Y:S01]  /*1870*/  ULEA.HI UR4, UR38, UR38, URZ, 0x1 ;  /* 0x0000002626047291 */ /* 0x000fe2000f8f083f */
[----:B------:R-:W-:-:S03]  /*1880*/  MOV R3, 0x400 ;  /* 0x0000040000037802 */ /* 0x000fc60000000f00 */
[----:B------:R-:W-:-:S04]  /*1890*/  ULOP3.LUT UR4, UR4, 0xfffffffe, URZ, 0xc0, !UPT ;  /* 0xfffffffe04047892 */ /* 0x000fc8000f8ec03f */
[----:B------:R-:W-:-:S06]  /*18a0*/  UIADD3 UR4, UR38, -UR4, URZ ;  /* 0x8000000426047290 */ /* 0x000fcc000fffe03f */
[----:B------:R-:W-:Y:S02]  /*18b0*/  IMAD.U32 R4, RZ, RZ, UR4 ;  /* 0x00000004ff047e24 */ /* 0x000fe4000f8e00ff */
[----:B0-----:R-:W-:-:S05]  /*18c0*/  IMAD.U32 R2, RZ, RZ, UR5 ;  /* 0x00000005ff027e24 */ /* 0x001fca000f8e00ff */
[----:B------:R-:W-:Y:S02]  /*18d0*/  LEA R0, R2, R3, 0x18 ;  /* 0x0000000302007211 */ /* 0x000fe400078ec0ff */
[----:B------:R-:W-:Y:S01]  /*18e0*/  SHF.L.U32 R3, R4, 0x1f, RZ ;  /* 0x0000001f04037819 */ /* 0x000fe200000006ff */
[----:B------:R-:W-:-:S03]  /*18f0*/  IMAD.U32 R4, RZ, RZ, UR44 ;  /* 0x0000002cff047e24 */ /* 0x000fc6000f8e00ff */
[----:B------:R-:W0:Y:S02]  /*1900*/  SYNCS.PHASECHK.TRANS64.TRYWAIT P1, [R0+URZ+0x19c00], R3 ;  /* 0x019c0003000075a7 */ /* 0x000e24000802017f */
[----:B------:R-:W-:Y:S01]  /*1910*/  ISETP.NE.AND P0, PT, R4, 0x3, PT ;  /* 0x000000030400780c */ /* 0x000fe20003f05270 */
[----:B0-----:R-:W-:-:S12]  /*1920*/  @!P1 BRA `(.L_x_127) ;  /* 0x000000a800e49947 */ /* 0x001fd80003800000 */
.L_x_248:
[----:B------:R-:W-:Y:S05]  /*1930*/  @!P0 BRA `(.L_x_128) ;  /* 0x0000000000048947 */ /* 0x000fea0003800000 */
[----:B------:R-:W-:Y:S01]  /*1940*/  BPT.TRAP 0x1 ;  /* 0x000000040000795c */ /* 0x000fe20000300000 */
.L_x_128:
[----:B0-----:R-:W-:Y:S02]  /*1950*/  IMAD.U32 R3, RZ, RZ, UR36 ;  /* 0x00000024ff037e24 */ /* 0x001fe4000f8e00ff */
[----:B------:R-:W-:Y:S02]  /*1960*/  IMAD.U32 R5, RZ, RZ, UR37 ;  /* 0x00000025ff057e24 */ /* 0x000fe4000f8e00ff */
[----:B------:R-:W-:-:S03]  /*1970*/  IMAD R4, R3, 0x8, R0 ;  /* 0x0000000803047824 */ /* 0x000fc600078e0200 */
[----:B------:R-:W-:-:S04]  /*1980*/  SHF.L.U32 R3, R5, 0x1f, RZ ;  /* 0x0000001f05037819 */ /* 0x000fc800000006ff */
[----:B------:R0:W1:Y:S01]  /*1990*/  SYNCS.PHASECHK.TRANS64.TRYWAIT P1, [R4+URZ+0x19c30], R3 ;  /* 0x019c3003040075a7 */ /* 0x000062000802017f */
[----:B------:R-:W-:Y:S05]  /*19a0*/  @!P0 BRA `(.L_x_129) ;  /* 0x0000000000048947 */ /* 0x000fea0003800000 */
[----:B------:R-:W-:Y:S01]  /*19b0*/  BPT.TRAP 0x1 ;  /* 0x000000040000795c */ /* 0x000fe20000300000 */
.L_x_129:
[----:B------:R-:W2:Y:S01]  /*19c0*/  LDL.LU R5, [R1] ;  /* 0x0000000001057983 */ /* 0x000ea20000300800 */
[----:B------:R-:W3:Y:S02]  /*19d0*/  S2R R6, SR_TID.X ;  /* 0x0000000000067919 */ /* 0x000ee40000002100 */
[----:B---3--:R-:W-:Y:S01]  /*19e0*/  LOP3.LUT P2, RZ, R6, 0x7f, RZ, 0xc0, !PT ;  /* 0x0000007f06ff7812 */ /* 0x008fe2000784c0ff */
[----:B------:R-:W-:Y:S01]  /*19f0*/  IMAD.MOV.U32 R135, RZ, RZ, RZ ;  /* 0x000000ffff877224 */ /* 0x000fe200078e00ff */
[----:B--2---:R-:W-:-:S11]  /*1a00*/  LOP3.LUT R5, R5, 0xffffffef, RZ, 0xc0, !PT ;  /* 0xffffffef05057812 */ /* 0x004fd600078ec0ff */
[----:B------:R-:W-:-:S05]  /*1a10*/  @P2 LOP3.LUT R5, R5, 0x10, RZ, 0xfc, !PT ;  /* 0x0000001005052812 */ /* 0x000fca00078efcff */
[----:B------:R2:W-:Y:S01]  /*1a20*/  STL [R1], R5 ;  /* 0x0000000501007387 */ /* 0x0005e20000100800 */
[----:B-1----:R-:W-:Y:S05]  /*1a30*/  @P1 BRA `(.L_x_130) ;  /* 0x0000000000081947 */ /* 0x002fea0003800000 */
[----:B------:R-:W1:Y:S02]  /*1a40*/  SYNCS.PHASECHK.TRANS64.TRYWAIT P1, [R4+URZ+0x19c30], R3 ;  /* 0x019c3003040075a7 */ /* 0x000e64000802017f */
[----:B-1----:R-:W-:Y:S05]  /*1a50*/  @!P1 BRA `(.L_x_131) ;  /* 0x000000a800ac9947 */ /* 0x002fea0003800000 */
.L_x_130:
[----:B------:R-:W-:Y:S05]  /*1a60*/  WARPSYNC.ALL ;  /* 0x0000000000007948 */ /* 0x000fea0003800000 */
[----:B------:R-:W-:Y:S01]  /*1a70*/  R2UR UR4, R0 ;  /* 0x00000000000472ca */ /* 0x000fe200000e0000 */
[----:B------:R-:W-:Y:S01]  /*1a80*/  WARPGROUP.ARRIVE ;  /* 0x00000000000079c5 */ /* 0x000fe20000000000 */
[----:B------:R-:W-:Y:S01]  /*1a90*/  UMOV UR5, 0xc0000010 ;  /* 0xc000001000057882 */ /* 0x000fe20000000000 */
[----:B------:R-:W-:Y:S01]  /*1aa0*/  UMOV UR7, 0xc0000010 ;  /* 0xc000001000077882 */ /* 0x000fe20000000000 */
[----:B------:R-:W-:Y:S01]  /*1ab0*/  UMOV UR9, 0xc0000010 ;  /* 0xc000001000097882 */ /* 0x000fe20000000000 */
[----:B------:R-:W-:Y:S01]  /*1ac0*/  UMOV UR11, 0xc0000010 ;  /* 0xc0000010000b7882 */ /* 0x000fe20000000000 */
[----:B------:R-:W-:Y:S01]  /*1ad0*/  UMOV UR13, 0xc0000010 ;  /* 0xc0000010000d7882 */ /* 0x000fe20000000000 */
[----:B------:R-:W-:Y:S01]  /*1ae0*/  UMOV UR15, 0xc0000010 ;  /* 0xc0000010000f7882 */ /* 0x000fe20000000000 */
[----:B--2---:R-:W-:Y:S01]  /*1af0*/  VIADD R5, R152, UR43 ;  /* 0x0000002b98057c36 */ /* 0x004fe20008000000 */
[----:B------:R-:W-:Y:S01]  /*1b00*/  P2R R7, PR, RZ, 0x1 ;  /* 0x00000001ff077803 */ /* 0x000fe20000000000 */
[----:B------:R-:W-:Y:S01]  /*1b10*/  IMAD.U32 R6, RZ, RZ, UR46 ;  /* 0x0000002eff067e24 */ /* 0x000fe2000f8e00ff */
[----:B------:R-:W2:Y:S01]  /*1b20*/  S2R R88, SR_TID.X ;  /* 0x0000000000587919 */ /* 0x000ea20000002100 */
[----:B------:R-:W-:Y:S01]  /*1b30*/  IMAD.U32 R10, RZ, RZ, UR45 ;  /* 0x0000002dff0a7e24 */ /* 0x000fe2000f8e00ff */
[----:B------:R-:W-:Y:S01]  /*1b40*/  UIADD3 UR4, UR4, 0x13800, URZ ;  /* 0x0001380004047890 */ /* 0x000fe2000fffe03f */
[----:B------:R-:W-:Y:S01]  /*1b50*/  IMAD R5, R6, -0x80, R5 ;  /* 0xffffff8006057824 */ /* 0x000fe200078e0205 */
[----:B------:R-:W-:Y:S01]  /*1b60*/  UISETP.GE.AND UP0, UPT, UR43, 0x81, UPT ;  /* 0x000000812b00788c */ /* 0x000fe2000bf06270 */
[--C-:B------:R-:W-:Y:S01]  /*1b70*/  IMAD.MOV.U32 R134, RZ, RZ, R135.reuse ;  /* 0x000000ffff867224 */ /* 0x100fe200078e0087 */
[----:B------:R-:W-:Y:S01]  /*1b80*/  USHF.R.U32.HI UR4, URZ, 0x4, UR4 ;  /* 0x000000043f047899 */ /* 0x000fe20008011604 */
[--C-:B------:R-:W-:Y:S01]  /*1b90*/  IMAD.MOV.U32 R133, RZ, RZ, R135.reuse ;  /* 0x000000ffff857224 */ /* 0x100fe200078e0087 */
[C---:B------:R-:W-:Y:S01]  /*1ba0*/  ISETP.GT.AND P3, PT, R5.reuse, RZ, PT ;  /* 0x000000ff0500720c */ /* 0x040fe20003f64270 */
[--C-:B------:R-:W-:Y:S01]  /*1bb0*/  IMAD.MOV.U32 R132, RZ, RZ, R135.reuse ;  /* 0x000000ffff847224 */ /* 0x100fe200078e0087 */
[----:B------:R-:W-:Y:S01]  /*1bc0*/  ULOP3.LUT UR4, UR4, 0x3fff, URZ, 0xc0, !UPT ;  /* 0x00003fff04047892 */ /* 0x000fe2000f8ec03f */
[C---:B------:R-:W-:Y:S01]  /*1bd0*/  ISETP.GT.AND P1, PT, R5.reuse, 0x1, PT ;  /* 0x000000010500780c */ /* 0x040fe20003f24270 */
[--C-:B------:R-:W-:Y:S01]  /*1be0*/  IMAD.MOV.U32 R131, RZ, RZ, R135.reuse ;  /* 0x000000ffff837224 */ /* 0x100fe200078e0087 */
[C---:B------:R-:W-:Y:S01]  /*1bf0*/  ISETP.GT.AND P2, PT, R5.reuse, 0x8, PT ;  /* 0x000000080500780c */ /* 0x040fe20003f44270 */
[----:B------:R-:W-:Y:S01]  /*1c00*/  ULOP3.LUT UR16, UR4, 0x10000, URZ, 0xfc, !UPT ;  /* 0x0001000004107892 */ /* 0x000fe2000f8efc3f */
[C---:B------:R-:W-:Y:S01]  /*1c10*/  ISETP.GT.AND P5, PT, R5.reuse, 0x9, PT ;  /* 0x000000090500780c */ /* 0x040fe20003fa4270 */
[----:B------:R-:W-:Y:S01]  /*1c20*/  ULOP3.LUT UR4, UR47, 0x10000, URZ, 0xfc, !UPT ;  /* 0x000100002f047892 */ /* 0x000fe2000f8efc3f */
[C---:B------:R-:W-:Y:S01]  /*1c30*/  ISETP.GT.AND P4, PT, R5.reuse, 0x10, PT ;  /* 0x000000100500780c */ /* 0x040fe20003f84270 */
[----:B------:R-:W-:Y:S01]  /*1c40*/  UIMAD UR6, UR36, 0x300, UR16 ;  /* 0x00000300240678a4 */ /* 0x000fe2000f8e0210 */
[C---:B------:R-:W-:Y:S01]  /*1c50*/  ISETP.GT.AND P0, PT, R5.reuse, 0x59, PT ;  /* 0x000000590500780c */ /* 0x040fe20003f04270 */
[----:B------:R-:W-:Y:S01]  /*1c60*/  UIADD3 UR8, UR4, 0x180, URZ ;  /* 0x0000018004087890 */ /* 0x000fe2000fffe03f */
[----:B------:R-:W-:Y:S01]  /*1c70*/  ISETP.GT.AND P6, PT, R5, 0x60, PT ;  /* 0x000000600500780c */ /* 0x000fe20003fc4270 */
[----:B------:R-:W-:Y:S01]  /*1c80*/  UIADD3 UR10, UR6, 0x100, URZ ;  /* 0x00000100060a7890 */ /* 0x000fe2000fffe03f */
[--C-:B------:R-:W-:Y:S01]  /*1c90*/  IMAD.MOV.U32 R130, RZ, RZ, R135.reuse ;  /* 0x000000ffff827224 */ /* 0x100fe200078e0087 */
[----:B------:R-:W-:Y:S01]  /*1ca0*/  UIADD3 UR12, UR4, 0x300, URZ ;  /* 0x00000300040c7890 */ /* 0x000fe2000fffe03f */
[----:B------:R-:W-:Y:S01]  /*1cb0*/  IMAD.MOV.U32 R129, RZ, RZ, R135 ;  /* 0x000000ffff817224 */ /* 0x000fe200078e0087 */
[----:B------:R-:W-:-:S02]  /*1cc0*/  UIADD3 UR14, UR6, 0x200, URZ ;  /* 0x00000200060e7890 */ /* 0x000fc4000fffe03f */
[----:B------:R-:W-:Y:S01]  /*1cd0*/  QGMMA.64x128x32.F32.E4M3.E4M3 R24, gdesc[UR4], RZ, !UPT, gsb0 ;  /* 0x01e00000041879f3 */ /* 0x000fe2000c0008ff */
        /* <DEDUP_REMOVED lines=50> */
[----:B01----:R-:W-:-:S02]  /*2000*/  FMNMX.FTZ R3, R26, R27, !PT ;  /* 0x0000001b1a037209 */ /* 0x003fc40007810000 */
        /* <DEDUP_REMOVED lines=110> */
[----:B------:R-:W0:Y:S01]  /*26f0*/  SHFL.BFLY PT, R3, R6, 0x2, 0x1f ;  /* 0x0c401f0006037f89 */ /* 0x000e2200000e0000 */
        /* <DEDUP_REMOVED lines=9> */
[----:B------:R-:W-:-:S02]  /*2790*/  FSEL R81, R81, -INF , P4 ;  /* 0xff80000051517808 */ /* 0x000fc40002000000 */
[----:B------:R-:W-:Y:S02]  /*27a0*/  FSEL R84, R84, -INF , P5 ;  /* 0xff80000054547808 */ /* 0x000fe40002800000 */
[----:B------:R-:W-:Y:S02]  /*27b0*/  FSEL R85, R85, -INF , P6 ;  /* 0xff80000055557808 */ /* 0x000fe40003000000 */
[----:B0-----:R-:W-:Y:S02]  /*27c0*/  FMNMX.FTZ R8, R6, R3, !PT ;  /* 0x0000000306087209 */ /* 0x001fe40007810000 */
[----:B------:R-:W-:-:S03]  /*27d0*/  ISETP.NE.AND P0, PT, R7, RZ, PT ;  /* 0x000000ff0700720c */ /* 0x000fc60003f05270 */
[----:B------:R-:W0:Y:S02]  /*27e0*/  SHFL.BFLY PT, R3, R8, 0x1, 0x1f ;  /* 0x0c201f0008037f89 */ /* 0x000e2400000e0000 */
[----:B0-----:R-:W-:-:S04]  /*27f0*/  FMNMX.FTZ R3, R8, R3, !PT ;  /* 0x0000000308037209 */ /* 0x001fc80007810000 */
[C---:B------:R-:W-:Y:S01]  /*2800*/  FSETP.NEU.FTZ.AND P2, PT, R3.reuse, -INF , PT ;  /* 0xff8000000300780b */ /* 0x040fe20003f5d000 */
[----:B------:R-:W-:-:S05]  /*2810*/  FFMA.FTZ R13, R3, R10, -8 ;  /* 0xc1000000030d7423 */ /* 0x000fca000001000a */
[----:B------:R-:W-:Y:S02]  /*2820*/  FSEL R13, R13, RZ, P2 ;  /* 0x000000ff0d0d7208 */ /* 0x000fe40001000000 */
[----:B------:R-:W-:Y:S02]  /*2830*/  ISETP.NE.AND P2, PT, R9, RZ, PT ;  /* 0x000000ff0900720c */ /* 0x000fe40003f45270 */
[----:B------:R-:W-:Y:S01]  /*2840*/  FMNMX.FTZ R9, R24, R25, !PT ;  /* 0x0000001918097209 */ /* 0x000fe20007810000 */
[----:B------:R-:W-:-:S01]  /*2850*/  FFMA.FTZ R8, R27, UR45, -R13 ;  /* 0x0000002d1b087c23 */ /* 0x000fc2000801080d */
[--C-:B------:R-:W-:Y:S01]  /*2860*/  FFMA.FTZ R10, R31, UR45, -R13.reuse ;  /* 0x0000002d1f0a7c23 */ /* 0x100fe2000801080d */
[----:B------:R-:W-:-:S01]  /*2870*/  FFMA.FTZ R12, R35, UR45, -R13 ;  /* 0x0000002d230c7c23 */ /* 0x000fc2000801080d */
[----:B------:R-:W-:Y:S01]  /*2880*/  FMNMX.FTZ R6, R28, R9, !PT ;  /* 0x000000091c067209 */ /* 0x000fe20007810000 */
[----:B------:R-:W-:-:S01]  /*2890*/  FFMA.FTZ R14, R39, UR45, -R13 ;  /* 0x0000002d270e7c23 */ /* 0x000fc2000801080d */
[----:B------:R-:W-:Y:S01]  /*28a0*/  FSEL R77, R77, -INF , P2 ;  /* 0xff8000004d4d7808 */ /* 0x000fe20001000000 */
[----:B------:R-:W-:-:S01]  /*28b0*/  FFMA.FTZ R51, R51, UR45, -R13 ;  /* 0x0000002d33337c23 */ /* 0x000fc2000801080d */
[----:B------:R-:W-:Y:S01]  /*28c0*/  FMNMX.FTZ R9, R29, R6, !PT ;  /* 0x000000061d097209 */ /* 0x000fe20007810000 */
[----:B------:R-:W-:-:S01]  /*28d0*/  FFMA.FTZ R46, R46, UR45, -R13 ;  /* 0x0000002d2e2e7c23 */ /* 0x000fc2000801080d */
[--C-:B------:R-:W-:Y:S01]  /*28e0*/  FFMA.FTZ R20, R43, UR45, -R13.reuse ;  /* 0x0000002d2b147c23 */ /* 0x100fe2000801080d */
[----:B------:R-:W-:-:S01]  /*28f0*/  FFMA.FTZ R43, R67, UR45, -R13 ;  /* 0x0000002d432b7c23 */ /* 0x000fc2000801080d */
[----:B------:R-:W-:Y:S01]  /*2900*/  FMNMX.FTZ R6, R32, R9, !PT ;  /* 0x0000000920067209 */ /* 0x000fe20007810000 */
[----:B------:R-:W-:-:S02]  /*2910*/  IMAD.U32 R67, RZ, RZ, UR45 ;  /* 0x0000002dff437e24 */ /* 0x000fc4000f8e00ff */
[--C-:B------:R-:W-:Y:S01]  /*2920*/  FFMA.FTZ R34, R34, UR45, -R13.reuse ;  /* 0x0000002d22227c23 */ /* 0x100fe2000801080d */
[----:B------:R-:W-:-:S01]  /*2930*/  FFMA.FTZ R38, R38, UR45, -R13 ;  /* 0x0000002d26267c23 */ /* 0x000fc2000801080d */
[----:B------:R-:W-:Y:S01]  /*2940*/  FMNMX.FTZ R11, R33, R6, !PT ;  /* 0x00000006210b7209 */ /* 0x000fe20007810000 */
[----:B------:R-:W-:-:S01]  /*2950*/  FFMA.FTZ R42, R42, UR45, -R13 ;  /* 0x0000002d2a2a7c23 */ /* 0x000fc2000801080d */
[--C-:B------:R-:W-:Y:S01]  /*2960*/  FFMA.FTZ R54, R54, UR45, -R13.reuse ;  /* 0x0000002d36367c23 */ /* 0x100fe2000801080d */
[----:B------:R-:W-:-:S01]  /*2970*/  FFMA.FTZ R58, R58, UR45, -R13 ;  /* 0x0000002d3a3a7c23 */ /* 0x000fc2000801080d */
[----:B------:R-:W-:Y:S01]  /*2980*/  FMNMX.FTZ R6, R36, R11, !PT ;  /* 0x0000000b24067209 */ /* 0x000fe20007810000 */
[----:B------:R-:W-:-:S01]  /*2990*/  FFMA.FTZ R5, R26, UR45, -R13 ;  /* 0x0000002d1a057c23 */ /* 0x000fc2000801080d */
[--C-:B------:R-:W-:Y:S01]  /*29a0*/  FFMA.FTZ R7, R30, UR45, -R13.reuse ;  /* 0x0000002d1e077c23 */ /* 0x100fe2000801080d */
[----:B------:R0:W-:Y:S01]  /*29b0*/  MUFU.EX2 R9, R34 ;  /* 0x0000002200097308 */ /* 0x0001e20000000800 */
[----:B------:R-:W-:Y:S01]  /*29c0*/  FMNMX.FTZ R11, R37, R6, !PT ;  /* 0x00000006250b7209 */ /* 0x000fe20007810000 */
[--C-:B------:R-:W-:Y:S01]  /*29d0*/  FFMA.FTZ R30, R47, UR45, -R13.reuse ;  /* 0x0000002d2f1e7c23 */ /* 0x100fe2000801080d */
[----:B------:R-:W-:-:S01]  /*29e0*/  FFMA.FTZ R26, R50, UR45, -R13 ;  /* 0x0000002d321a7c23 */ /* 0x000fc2000801080d */
[--C-:B------:R-:W-:Y:S01]  /*29f0*/  FFMA.FTZ R47, R70, UR45, -R13.reuse ;  /* 0x0000002d462f7c23 */ /* 0x100fe2000801080d */
[----:B------:R-:W-:Y:S01]  /*2a00*/  FMNMX.FTZ R6, R40, R11, !PT ;  /* 0x0000000b28067209 */ /* 0x000fe20007810000 */
[--C-:B------:R-:W-:Y:S01]  /*2a10*/  FFMA.FTZ R50, R71, UR45, -R13.reuse ;  /* 0x0000002d47327c23 */ /* 0x100fe2000801080d */
[----:B--2---:R-:W-:Y:S01]  /*2a20*/  LOP3.LUT P2, RZ, R88, 0x7f, RZ, 0xc0, !PT ;  /* 0x0000007f58ff7812 */ /* 0x004fe2000784c0ff */
[----:B------:R1:W-:Y:S01]  /*2a30*/  MUFU.EX2 R11, R38 ;  /* 0x00000026000b7308 */ /* 0x0003e20000000800 */
[----:B------:R-:W-:Y:S01]  /*2a40*/  FMNMX.FTZ R15, R41, R6, !PT ;  /* 0x00000006290f7209 */ /* 0x000fe20007810000 */
[--C-:B0-----:R-:W-:Y:S01]  /*2a50*/  FFMA.FTZ R34, R55, UR45, -R13.reuse ;  /* 0x0000002d37227c23 */ /* 0x101fe2000801080d */
[----:B------:R-:W-:-:S01]  /*2a60*/  FFMA.FTZ R55, R78, UR45, -R13 ;  /* 0x0000002d4e377c23 */ /* 0x000fc2000801080d */
[----:B------:R-:W-:Y:S01]  /*2a70*/  IMAD.MOV.U32 R88, RZ, RZ, R135 ;  /* 0x000000ffff587224 */ /* 0x000fe200078e0087 */
[----:B------:R-:W-:-:S03]  /*2a80*/  FMNMX.FTZ R6, R44, R15, !PT ;  /* 0x0000000f2c067209 */ /* 0x000fc60007810000 */
[----:B------:R-:W-:Y:S01]  /*2a90*/  MUFU.EX2 R5, R5 ;  /* 0x0000000500057308 */ /* 0x000fe20000000800 */
[----:B------:R-:W-:Y:S01]  /*2aa0*/  FMNMX.FTZ R15, R45, R6, !PT ;  /* 0x000000062d0f7209 */ /* 0x000fe20007810000 */
[--C-:B-1----:R-:W-:Y:S01]  /*2ab0*/  FFMA.FTZ R38, R59, UR45, -R13.reuse ;  /* 0x0000002d3b267c23 */ /* 0x102fe2000801080d */
[----:B------:R-:W-:-:S02]  /*2ac0*/  FFMA.FTZ R59, R82, UR45, -R13 ;  /* 0x0000002d523b7c23 */ /* 0x000fc4000801080d */
[----:B------:R-:W-:-:S03]  /*2ad0*/  FMNMX.FTZ R6, R48, R15, !PT ;  /* 0x0000000f30067209 */ /* 0x000fc60007810000 */
[----:B------:R0:W-:Y:S01]  /*2ae0*/  MUFU.EX2 R15, R42 ;  /* 0x0000002a000f7308 */ /* 0x0001e20000000800 */
[----:B------:R-:W-:-:S04]  /*2af0*/  FMNMX.FTZ R21, R49, R6, !PT ;  /* 0x0000000631157209 */ /* 0x000fc80007810000 */
[----:B------:R-:W-:-:S03]  /*2b00*/  FMNMX.FTZ R6, R52, R21, !PT ;  /* 0x0000001534067209 */ /* 0x000fc60007810000 */
[----:B------:R-:W-:Y:S01]  /*2b10*/  MUFU.EX2 R8, R8 ;  /* 0x0000000800087308 */ /* 0x000fe20000000800 */
[----:B------:R-:W-:Y:S01]  /*2b20*/  FMNMX.FTZ R21, R53, R6, !PT ;  /* 0x0000000635157209 */ /* 0x000fe20007810000 */
[--C-:B0-----:R-:W-:Y:S01]  /*2b30*/  FFMA.FTZ R42, R66, UR45, -R13.reuse ;  /* 0x0000002d422a7c23 */ /* 0x101fe2000801080d */
[----:B------:R-:W-:-:S02]  /*2b40*/  FFMA.FTZ R66, R87, UR45, -R13 ;  /* 0x0000002d57427c23 */ /* 0x000fc4000801080d */
[----:B------:R-:W-:-:S03]  /*2b50*/  FMNMX.FTZ R6, R56, R21, !PT ;  /* 0x0000001538067209 */ /* 0x000fc60007810000 */
[----:B------:R0:W-:Y:S01]  /*2b60*/  MUFU.EX2 R21, R46 ;  /* 0x0000002e00157308 */ /* 0x0001e20000000800 */
[----:B------:R-:W-:-:S04]  /*2b70*/  FMNMX.FTZ R27, R57, R6, !PT ;  /* 0x00000006391b7209 */ /* 0x000fc80007810000 */
[----:B------:R-:W-:-:S03]  /*2b80*/  FMNMX.FTZ R6, R60, R27, !PT ;  /* 0x0000001b3c067209 */ /* 0x000fc60007810000 */
[----:B------:R-:W-:Y:S01]  /*2b90*/  MUFU.EX2 R7, R7 ;  /* 0x0000000700077308 */ /* 0x000fe20000000800 */
[----:B------:R-:W-:Y:S01]  /*2ba0*/  FMNMX.FTZ R27, R61, R6, !PT ;  /* 0x000000063d1b7209 */ /* 0x000fe20007810000 */
[----:B0-----:R-:W-:-:S03]  /*2bb0*/  FFMA.FTZ R46, R63, UR45, -R13 ;  /* 0x0000002d3f2e7c23 */ /* 0x001fc6000801080d */
[----:B------:R-:W-:-:S03]  /*2bc0*/  FMNMX.FTZ R6, R64, R27, !PT ;  /* 0x0000001b40067209 */ /* 0x000fc60007810000 */
[----:B------:R-:W0:Y:S01]  /*2bd0*/  MUFU.EX2 R10, R10 ;  /* 0x0000000a000a7308 */ /* 0x000e220000000800 */
[----:B------:R-:W-:-:S04]  /*2be0*/  FMNMX.FTZ R27, R65, R6, !PT ;  /* 0x00000006411b7209 */ /* 0x000fc80007810000 */
[----:B------:R-:W-:-:S03]  /*2bf0*/  FMNMX.FTZ R6, R68, R27, !PT ;  /* 0x0000001b44067209 */ /* 0x000fc60007810000 */
[----:B------:R-:W-:Y:S01]  /*2c00*/  MUFU.EX2 R27, R51 ;  /* 0x00000033001b7308 */ /* 0x000fe20000000800 */
[----:B------:R-:W-:-:S04]  /*2c10*/  FMNMX.FTZ R31, R69, R6, !PT ;  /* 0x00000006451f7209 */ /* 0x000fc80007810000 */
[----:B------:R-:W-:-:S03]  /*2c20*/  FMNMX.FTZ R6, R72, R31, !PT ;  /* 0x0000001f48067209 */ /* 0x000fc60007810000 */
[----:B------:R1:W-:Y:S01]  /*2c30*/  MUFU.EX2 R31, R54 ;  /* 0x00000036001f7308 */ /* 0x0003e20000000800 */
[----:B------:R-:W-:Y:S02]  /*2c40*/  FMNMX.FTZ R35, R73, R6, !PT ;  /* 0x0000000649237209 */ /* 0x000fe40007810000 */
[----:B0-----:R-:W-:Y:S02]  /*2c50*/  F2FP.SATFINITE.E4M3.F32.PACK_AB_MERGE_C R137, R10, R7, RZ ;  /* 0x000000070a89723e */ /* 0x001fe400048070ff */
[----:B------:R-:W-:Y:S02]  /*2c60*/  FMNMX.FTZ R6, R76, R35, !PT ;  /* 0x000000234c067209 */ /* 0x000fe40007810000 */
[----:B------:R-:W-:Y:S01]  /*2c70*/  F2FP.SATFINITE.E4M3.F32.PACK_AB_MERGE_C R137, R8, R5, R137 ;  /* 0x000000050889723e */ /* 0x000fe20004807089 */
[----:B------:R-:W-:Y:S01]  /*2c80*/  MUFU.EX2 R12, R12 ;  /* 0x0000000c000c7308 */ /* 0x000fe20000000800 */
[----:B------:R-:W-:Y:S01]  /*2c90*/  FMNMX.FTZ R35, R77, R6, !PT ;  /* 0x000000064d237209 */ /* 0x000fe20007810000 */
[----:B-1----:R-:W-:-:S03]  /*2ca0*/  FFMA.FTZ R54, R75, UR45, -R13 ;  /* 0x0000002d4b367c23 */ /* 0x002fc6000801080d */
[----:B------:R-:W-:-:S03]  /*2cb0*/  FMNMX.FTZ R6, R80, R35, !PT ;  /* 0x0000002350067209 */ /* 0x000fc60007810000 */
[----:B------:R0:W-:Y:S01]  /*2cc0*/  MUFU.EX2 R35, R58 ;  /* 0x0000003a00237308 */ /* 0x0001e20000000800 */
[----:B------:R-:W-:-:S04]  /*2cd0*/  FMNMX.FTZ R39, R81, R6, !PT ;  /* 0x0000000651277209 */ /* 0x000fc80007810000 */
[----:B------:R-:W-:Y:S01]  /*2ce0*/  FMNMX.FTZ R6, R84, R39, !PT ;  /* 0x0000002754067209 */ /* 0x000fe20007810000 */
[----:B------:R-:W-:-:S02]  /*2cf0*/  FFMA.FTZ R39, R62, UR45, -R13 ;  /* 0x0000002d3e277c23 */ /* 0x000fc4000801080d */
[----:B------:R-:W1:Y:S01]  /*2d00*/  MUFU.EX2 R14, R14 ;  /* 0x0000000e000e7308 */ /* 0x000e620000000800 */
[----:B------:R-:W-:Y:S01]  /*2d10*/  FMNMX.FTZ R6, R85, R6, !PT ;  /* 0x0000000655067209 */ /* 0x000fe20007810000 */
[----:B0-----:R-:W-:-:S04]  /*2d20*/  FFMA.FTZ R58, R79, UR45, -R13 ;  /* 0x0000002d4f3a7c23 */ /* 0x001fc8000801080d */
[----:B------:R-:W0:Y:S02]  /*2d30*/  SHFL.BFLY PT, R51, R6, 0x2, 0x1f ;  /* 0x0c401f0006337f89 */ /* 0x000e2400000e0000 */
[----:B------:R-:W-:Y:S08]  /*2d40*/  MUFU.EX2 R20, R20 ;  /* 0x0000001400147308 */ /* 0x000ff00000000800 */
[----:B------:R-:W2:Y:S01]  /*2d50*/  MUFU.EX2 R30, R30 ;  /* 0x0000001e001e7308 */ /* 0x000ea20000000800 */
[----:B-1----:R-:W-:-:S04]  /*2d60*/  F2FP.SATFINITE.E4M3.F32.PACK_AB_MERGE_C R139, R14, R11, RZ ;  /* 0x0000000b0e8b723e */ /* 0x002fc800048070ff */
[----:B------:R-:W-:-:S03]  /*2d70*/  F2FP.SATFINITE.E4M3.F32.PACK_AB_MERGE_C R139, R12, R9, R139 ;  /* 0x000000090c8b723e */ /* 0x000fc6000480708b */
[----:B------:R-:W-:Y:S01]  /*2d80*/  MUFU.EX2 R26, R26 ;  /* 0x0000001a001a7308 */ /* 0x000fe20000000800 */
[----:B0-----:R-:W-:Y:S01]  /*2d90*/  FMNMX.FTZ R62, R6, R51, !PT ;  /* 0x00000033063e7209 */ /* 0x001fe20007810000 */
[----:B------:R-:W-:-:S06]  /*2da0*/  FFMA.FTZ R51, R74, UR45, -R13 ;  /* 0x0000002d4a337c23 */ /* 0x000fcc000801080d */
[----:B------:R-:W-:Y:S01]  /*2db0*/  MUFU.EX2 R34, R34 ;  /* 0x0000002200227308 */ /* 0x000fe20000000800 */
[----:B--2---:R-:W-:Y:S01]  /*2dc0*/  F2FP.SATFINITE.E4M3.F32.PACK_AB_MERGE_C R141, R30, R21, RZ ;  /* 0x000000151e8d723e */ /* 0x004fe200048070ff */
[----:B------:R-:W0:Y:S03]  /*2dd0*/  SHFL.BFLY PT, R63, R62, 0x1, 0x1f ;  /* 0x0c201f003e3f7f89 */ /* 0x000e2600000e0000 */
[----:B------:R-:W-:-:S03]  /*2de0*/  F2FP.SATFINITE.E4M3.F32.PACK_AB_MERGE_C R141, R20, R15, R141 ;  /* 0x0000000f148d723e */ /* 0x000fc6000480708d */
[----:B------:R-:W-:Y:S08]  /*2df0*/  MUFU.EX2 R38, R38 ;  /* 0x0000002600267308 */ /* 0x000ff00000000800 */
[----:B------:R-:W-:Y:S08]  /*2e00*/  MUFU.EX2 R39, R39 ;  /* 0x0000002700277308 */ /* 0x000ff00000000800 */
[----:B------:R-:W-:Y:S01]  /*2e10*/  MUFU.EX2 R46, R46 ;  /* 0x0000002e002e7308 */ /* 0x000fe20000000800 */
[----:B0-----:R-:W-:Y:S01]  /*2e20*/  FMNMX.FTZ R6, R62, R63, !PT ;  /* 0x0000003f3e067209 */ /* 0x001fe20007810000 */
[--C-:B------:R-:W-:Y:S01]  /*2e30*/  FFMA.FTZ R62, R83, UR45, -R13.reuse ;  /* 0x0000002d533e7c23 */ /* 0x100fe2000801080d */
[----:B------:R-:W-:-:S02]  /*2e40*/  FFMA.FTZ R63, R86, UR45, -R13 ;  /* 0x0000002d563f7c23 */ /* 0x000fc4000801080d */
        /* <DEDUP_REMOVED lines=17> */
[----:B------:R-:W-:Y:S01]  /*2f60*/  FFMA.FTZ R41, R49, UR45, -R67 ;  /* 0x0000002d31297c23 */ /* 0x000fe20008010843 */
[----:B------:R-:W-:-:S01]  /*2f70*/  FADD.FTZ R48, R5, R8 ;  /* 0x0000000805307221 */ /* 0x000fc20000010000 */
[--C-:B------:R-:W-:Y:S01]  /*2f80*/  FFMA.FTZ R37, R37, UR45, -R67.reuse ;  /* 0x0000002d25257c23 */ /* 0x100fe20008010843 */
[----:B------:R-:W-:-:S01]  /*2f90*/  FFMA.FTZ R74, R45, UR45, -R67 ;  /* 0x0000002d2d4a7c23 */ /* 0x000fc20008010843 */
[----:B------:R-:W0:Y:S01]  /*2fa0*/  MUFU.EX2 R24, R24 ;  /* 0x0000001800187308 */ /* 0x000e220000000800 */
[----:B------:R-:W-:-:S01]  /*2fb0*/  FFMA.FTZ R71, R44, UR45, -R67 ;  /* 0x0000002d2c477c23 */ /* 0x000fc20008010843 */
[--C-:B------:R-:W-:Y:S01]  /*2fc0*/  FFMA.FTZ R45, R57, UR45, -R67.reuse ;  /* 0x0000002d392d7c23 */ /* 0x100fe20008010843 */
[----:B------:R-:W-:-:S01]  /*2fd0*/  FFMA.FTZ R44, R56, UR45, -R67 ;  /* 0x0000002d382c7c23 */ /* 0x000fc20008010843 */
[----:B------:R-:W-:Y:S01]  /*2fe0*/  FADD.FTZ R57, R7, R48 ;  /* 0x0000003007397221 */ /* 0x000fe20000010000 */
[----:B------:R-:W-:-:S01]  /*2ff0*/  FFMA.FTZ R64, R64, UR45, -R67 ;  /* 0x0000002d40407c23 */ /* 0x000fc20008010843 */
[----:B------:R-:W-:-:S02]  /*3000*/  @!P2 VIADD R48, R4, 0x19c40 ;  /* 0x00019c400430a836 */ /* 0x000fc40000000000 */
[----:B------:R-:W-:-:S01]  /*3010*/  FFMA.FTZ R52, R52, UR45, -R67 ;  /* 0x0000002d34347c23 */ /* 0x000fc20008010843 */
[----:B------:R-:W1:Y:S01]  /*3020*/  MUFU.EX2 R70, R70 ;  /* 0x0000004600467308 */ /* 0x000e620000000800 */
[----:B------:R-:W-:-:S01]  /*3030*/  FADD.FTZ R78, R10, R57 ;  /* 0x000000390a4e7221 */ /* 0x000fc20000010000 */
[--C-:B------:R-:W-:Y:S01]  /*3040*/  FFMA.FTZ R53, R53, UR45, -R67.reuse ;  /* 0x0000002d35357c23 */ /* 0x100fe20008010843 */
[----:B------:R-:W-:-:S01]  /*3050*/  FFMA.FTZ R60, R60, UR45, -R67 ;  /* 0x0000002d3c3c7c23 */ /* 0x000fc20008010843 */
[----:B------:R-:W-:Y:S01]  /*3060*/  FFMA.FTZ R61, R61, UR45, -R67 ;  /* 0x0000002d3d3d7c23 */ /* 0x000fe20008010843 */
[----:B------:R-:W-:-:S01]  /*3070*/  FADD.FTZ R75, R9, R78 ;  /* 0x0000004e094b7221 */ /* 0x000fc20000010000 */
[----:B------:R-:W-:Y:S01]  /*3080*/  FFMA.FTZ R68, R68, UR45, -R67 ;  /* 0x0000002d44447c23 */ /* 0x000fe20008010843 */
[----:B------:R-:W-:Y:S01]  /*3090*/  @!P2 PRMT R48, RZ, 0x654, R48 ;  /* 0x00000654ff30a816 */ /* 0x000fe20000000030 */
[----:B------:R-:W2:Y:S01]  /*30a0*/  MUFU.EX2 R29, R29 ;  /* 0x0000001d001d7308 */ /* 0x000ea20000000800 */
[----:B0-----:R-:W-:-:S01]  /*30b0*/  FADD.FTZ R49, R13, R24 ;  /* 0x000000180d317221 */ /* 0x001fc20000010000 */
[--C-:B------:R-:W-:Y:S01]  /*30c0*/  FFMA.FTZ R69, R69, UR45, -R67.reuse ;  /* 0x0000002d45457c23 */ /* 0x100fe20008010843 */
[----:B------:R0:W-:Y:S01]  /*30d0*/  @!P2 SYNCS.ARRIVE.TRANS64.RED.A1T0 RZ, [R48+URZ], RZ ;  /* 0x000000ff30ffa9a7 */ /* 0x0001e2000810043f */
[----:B------:R-:W-:-:S01]  /*30e0*/  FFMA.FTZ R73, R73, UR45, -R67 ;  /* 0x0000002d49497c23 */ /* 0x000fc20008010843 */
[--C-:B------:R-:W-:Y:S01]  /*30f0*/  FFMA.FTZ R76, R76, UR45, -R67.reuse ;  /* 0x0000002d4c4c7c23 */ /* 0x100fe20008010843 */
[----:B------:R-:W-:-:S01]  /*3100*/  FFMA.FTZ R77, R77, UR45, -R67 ;  /* 0x0000002d4d4d7c23 */ /* 0x000fc20008010843 */
[----:B------:R-:W-:Y:S01]  /*3110*/  FFMA.FTZ R80, R80, UR45, -R67 ;  /* 0x0000002d50507c23 */ /* 0x000fe20008010843 */
[----:B------:R-:W3:Y:S01]  /*3120*/  MUFU.EX2 R25, R25 ;  /* 0x0000001900197308 */ /* 0x000ee20000000800 */
[----:B-1----:R-:W-:-:S01]  /*3130*/  FADD.FTZ R56, R70, R49 ;  /* 0x0000003146387221 */ /* 0x002fc20000010000 */
[--C-:B------:R-:W-:Y:S01]  /*3140*/  FFMA.FTZ R49, R65, UR45, -R67.reuse ;  /* 0x0000002d41317c23 */ /* 0x100fe20008010843 */
[----:B0-----:R-:W-:-:S01]  /*3150*/  FFMA.FTZ R48, R72, UR45, -R67 ;  /* 0x0000002d48307c23 */ /* 0x001fc20008010843 */
[--C-:B------:R-:W-:Y:S01]  /*3160*/  FFMA.FTZ R81, R81, UR45, -R67.reuse ;  /* 0x0000002d51517c23 */ /* 0x100fe20008010843 */
[----:B------:R-:W-:-:S01]  /*3170*/  FFMA.FTZ R84, R84, UR45, -R67 ;  /* 0x0000002d54547c23 */ /* 0x000fc20008010843 */
[----:B------:R-:W-:-:S02]  /*3180*/  FFMA.FTZ R67, R85, UR45, -R67 ;  /* 0x0000002d55437c23 */ /* 0x000fc40008010843 */
[----:B------:R-:W0:Y:S01]  /*3190*/  MUFU.EX2 R28, R28 ;  /* 0x0000001c001c7308 */ /* 0x000e220000000800 */
[----:B--2---:R-:W-:-:S01]  /*31a0*/  FADD.FTZ R56, R29, R56 ;  /* 0x000000381d387221 */ /* 0x004fc20000010000 */
[----:B------:R-:W-:-:S04]  /*31b0*/  F2FP.SATFINITE.E4M3.F32.PACK_AB_MERGE_C R29, R29, R70, RZ ;  /* 0x000000461d1d723e */ /* 0x000fc800048070ff */
[----:B------:R-:W-:Y:S02]  /*31c0*/  F2FP.SATFINITE.E4M3.F32.PACK_AB_MERGE_C R136, R24, R13, R29 ;  /* 0x0000000d1888723e */ /* 0x000fe4000480701d */
[----:B------:R-:W1:Y:S01]  /*31d0*/  MUFU.EX2 R36, R36 ;  /* 0x0000002400247308 */ /* 0x000e620000000800 */
[----:B---3--:R-:W-:-:S01]  /*31e0*/  FADD.FTZ R57, R25, R56 ;  /* 0x0000003819397221 */ /* 0x008fc20000010000 */
[----:B------:R-:W-:-:S04]  /*31f0*/  FADD.FTZ R56, R12, R75 ;  /* 0x0000004b0c387221 */ /* 0x000fc80000010000 */
[----:B------:R-:W-:Y:S02]  /*3200*/  FADD.FTZ R65, R11, R56 ;  /* 0x000000380b417221 */ /* 0x000fe40000010000 */
[----:B------:R-:W2:Y:S01]  /*3210*/  MUFU.EX2 R37, R37 ;  /* 0x0000002500257308 */ /* 0x000ea20000000800 */
[----:B0-----:R-:W-:-:S07]  /*3220*/  FADD.FTZ R57, R28, R57 ;  /* 0x000000391c397221 */ /* 0x001fce0000010000 */
[----:B------:R-:W0:Y:S01]  /*3230*/  MUFU.EX2 R32, R32 ;  /* 0x0000002000207308 */ /* 0x000e220000000800 */
[----:B-1----:R-:W-:-:S07]  /*3240*/  FADD.FTZ R56, R36, R57 ;  /* 0x0000003924387221 */ /* 0x002fce0000010000 */
[----:B------:R-:W1:Y:S01]  /*3250*/  MUFU.EX2 R33, R33 ;  /* 0x0000002100217308 */ /* 0x000e620000000800 */
[----:B--2---:R-:W-:-:S01]  /*3260*/  FADD.FTZ R57, R37, R56 ;  /* 0x0000003825397221 */ /* 0x004fc20000010000 */
[----:B------:R-:W-:-:S04]  /*3270*/  F2FP.SATFINITE.E4M3.F32.PACK_AB_MERGE_C R36, R37, R36, RZ ;  /* 0x000000242524723e */ /* 0x000fc800048070ff */
[----:B------:R-:W-:Y:S02]  /*3280*/  F2FP.SATFINITE.E4M3.F32.PACK_AB_MERGE_C R138, R28, R25, R36 ;  /* 0x000000191c8a723e */ /* 0x000fe40004807024 */
[----:B------:R-:W2:Y:S01]  /*3290*/  MUFU.EX2 R71, R71 ;  /* 0x0000004700477308 */ /* 0x000ea20000000800 */
[----:B0-----:R-:W-:-:S07]  /*32a0*/  FADD.FTZ R56, R32, R57 ;  /* 0x0000003920387221 */ /* 0x001fce0000010000 */
[----:B------:R0:W-:Y:S01]  /*32b0*/  MUFU.EX2 R4, R64 ;  /* 0x0000004000047308 */ /* 0x0001e20000000800 */
[----:B-1----:R-:W-:-:S07]  /*32c0*/  FADD.FTZ R56, R33, R56 ;  /* 0x0000003821387221 */ /* 0x002fce0000010000 */
[----:B------:R-:W1:Y:S01]  /*32d0*/  MUFU.EX2 R74, R74 ;  /* 0x0000004a004a7308 */ /* 0x000e620000000800 */
[----:B0-----:R-:W-:-:S01]  /*32e0*/  FADD.FTZ R64, R14, R65 ;  /* 0x000000410e407221 */ /* 0x001fc20000010000 */
[----:B--2---:R-:W-:-:S03]  /*32f0*/  FADD.FTZ R57, R71, R56 ;  /* 0x0000003847397221 */ /* 0x004fc60000010000 */
[----:B------:R-:W-:-:S03]  /*3300*/  FADD.FTZ R65, R15, R64 ;  /* 0x000000400f417221 */ /* 0x000fc60000010000 */
[----:B------:R-:W0:Y:S01]  /*3310*/  MUFU.EX2 R40, R40 ;  /* 0x0000002800287308 */ /* 0x000e220000000800 */
[----:B------:R-:W-:-:S04]  /*3320*/  FADD.FTZ R64, R20, R65 ;  /* 0x0000004114407221 */ /* 0x000fc80000010000 */
[----:B------:R-:W-:-:S03]  /*3330*/  FADD.FTZ R65, R21, R64 ;  /* 0x0000004015417221 */ /* 0x000fc60000010000 */
[----:B------:R-:W2:Y:S01]  /*3340*/  MUFU.EX2 R41, R41 ;  /* 0x0000002900297308 */ /* 0x000ea20000000800 */
[----:B------:R-:W-:-:S01]  /*3350*/  FADD.FTZ R65, R30, R65 ;  /* 0x000000411e417221 */ /* 0x000fc20000010000 */
[C---:B-1----:R-:W-:Y:S01]  /*3360*/  FADD.FTZ R57, R74.reuse, R57 ;  /* 0x000000394a397221 */ /* 0x042fe20000010000 */
[----:B------:R-:W-:Y:S02]  /*3370*/  F2FP.SATFINITE.E4M3.F32.PACK_AB_MERGE_C R71, R74, R71, RZ ;  /* 0x000000474a47723e */ /* 0x000fe400048070ff */
[----:B------:R-:W-:Y:S02]  /*3380*/  FADD.FTZ R64, R26, R65 ;  /* 0x000000411a407221 */ /* 0x000fe40000010000 */
[----:B------:R-:W-:Y:S01]  /*3390*/  F2FP.SATFINITE.E4M3.F32.PACK_AB_MERGE_C R140, R33, R32, R71 ;  /* 0x00000020218c723e */ /* 0x000fe20004807047 */
[----:B------:R-:W1:Y:S01]  /*33a0*/  MUFU.EX2 R52, R52 ;  /* 0x0000003400347308 */ /* 0x000e620000000800 */
[----:B0-----:R-:W-:-:S01]  /*33b0*/  FADD.FTZ R56, R40, R57 ;  /* 0x0000003928387221 */ /* 0x001fc20000010000 */
[----:B------:R-:W-:-:S04]  /*33c0*/  FADD.FTZ R64, R27, R64 ;  /* 0x000000401b407221 */ /* 0x000fc80000010000 */
[----:B------:R-:W-:Y:S01]  /*33d0*/  FADD.FTZ R11, R31, R64 ;  /* 0x000000401f0b7221 */ /* 0x000fe20000010000 */
[----:B------:R-:W-:Y:S01]  /*33e0*/  F2FP.SATFINITE.E4M3.F32.PACK_AB_MERGE_C R31, R34, R31, RZ ;  /* 0x0000001f221f723e */ /* 0x000fe200048070ff */
[----:B------:R-:W0:Y:S01]  /*33f0*/  MUFU.EX2 R53, R53 ;  /* 0x0000003500357308 */ /* 0x000e220000000800 */
[----:B--2---:R-:W-:-:S01]  /*3400*/  FADD.FTZ R7, R41, R56 ;  /* 0x0000003829077221 */ /* 0x004fc20000010000 */
[----:B------:R-:W-:Y:S01]  /*3410*/  FADD.FTZ R34, R34, R11 ;  /* 0x0000000b22227221 */ /* 0x000fe20000010000 */
[----:B------:R-:W-:-:S03]  /*3420*/  F2FP.SATFINITE.E4M3.F32.PACK_AB_MERGE_C R143, R27, R26, R31 ;  /* 0x0000001a1b8f723e */ /* 0x000fc6000480701f */
[----:B------:R-:W-:Y:S02]  /*3430*/  FADD.FTZ R11, R35, R34 ;  /* 0x00000022230b7221 */ /* 0x000fe40000010000 */
[----:B------:R-:W2:Y:S01]  /*3440*/  MUFU.EX2 R44, R44 ;  /* 0x0000002c002c7308 */ /* 0x000ea20000000800 */
[----:B-1----:R-:W-:-:S01]  /*3450*/  FADD.FTZ R10, R52, R7 ;  /* 0x00000007340a7221 */ /* 0x002fc20000010000 */
[----:B------:R-:W-:-:S04]  /*3460*/  FADD.FTZ R14, R38, R11 ;  /* 0x0000000b260e7221 */ /* 0x000fc80000010000 */
[----:B------:R-:W-:Y:S01]  /*3470*/  FADD.FTZ R11, R39, R14 ;  /* 0x0000000e270b7221 */ /* 0x000fe20000010000 */
[----:B------:R-:W-:Y:S01]  /*3480*/  F2FP.SATFINITE.E4M3.F32.PACK_AB_MERGE_C R39, R46, R39, RZ ;  /* 0x000000272e27723e */ /* 0x000fe200048070ff */
[----:B------:R-:W1:Y:S01]  /*3490*/  MUFU.EX2 R45, R45 ;  /* 0x0000002d002d7308 */ /* 0x000e620000000800 */
[----:B0-----:R-:W-:-:S01]  /*34a0*/  FADD.FTZ R7, R53, R10 ;  /* 0x0000000a35077221 */ /* 0x001fc20000010000 */
[----:B------:R-:W-:Y:S01]  /*34b0*/  FADD.FTZ R11, R46, R11 ;  /* 0x0000000b2e0b7221 */ /* 0x000fe20000010000 */
[----:B------:R-:W-:Y:S02]  /*34c0*/  F2FP.SATFINITE.E4M3.F32.PACK_AB_MERGE_C R52, R53, R52, RZ ;  /* 0x000000343534723e */ /* 0x000fe400048070ff */
[----:B------:R-:W-:Y:S02]  /*34d0*/  F2FP.SATFINITE.E4M3.F32.PACK_AB_MERGE_C R145, R38, R35, R39 ;  /* 0x000000232691723e */ /* 0x000fe40004807027 */
[----:B------:R-:W-:Y:S01]  /*34e0*/  F2FP.SATFINITE.E4M3.F32.PACK_AB_MERGE_C R142, R41, R40, R52 ;  /* 0x00000028298e723e */ /* 0x000fe20004807034 */
[----:B------:R-:W0:Y:S01]  /*34f0*/  MUFU.EX2 R60, R60 ;  /* 0x0000003c003c7308 */ /* 0x000e220000000800 */
[----:B--2---:R-:W-:-:S07]  /*3500*/  FADD.FTZ R10, R44, R7 ;  /* 0x000000072c0a7221 */ /* 0x004fce0000010000 */
[----:B------:R-:W2:Y:S01]  /*3510*/  MUFU.EX2 R61, R61 ;  /* 0x0000003d003d7308 */ /* 0x000ea20000000800 */
[----:B-1----:R-:W-:-:S01]  /*3520*/  FADD.FTZ R7, R45, R10 ;  /* 0x0000000a2d077221 */ /* 0x002fc20000010000 */
[----:B------:R-:W-:-:S04]  /*3530*/  FADD.FTZ R10, R42, R11 ;  /* 0x0000000b2a0a7221 */ /* 0x000fc80000010000 */
[----:B------:R-:W-:Y:S02]  /*3540*/  FADD.FTZ R10, R43, R10 ;  /* 0x0000000a2b0a7221 */ /* 0x000fe40000010000 */
[----:B------:R-:W1:Y:S01]  /*3550*/  MUFU.EX2 R49, R49 ;  /* 0x0000003100317308 */ /* 0x000e620000000800 */
[----:B0-----:R-:W-:-:S07]  /*3560*/  FADD.FTZ R8, R60, R7 ;  /* 0x000000073c087221 */ /* 0x001fce0000010000 */
[----:B------:R-:W0:Y:S01]  /*3570*/  MUFU.EX2 R47, R47 ;  /* 0x0000002f002f7308 */ /* 0x000e220000000800 */
[C---:B--2---:R-:W-:Y:S01]  /*3580*/  F2FP.SATFINITE.E4M3.F32.PACK_AB_MERGE_C R60, R61.reuse, R60, RZ ;  /* 0x0000003c3d3c723e */ /* 0x044fe200048070ff */
[----:B------:R-:W-:-:S03]  /*3590*/  FADD.FTZ R61, R61, R8 ;  /* 0x000000083d3d7221 */ /* 0x000fc60000010000 */
[----:B------:R-:W-:Y:S01]  /*35a0*/  F2FP.SATFINITE.E4M3.F32.PACK_AB_MERGE_C R144, R45, R44, R60 ;  /* 0x0000002c2d90723e */ /* 0x000fe2000480703c */
[----:B------:R-:W-:-:S02]  /*35b0*/  FADD.FTZ R8, R4, R61 ;  /* 0x0000003d04087221 */ /* 0x000fc40000010000 */
[----:B------:R-:W2:Y:S02]  /*35c0*/  MUFU.EX2 R68, R68 ;  /* 0x0000004400447308 */ /* 0x000ea40000000800 */
[----:B-1----:R-:W-:-:S06]  /*35d0*/  FADD.FTZ R5, R49, R8 ;  /* 0x0000000831057221 */ /* 0x002fcc0000010000 */
[----:B------:R-:W1:Y:S01]  /*35e0*/  MUFU.EX2 R50, R50 ;  /* 0x0000003200327308 */ /* 0x000e620000000800 */
[----:B0-----:R-:W-:-:S07]  /*35f0*/  FADD.FTZ R7, R47, R10 ;  /* 0x0000000a2f077221 */ /* 0x001fce0000010000 */
[----:B------:R-:W0:Y:S01]  /*3600*/  MUFU.EX2 R69, R69 ;  /* 0x0000004500457308 */ /* 0x000e220000000800 */
[----:B--2---:R-:W-:-:S07]  /*3610*/  FADD.FTZ R8, R68, R5 ;  /* 0x0000000544087221 */ /* 0x004fce0000010000 */
[----:B------:R-:W-:Y:S01]  /*3620*/  MUFU.EX2 R55, R55 ;  /* 0x0000003700377308 */ /* 0x000fe20000000800 */
[C---:B-1----:R-:W-:Y:S01]  /*3630*/  F2FP.SATFINITE.E4M3.F32.PACK_AB_MERGE_C R47, R50.reuse, R47, RZ ;  /* 0x0000002f322f723e */ /* 0x042fe200048070ff */
[----:B------:R-:W-:-:S03]  /*3640*/  FADD.FTZ R50, R50, R7 ;  /* 0x0000000732327221 */ /* 0x000fc60000010000 */
[----:B------:R-:W-:-:S03]  /*3650*/  F2FP.SATFINITE.E4M3.F32.PACK_AB_MERGE_C R147, R43, R42, R47 ;  /* 0x0000002a2b93723e */ /* 0x000fc6000480702f */
[----:B------:R-:W1:Y:S01]  /*3660*/  MUFU.EX2 R58, R58 ;  /* 0x0000003a003a7308 */ /* 0x000e620000000800 */
[C---:B0-----:R-:W-:Y:S01]  /*3670*/  F2FP.SATFINITE.E4M3.F32.PACK_AB_MERGE_C R68, R69.reuse, R68, RZ ;  /* 0x000000444544723e */ /* 0x041fe200048070ff */
[----:B------:R-:W-:-:S03]  /*3680*/  FADD.FTZ R69, R69, R8 ;  /* 0x0000000845457221 */ /* 0x000fc60000010000 */
[----:B------:R-:W-:-:S03]  /*3690*/  F2FP.SATFINITE.E4M3.F32.PACK_AB_MERGE_C R146, R49, R4, R68 ;  /* 0x000000043192723e */ /* 0x000fc60004807044 */
[----:B------:R-:W0:Y:S08]  /*36a0*/  MUFU.EX2 R51, R51 ;  /* 0x0000003300337308 */ /* 0x000e300000000800 */
[----:B------:R-:W2:Y:S01]  /*36b0*/  MUFU.EX2 R48, R48 ;  /* 0x0000003000307308 */ /* 0x000ea20000000800 */
[----:B-1----:R-:W-:-:S07]  /*36c0*/  F2FP.SATFINITE.E4M3.F32.PACK_AB_MERGE_C R7, R58, R55, RZ ;  /* 0x000000373a07723e */ /* 0x002fce00048070ff */
[----:B------:R-:W1:Y:S01]  /*36d0*/  MUFU.EX2 R54, R54 ;  /* 0x0000003600367308 */ /* 0x000e620000000800 */
[----:B0-----:R-:W-:-:S07]  /*36e0*/  FADD.FTZ R5, R51, R50 ;  /* 0x0000003233057221 */ /* 0x001fce0000010000 */
[----:B------:R-:W0:Y:S01]  /*36f0*/  MUFU.EX2 R73, R73 ;  /* 0x0000004900497308 */ /* 0x000e220000000800 */
[----:B--2---:R-:W-:-:S07]  /*3700*/  FADD.FTZ R8, R48, R69 ;  /* 0x0000004530087221 */ /* 0x004fce0000010000 */
[----:B------:R-:W2:Y:S01]  /*3710*/  MUFU.EX2 R76, R76 ;  /* 0x0000004c004c7308 */ /* 0x000ea20000000800 */
[C---:B-1----:R-:W-:Y:S01]  /*3720*/  F2FP.SATFINITE.E4M3.F32.PACK_AB_MERGE_C R149, R54.reuse, R51, R7 ;  /* 0x000000333695723e */ /* 0x042fe20004807007 */
[----:B------:R-:W-:-:S04]  /*3730*/  FADD.FTZ R54, R54, R5 ;  /* 0x0000000536367221 */ /* 0x000fc80000010000 */
[----:B------:R-:W-:Y:S02]  /*3740*/  FADD.FTZ R55, R55, R54 ;  /* 0x0000003637377221 */ /* 0x000fe40000010000 */
[----:B------:R-:W1:Y:S01]  /*3750*/  MUFU.EX2 R77, R77 ;  /* 0x0000004d004d7308 */ /* 0x000e620000000800 */
[----:B0-----:R-:W-:-:S01]  /*3760*/  FADD.FTZ R5, R73, R8 ;  /* 0x0000000849057221 */ /* 0x001fc20000010000 */
[----:B------:R-:W-:-:S06]  /*3770*/  FADD.FTZ R58, R58, R55 ;  /* 0x000000373a3a7221 */ /* 0x000fcc0000010000 */
[----:B------:R-:W-:Y:S01]  /*3780*/  MUFU.EX2 R63, R63 ;  /* 0x0000003f003f7308 */ /* 0x000fe20000000800 */
[----:B--2---:R-:W-:-:S07]  /*3790*/  FADD.FTZ R8, R76, R5 ;  /* 0x000000054c087221 */ /* 0x004fce0000010000 */
[----:B------:R-:W0:Y:S01]  /*37a0*/  MUFU.EX2 R66, R66 ;  /* 0x0000004200427308 */ /* 0x000e220000000800 */
[C---:B-1----:R-:W-:Y:S01]  /*37b0*/  F2FP.SATFINITE.E4M3.F32.PACK_AB_MERGE_C R76, R77.reuse, R76, RZ ;  /* 0x0000004c4d4c723e */ /* 0x042fe200048070ff */
[----:B------:R-:W-:-:S03]  /*37c0*/  FADD.FTZ R77, R77, R8 ;  /* 0x000000084d4d7221 */ /* 0x000fc60000010000 */
[----:B------:R-:W-:-:S03]  /*37d0*/  F2FP.SATFINITE.E4M3.F32.PACK_AB_MERGE_C R148, R73, R48, R76 ;  /* 0x000000304994723e */ /* 0x000fc6000480704c */
[----:B------:R-:W1:Y:S08]  /*37e0*/  MUFU.EX2 R59, R59 ;  /* 0x0000003b003b7308 */ /* 0x000e700000000800 */
[----:B------:R-:W2:Y:S01]  /*37f0*/  MUFU.EX2 R80, R80 ;  /* 0x0000005000507308 */ /* 0x000ea20000000800 */
[----:B0-----:R-:W-:-:S07]  /*3800*/  F2FP.SATFINITE.E4M3.F32.PACK_AB_MERGE_C R7, R66, R63, RZ ;  /* 0x0000003f4207723e */ /* 0x001fce00048070ff */
[----:B------:R-:W0:Y:S01]  /*3810*/  MUFU.EX2 R62, R62 ;  /* 0x0000003e003e7308 */ /* 0x000e220000000800 */
[----:B-1----:R-:W-:-:S07]  /*3820*/  FADD.FTZ R5, R59, R58 ;  /* 0x0000003a3b057221 */ /* 0x002fce0000010000 */
[----:B------:R-:W1:Y:S01]  /*3830*/  MUFU.EX2 R81, R81 ;  /* 0x0000005100517308 */ /* 0x000e620000000800 */
[----:B--2---:R-:W-:-:S07]  /*3840*/  FADD.FTZ R8, R80, R77 ;  /* 0x0000004d50087221 */ /* 0x004fce0000010000 */
[----:B------:R-:W2:Y:S01]  /*3850*/  MUFU.EX2 R84, R84 ;  /* 0x0000005400547308 */ /* 0x000ea20000000800 */
[C---:B0-----:R-:W-:Y:S01]  /*3860*/  F2FP.SATFINITE.E4M3.F32.PACK_AB_MERGE_C R151, R62.reuse, R59, R7 ;  /* 0x0000003b3e97723e */ /* 0x041fe20004807007 */
[----:B------:R-:W-:-:S04]  /*3870*/  FADD.FTZ R62, R62, R5 ;  /* 0x000000053e3e7221 */ /* 0x000fc80000010000 */
[----:B------:R-:W-:Y:S02]  /*3880*/  FADD.FTZ R63, R63, R62 ;  /* 0x0000003e3f3f7221 */ /* 0x000fe40000010000 */
[----:B------:R-:W0:Y:S01]  /*3890*/  MUFU.EX2 R67, R67 ;  /* 0x0000004300437308 */ /* 0x000e220000000800 */
[----:B-1----:R-:W-:-:S04]  /*38a0*/  FADD.FTZ R5, R81, R8 ;  /* 0x0000000851057221 */ /* 0x002fc80000010000 */
[----:B--2---:R-:W-:Y:S01]  /*38b0*/  FADD.FTZ R4, R84, R5 ;  /* 0x0000000554047221 */ /* 0x004fe20000010000 */
[----:B------:R-:W-:-:S01]  /*38c0*/  FADD.FTZ R5, R66, R63 ;  /* 0x0000003f42057221 */ /* 0x000fc20000010000 */
[C---:B0-----:R-:W-:Y:S02]  /*38d0*/  F2FP.SATFINITE.E4M3.F32.PACK_AB_MERGE_C R7, R67.reuse, R84, RZ ;  /* 0x000000544307723e */ /* 0x041fe400048070ff */
[----:B------:R-:W-:-:S02]  /*38e0*/  FADD.FTZ R4, R67, R4 ;  /* 0x0000000443047221 */ /* 0x000fc40000010000 */
[----:B------:R-:W-:Y:S01]  /*38f0*/  F2FP.SATFINITE.E4M3.F32.PACK_AB_MERGE_C R150, R81, R80, R7 ;  /* 0x000000505196723e */ /* 0x000fe20004807007 */
        /* <DEDUP_REMOVED lines=30> */
.L_x_142:
[----:B------:R-:W-:-:S04]  /*3ae0*/  UISETP.NE.AND UP0, UPT, UR18, 0x1, UPT ;  /* 0x000000011200788c */ /* 0x000fc8000bf05270 */
[----:B------:R-:W-:-:S04]  /*3af0*/  USEL UR37, URZ, 0x1, UP0 ;  /* 0x000000013f257887 */ /* 0x000fc80008000000 */
[----:B------:R-:W-:Y:S01]  /*3b00*/  ULOP3.LUT UR37, UR17, UR37, URZ, 0x3c, !UPT ;  /* 0x0000002511257292 */ /* 0x000fe2000f8e3c3f */
[----:B------:R-:W-:Y:S11]  /*3b10*/  @!P0 BRA `(.L_x_133) ;  /* 0x0000000000048947 */ /* 0x000ff60003800000 */
[----:B------:R-:W-:Y:S01]  /*3b20*/  BPT.TRAP 0x1 ;  /* 0x000000040000795c */ /* 0x000fe20000300000 */
.L_x_133:
[----:B------:R-:W0:Y:S01]  /*3b30*/  S2UR UR6, SR_CgaCtaId ;  /* 0x00000000000679c3 */ /* 0x000e220000008800 */
[----:B------:R-:W-:Y:S01]  /*3b40*/  MOV R3, 0x400 ;  /* 0x0000040000037802 */ /* 0x000fe20000000f00 */
[----:B------:R-:W-:-:S04]  /*3b50*/  UIADD3 UR36, UR18, 0x1, URZ ;  /* 0x0000000112247890 */ /* 0x000fc8000fffe03f */
[----:B------:R-:W-:-:S04]  /*3b60*/  UISETP.NE.AND UP0, UPT, UR36, 0x2, UPT ;  /* 0x000000022400788c */ /* 0x000fc8000bf05270 */
[----:B------:R-:W-:Y:S01]  /*3b70*/  USEL UR36, UR36, URZ, UP0 ;  /* 0x0000003f24247287 */ /* 0x000fe20008000000 */
[----:B0-----:R-:W-:-:S05]  /*3b80*/  IMAD.U32 R2, RZ, RZ, UR6 ;  /* 0x00000006ff027e24 */ /* 0x001fca000f8e00ff */
[----:B------:R-:W-:Y:S01]  /*3b90*/  LEA R0, R2, R3, 0x18 ;  /* 0x0000000302007211 */ /* 0x000fe200078ec0ff */
[----:B------:R-:W-:-:S03]  /*3ba0*/  IMAD.U32 R3, RZ, RZ, UR37 ;  /* 0x00000025ff037e24 */ /* 0x000fc6000f8e00ff */
[----:B------:R-:W-:Y:S02]  /*3bb0*/  R2UR UR19, R0 ;  /* 0x00000000001372ca */ /* 0x000fe400000e0000 */
[----:B------:R-:W-:-:S11]  /*3bc0*/  SHF.L.U32 R3, R3, 0x1f, RZ ;  /* 0x0000001f03037819 */ /* 0x000fd600000006ff */
[----:B------:R-:W-:-:S09]  /*3bd0*/  ULEA UR19, UR36, UR19, 0x3 ;  /* 0x0000001324137291 */ /* 0x000fd2000f8e183f */
[----:B------:R0:W1:Y:S01]  /*3be0*/  SYNCS.PHASECHK.TRANS64.TRYWAIT P1, [UR19+0x19c30], R3 ;  /* 0x019c3003ff0075a7 */ /* 0x0000620008020153 */
[----:B------:R-:W-:Y:S05]  /*3bf0*/  @!P0 BRA `(.L_x_134) ;  /* 0x0000000000048947 */ /* 0x000fea0003800000 */
[----:B------:R-:W-:Y:S01]  /*3c00*/  BPT.TRAP 0x1 ;  /* 0x000000040000795c */ /* 0x000fe20000300000 */
.L_x_134:
[----:B-1----:R-:W-:Y:S05]  /*3c10*/  @P1 BRA `(.L_x_135) ;  /* 0x0000000000081947 */ /* 0x002fea0003800000 */
[----:B------:R-:W1:Y:S02]  /*3c20*/  SYNCS.PHASECHK.TRANS64.TRYWAIT P1, [UR19+0x19c30], R3 ;  /* 0x019c3003ff0075a7 */ /* 0x000e640008020153 */
[----:B-1----:R-:W-:Y:S05]  /*3c30*/  @!P1 BRA `(.L_x_136) ;  /* 0x0000008800489947 */ /* 0x002fea0003800000 */
.L_x_135:
        /* <DEDUP_REMOVED lines=17> */
.L_x_137:
[----:B------:R-:W-:Y:S01]  /*3d50*/  R2UR UR14, R0 ;  /* 0x00000000000e72ca */ /* 0x000fe200000e0000 */
[----:B01----:R-:W-:-:S05]  /*3d60*/  IMAD.U32 R3, RZ, RZ, UR17 ;  /* 0x00000011ff037e24 */ /* 0x003fca000f8e00ff */
[----:B------:R-:W-:-:S07]  /*3d70*/  SHF.L.U32 R3, R3, 0x1f, RZ ;  /* 0x0000001f03037819 */ /* 0x000fce00000006ff */
[----:B------:R-:W-:-:S09]  /*3d80*/  ULEA UR14, UR18, UR14, 0x3 ;  /* 0x0000000e120e7291 */ /* 0x000fd2000f8e183f */
[----:B------:R0:W1:Y:S01]  /*3d90*/  SYNCS.PHASECHK.TRANS64.TRYWAIT P1, [UR14+0x19c50], R3 ;  /* 0x019c5003ff0075a7 */ /* 0x000062000802014e */
[----:B------:R-:W-:Y:S05]  /*3da0*/  @!P0 BRA `(.L_x_138) ;  /* 0x0000000000048947 */ /* 0x000fea0003800000 */
[----:B------:R-:W-:Y:S01]  /*3db0*/  BPT.TRAP 0x1 ;  /* 0x000000040000795c */ /* 0x000fe20000300000 */
.L_x_138:
[----:B-1----:R-:W-:Y:S05]  /*3dc0*/  @P1 BRA `(.L_x_139) ;  /* 0x0000000000081947 */ /* 0x002fea0003800000 */
[----:B------:R-:W1:Y:S02]  /*3dd0*/  SYNCS.PHASECHK.TRANS64.TRYWAIT P1, [UR14+0x19c50], R3 ;  /* 0x019c5003ff0075a7 */ /* 0x000e64000802014e */
[----:B-1----:R-:W-:Y:S05]  /*3de0*/  @!P1 BRA `(.L_x_140) ;  /* 0x0000008400f49947 */ /* 0x002fea0003800000 */
.L_x_139:
[----:B------:R-:W-:Y:S01]  /*3df0*/  R2UR UR6, R0 ;  /* 0x00000000000672ca */ /* 0x000fe200000e0000 */
[----:B------:R-:W-:Y:S01]  /*3e00*/  WARPGROUP.ARRIVE ;  /* 0x00000000000079c5 */ /* 0x000fe20000000000 */
[----:B------:R-:W-:Y:S01]  /*3e10*/  UMOV UR7, 0x40000040 ;  /* 0x4000004000077882 */ /* 0x000fe20000000000 */
[----:B-1----:R-:W-:Y:S01]  /*3e20*/  FMNMX.FTZ R6, R24, R7, !PT ;  /* 0x0000000718067209 */ /* 0x002fe20007810000 */
[----:B------:R-:W-:-:S03]  /*3e30*/  UMOV UR11, 0x40000040 ;  /* 0x40000040000b7882 */ /* 0x000fc60000000000 */
[----:B0-----:R-:W-:Y:S02]  /*3e40*/  FMNMX.FTZ R3, R25, R6, !PT ;  /* 0x0000000619037209 */ /* 0x001fe40007810000 */
[----:B------:R-:W-:-:S04]  /*3e50*/  FMNMX.FTZ R6, R26, R8, !PT ;  /* 0x000000081a067209 */ /* 0x000fc80007810000 */
[----:B------:R-:W-:Y:S01]  /*3e60*/  UIADD3 UR6, UR6, 0x3000, URZ ;  /* 0x0000300006067890 */ /* 0x000fe2000fffe03f */
[----:B------:R-:W-:Y:S02]  /*3e70*/  FMNMX.FTZ R9, R27, R6, !PT ;  /* 0x000000061b097209 */ /* 0x000fe40007810000 */
[----:B------:R-:W-:Y:S01]  /*3e80*/  FMNMX.FTZ R6, R28, R3, !PT ;  /* 0x000000031c067209 */ /* 0x000fe20007810000 */
[----:B------:R-:W-:Y:S01]  /*3e90*/  USHF.R.U32.HI UR6, URZ, 0x4, UR6 ;  /* 0x000000043f067899 */ /* 0x000fe20008011606 */
[----:B------:R-:W-:Y:S02]  /*3ea0*/  FMNMX.FTZ R10, R30, R9, !PT ;  /* 0x000000091e0a7209 */ /* 0x000fe40007810000 */
[----:B------:R-:W-:Y:S01]  /*3eb0*/  FMNMX.FTZ R3, R29, R6, !PT ;  /* 0x000000061d037209 */ /* 0x000fe20007810000 */
[----:B------:R-:W-:Y:S01]  /*3ec0*/  ULOP3.LUT UR6, UR6, 0x3fff, URZ, 0xc0, !UPT ;  /* 0x00003fff06067892 */ /* 0x000fe2000f8ec03f */
[----:B------:R-:W-:Y:S02]  /*3ed0*/  FMNMX.FTZ R9, R31, R10, !PT ;  /* 0x0000000a1f097209 */ /* 0x000fe40007810000 */
[----:B------:R-:W-:Y:S01]  /*3ee0*/  FMNMX.FTZ R6, R32, R3, !PT ;  /* 0x0000000320067209 */ /* 0x000fe20007810000 */
[----:B------:R-:W-:Y:S01]  /*3ef0*/  ULOP3.LUT UR6, UR6, 0x10000, URZ, 0xfc, !UPT ;  /* 0x0001000006067892 */ /* 0x000fe2000f8efc3f */
[----:B------:R-:W-:-:S02]  /*3f00*/  FMNMX.FTZ R10, R34, R9, !PT ;  /* 0x00000009220a7209 */ /* 0x000fc40007810000 */
[----:B------:R-:W-:Y:S01]  /*3f10*/  FMNMX.FTZ R3, R33, R6, !PT ;  /* 0x0000000621037209 */ /* 0x000fe20007810000 */
[----:B------:R-:W-:Y:S01]  /*3f20*/  UIMAD UR10, UR18, 0x300, UR6 ;  /* 0x00000300120a78a4 */ /* 0x000fe2000f8e0206 */
[----:B------:R-:W-:Y:S02]  /*3f30*/  FMNMX.FTZ R9, R35, R10, !PT ;  /* 0x0000000a23097209 */ /* 0x000fe40007810000 */
[----:B------:R-:W-:Y:S02]  /*3f40*/  FMNMX.FTZ R6, R36, R3, !PT ;  /* 0x0000000324067209 */ /* 0x000fe40007810000 */
[----:B------:R-:W-:Y:S02]  /*3f50*/  FMNMX.FTZ R10, R38, R9, !PT ;  /* 0x00000009260a7209 */ /* 0x000fe40007810000 */
[----:B------:R-:W-:Y:S01]  /*3f60*/  UMOV UR6, UR10 ;  /* 0x0000000a00067c82 */ /* 0x000fe20008000000 */
[----:B------:R-:W-:Y:S01]  /*3f70*/  FMNMX.FTZ R3, R37, R6, !PT ;  /* 0x0000000625037209 */ /* 0x000fe20007810000 */
[----:B------:R-:W-:Y:S01]  /*3f80*/  QGMMA.64x96x32.F32.E4M3.E4M3 R88, R136, gdesc[UR4], R88, gsb0 ;  /* 0x0160000488587df3 */ /* 0x000fe20008000858 */
[----:B------:R-:W-:Y:S01]  /*3f90*/  FMNMX.FTZ R9, R39, R10, !PT ;  /* 0x0000000a27097209 */ /* 0x000fe20007810000 */
[----:B------:R-:W-:Y:S01]  /*3fa0*/  UIADD3 UR6, UR10, 0x2, URZ ;  /* 0x000000020a067890 */ /* 0x000fe2000fffe03f */
[----:B------:R-:W-:Y:S01]  /*3fb0*/  FMNMX.FTZ R6, R40, R3, !PT ;  /* 0x0000000328067209 */ /* 0x000fe20007810000 */
[----:B------:R-:W-:Y:S01]  /*3fc0*/  UMOV UR7, 0x40000040 ;  /* 0x4000004000077882 */ /* 0x000fe20000000000 */
        /* <DEDUP_REMOVED lines=46> */
[----:B------:R-:W-:-:S03]  /*42b0*/  FMNMX.FTZ R10, R87, R10, !PT ;  /* 0x0000000a570a7209 */ /* 0x000fc60007810000 */
[----:B------:R-:W0:Y:S04]  /*42c0*/  SHFL.BFLY PT, R3, R6, 0x2, 0x1f ;  /* 0x0c401f0006037f89 */ /* 0x000e2800000e0000 */
[----:B------:R-:W1:Y:S01]  /*42d0*/  SHFL.BFLY PT, R11, R10, 0x2, 0x1f ;  /* 0x0c401f000a0b7f89 */ /* 0x000e6200000e0000 */
[----:B------:R-:W-:Y:S02]  /*42e0*/  WARPGROUP.DEPBAR.LE gsb0, 0x0 ;  /* 0x00008000000079c5 */ /* 0x000fe40000010000 */
[----:B------:R-:W-:-:S06]  /*42f0*/  WARPGROUP.ARRIVE ;  /* 0x00000000000079c5 */ /* 0x000fcc0000000000 */
[----:B------:R-:W2:Y:S01]  /*4300*/  S2R R139, SR_TID.X ;  /* 0x00000000008b7919 */ /* 0x000ea20000002100 */
[----:B------:R-:W-:Y:S01]  /*4310*/  QGMMA.64x96x32.F32.E4M3.E4M3 R88, R140, gdesc[UR4], R88, gsb0 ;  /* 0x016000048c587df3 */ /* 0x000fe20008000858 */
[----:B------:R-:W-:Y:S01]  /*4320*/  UIADD3 UR6, UR10, 0x4, URZ ;  /* 0x000000040a067890 */ /* 0x000fe2000fffe03f */
[----:B------:R-:W-:Y:S01]  /*4330*/  UMOV UR7, 0x40000040 ;  /* 0x4000004000077882 */ /* 0x000fe20000000000 */
[----:B------:R-:W-:Y:S01]  /*4340*/  UIADD3 UR10, UR10, 0x6, URZ ;  /* 0x000000060a0a7890 */ /* 0x000fe2000fffe03f */
[----:B0-----:R-:W-:Y:S02]  /*4350*/  FMNMX.FTZ R9, R6, R3, !PT ;  /* 0x0000000306097209 */ /* 0x001fe40007810000 */
[----:B-1----:R-:W-:-:S03]  /*4360*/  FMNMX.FTZ R11, R10, R11, !PT ;  /* 0x0000000b0a0b7209 */ /* 0x002fc60007810000 */
[----:B------:R-:W0:Y:S04]  /*4370*/  SHFL.BFLY PT, R12, R9, 0x1, 0x1f ;  /* 0x0c201f00090c7f89 */ /* 0x000e2800000e0000 */
[----:B------:R-:W1:Y:S01]  /*4380*/  SHFL.BFLY PT, R14, R11, 0x1, 0x1f ;  /* 0x0c201f000b0e7f89 */ /* 0x000e6200000e0000 */
[----:B--2---:R-:W-:Y:S02]  /*4390*/  LOP3.LUT P1, RZ, R139, 0x7f, RZ, 0xc0, !PT ;  /* 0x0000007f8bff7812 */ /* 0x004fe4000782c0ff */
[----:B0-----:R-:W-:Y:S01]  /*43a0*/  FMNMX.FTZ R6, R9, R12, !PT ;  /* 0x0000000c09067209 */ /* 0x001fe20007810000 */
[----:B------:R-:W-:Y:S01]  /*43b0*/  IMAD.U32 R9, RZ, RZ, UR45 ;  /* 0x0000002dff097e24 */ /* 0x000fe2000f8e00ff */
[----:B-1----:R-:W-:-:S03]  /*43c0*/  FMNMX.FTZ R3, R11, R14, !PT ;  /* 0x0000000e0b037209 */ /* 0x002fc60007810000 */
[C---:B------:R-:W-:Y:S01]  /*43d0*/  FFMA.FTZ R9, R6.reuse, R9, -8 ;  /* 0xc100000006097423 */ /* 0x040fe20000010009 */
[----:B------:R-:W-:-:S05]  /*43e0*/  FADD.FTZ R7, -R6, R7 ;  /* 0x0000000706077221 */ /* 0x000fca0000010100 */
[----:B------:R-:W-:Y:S01]  /*43f0*/  VOTEU.ALL UP0, P1 ;  /* 0x00000000003f7886 */ /* 0x000fe20000800000 */
[----:B------:R-:W-:-:S01]  /*4400*/  FFMA.FTZ R10, R24, UR45, -R9 ;  /* 0x0000002d180a7c23 */ /* 0x000fc20008010809 */
[--C-:B------:R-:W-:Y:S01]  /*4410*/  FFMA.FTZ R24, R40, UR45, -R9.reuse ;  /* 0x0000002d28187c23 */ /* 0x100fe20008010809 */
[----:B------:R-:W-:-:S01]  /*4420*/  FFMA.FTZ R40, R56, UR45, -R9 ;  /* 0x0000002d38287c23 */ /* 0x000fc20008010809 */
[--C-:B------:R-:W-:Y:S01]  /*4430*/  FFMA.FTZ R56, R72, UR45, -R9.reuse ;  /* 0x0000002d48387c23 */ /* 0x100fe20008010809 */
[----:B------:R-:W-:Y:S02]  /*4440*/  IMAD.U32 R72, RZ, RZ, UR45 ;  /* 0x0000002dff487e24 */ /* 0x000fe4000f8e00ff */
[--C-:B------:R-:W-:Y:S01]  /*4450*/  FFMA.FTZ R21, R37, UR45, -R9.reuse ;  /* 0x0000002d25157c23 */ /* 0x100fe20008010809 */
[----:B------:R-:W-:-:S01]  /*4460*/  FFMA.FTZ R37, R53, UR45, -R9 ;  /* 0x0000002d35257c23 */ /* 0x000fc20008010809 */
[----:B------:R-:W-:Y:S01]  /*4470*/  FFMA.FTZ R53, R69, UR45, -R9 ;  /* 0x0000002d45357c23 */ /* 0x000fe20008010809 */
[----:B------:R-:W-:-:S01]  /*4480*/  FADD.FTZ R8, -R3, R8 ;  /* 0x0000000803087221 */ /* 0x000fc20000010100 */
[----:B------:R-:W-:Y:S01]  /*4490*/  FFMA.FTZ R11, R25, UR45, -R9 ;  /* 0x0000002d190b7c23 */ /* 0x000fe20008010809 */
[----:B------:R-:W-:-:S01]  /*44a0*/  FFMA.FTZ R69, R3, R72, -8 ;  /* 0xc100000003457423 */ /* 0x000fc20000010048 */
[--C-:B------:R-:W-:Y:S01]  /*44b0*/  FFMA.FTZ R25, R41, UR45, -R9.reuse ;  /* 0x0000002d29197c23 */ /* 0x100fe20008010809 */
[----:B------:R-:W-:-:S01]  /*44c0*/  FFMA.FTZ R41, R57, UR45, -R9 ;  /* 0x0000002d39297c23 */ /* 0x000fc20008010809 */
[----:B------:R-:W-:Y:S01]  /*44d0*/  FMUL.FTZ R7, R7, UR45 ;  /* 0x0000002d07077c20 */ /* 0x000fe20008410000 */
[----:B------:R-:W-:-:S01]  /*44e0*/  FFMA.FTZ R57, R73, UR45, -R9 ;  /* 0x0000002d49397c23 */ /* 0x000fc20008010809 */
[----:B------:R-:W-:Y:S01]  /*44f0*/  FMUL.FTZ R8, R8, UR45 ;  /* 0x0000002d08087c20 */ /* 0x000fe20008410000 */
[----:B------:R-:W-:-:S01]  /*4500*/  FFMA.FTZ R73, R26, UR45, -R69 ;  /* 0x0000002d1a497c23 */ /* 0x000fc20008010845 */
[----:B------:R-:W-:Y:S01]  /*4510*/  FFMA.FTZ R26, R27, UR45, -R69 ;  /* 0x0000002d1b1a7c23 */ /* 0x000fe20008010845 */
[----:B------:R-:W-:Y:S01]  /*4520*/  MUFU.EX2 R10, R10 ;  /* 0x0000000a000a7308 */ /* 0x000fe20000000800 */
[----:B------:R-:W-:-:S01]  /*4530*/  FFMA.FTZ R12, R28, UR45, -R9 ;  /* 0x0000002d1c0c7c23 */ /* 0x000fc20008010809 */
[----:B------:R-:W-:Y:S01]  /*4540*/  FFMA.FTZ R27, R30, UR45, -R69 ;  /* 0x0000002d1e1b7c23 */ /* 0x000fe20008010845 */
[----:B------:R-:W-:-:S01]  /*4550*/  FFMA.FTZ R13, R29, UR45, -R9 ;  /* 0x0000002d1d0d7c23 */ /* 0x000fc20008010809 */
[----:B------:R-:W-:Y:S01]  /*4560*/  FFMA.FTZ R30, R31, UR45, -R69 ;  /* 0x0000002d1f1e7c23 */ /* 0x000fe20008010845 */
[----:B------:R-:W-:-:S01]  /*4570*/  FFMA.FTZ R14, R32, UR45, -R9 ;  /* 0x0000002d200e7c23 */ /* 0x000fc20008010809 */
[----:B------:R-:W-:Y:S01]  /*4580*/  FFMA.FTZ R31, R34, UR45, -R69 ;  /* 0x0000002d221f7c23 */ /* 0x000fe20008010845 */
[----:B------:R-:W-:-:S01]  /*4590*/  FFMA.FTZ R15, R33, UR45, -R9 ;  /* 0x0000002d210f7c23 */ /* 0x000fc20008010809 */
[----:B------:R-:W0:Y:S01]  /*45a0*/  MUFU.EX2 R7, R7 ;  /* 0x0000000700077308 */ /* 0x000e220000000800 */
[----:B------:R-:W-:-:S01]  /*45b0*/  FFMA.FTZ R34, R35, UR45, -R69 ;  /* 0x0000002d23227c23 */ /* 0x000fc20008010845 */
[--C-:B------:R-:W-:Y:S01]  /*45c0*/  FFMA.FTZ R29, R45, UR45, -R9.reuse ;  /* 0x0000002d2d1d7c23 */ /* 0x100fe20008010809 */
        /* <DEDUP_REMOVED lines=14> */
[----:B0-----:R-:W-:-:S01]  /*46b0*/  FFMA.FTZ R4, R7, R4, R10 ;  /* 0x0000000407047223 */ /* 0x001fc2000001000a */
[--C-:B------:R-:W-:Y:S01]  /*46c0*/  FFMA.FTZ R54, R55, UR45, -R69.reuse ;  /* 0x0000002d37367c23 */ /* 0x100fe20008010845 */
[----:B------:R-:W-:-:S01]  /*46d0*/  FFMA.FTZ R55, R58, UR45, -R69 ;  /* 0x0000002d3a377c23 */ /* 0x000fc20008010845 */
[--C-:B------:R-:W-:Y:S01]  /*46e0*/  FFMA.FTZ R58, R59, UR45, -R69.reuse ;  /* 0x0000002d3b3a7c23 */ /* 0x100fe20008010845 */
[----:B------:R-:W-:-:S01]  /*46f0*/  FFMA.FTZ R59, R62, UR45, -R69 ;  /* 0x0000002d3e3b7c23 */ /* 0x000fc20008010845 */
[--C-:B------:R-:W-:Y:S01]  /*4700*/  FFMA.FTZ R62, R63, UR45, -R69.reuse ;  /* 0x0000002d3f3e7c23 */ /* 0x100fe20008010845 */
[----:B------:R-:W-:-:S01]  /*4710*/  FFMA.FTZ R63, R66, UR45, -R69 ;  /* 0x0000002d423f7c23 */ /* 0x000fc20008010845 */
[----:B------:R-:W0:Y:S01]  /*4720*/  MUFU.EX2 R11, R11 ;  /* 0x0000000b000b7308 */ /* 0x000e220000000800 */
[----:B------:R-:W-:-:S01]  /*4730*/  FFMA.FTZ R28, R44, UR45, -R9 ;  /* 0x0000002d2c1c7c23 */ /* 0x000fc20008010809 */
[--C-:B------:R-:W-:Y:S01]  /*4740*/  FFMA.FTZ R32, R48, UR45, -R9.reuse ;  /* 0x0000002d30207c23 */ /* 0x100fe20008010809 */
[----:B------:R-:W-:-:S01]  /*4750*/  FFMA.FTZ R33, R49, UR45, -R9 ;  /* 0x0000002d31217c23 */ /* 0x000fc20008010809 */
[--C-:B------:R-:W-:Y:S01]  /*4760*/  FFMA.FTZ R36, R52, UR45, -R9.reuse ;  /* 0x0000002d34247c23 */ /* 0x100fe20008010809 */
[----:B------:R-:W-:-:S01]  /*4770*/  FFMA.FTZ R44, R60, UR45, -R9 ;  /* 0x0000002d3c2c7c23 */ /* 0x000fc20008010809 */
[--C-:B------:R-:W-:Y:S01]  /*4780*/  FFMA.FTZ R48, R64, UR45, -R9.reuse ;  /* 0x0000002d40307c23 */ /* 0x100fe20008010809 */
[----:B------:R-:W-:-:S01]  /*4790*/  FFMA.FTZ R49, R65, UR45, -R9 ;  /* 0x0000002d41317c23 */ /* 0x000fc20008010809 */
[----:B------:R-:W2:Y:S01]  /*47a0*/  MUFU.EX2 R26, R26 ;  /* 0x0000001a001a7308 */ /* 0x000ea20000000800 */
[----:B-1----:R-:W-:-:S01]  /*47b0*/  FFMA.FTZ R5, R8, R5, R73 ;  /* 0x0000000508057223 */ /* 0x002fc20000010049 */
[--C-:B------:R-:W-:Y:S01]  /*47c0*/  FFMA.FTZ R60, R76, UR45, -R9.reuse ;  /* 0x0000002d4c3c7c23 */ /* 0x100fe20008010809 */
[----:B------:R-:W-:-:S01]  /*47d0*/  FFMA.FTZ R52, R68, UR45, -R9 ;  /* 0x0000002d44347c23 */ /* 0x000fc20008010809 */
[--C-:B------:R-:W-:Y:S01]  /*47e0*/  FFMA.FTZ R64, R80, UR45, -R9.reuse ;  /* 0x0000002d50407c23 */ /* 0x100fe20008010809 */
[----:B------:R-:W-:-:S01]  /*47f0*/  FFMA.FTZ R65, R81, UR45, -R9 ;  /* 0x0000002d51417c23 */ /* 0x000fc20008010809 */
[--C-:B------:R-:W-:Y:S01]  /*4800*/  FFMA.FTZ R68, R84, UR45, -R9.reuse ;  /* 0x0000002d54447c23 */ /* 0x100fe20008010809 */
[----:B------:R-:W-:-:S01]  /*4810*/  FFMA.FTZ R9, R85, UR45, -R9 ;  /* 0x0000002d55097c23 */ /* 0x000fc20008010809 */
[----:B------:R-:W-:-:S02]  /*4820*/  WARPGROUP.DEPBAR.LE gsb0, 0x0 ;  /* 0x00008000000079c5 */ /* 0x000fc40000010000 */
[----:B------:R-:W-:Y:S01]  /*4830*/  WARPGROUP.ARRIVE ;  /* 0x00000000000079c5 */ /* 0x000fe20000000000 */
[----:B------:R-:W1:Y:S01]  /*4840*/  MUFU.EX2 R12, R12 ;  /* 0x0000000c000c7308 */ /* 0x000e620000000800 */
[----:B0-----:R-:W-:-:S04]  /*4850*/  FADD.FTZ R77, R11, R4 ;  /* 0x000000040b4d7221 */ /* 0x001fc80000010000 */
[----:B------:R-:W-:Y:S01]  /*4860*/  QGMMA.64x96x32.F32.E4M3.E4M3 R88, R144, gdesc[UR4], R88, gsb0 ;  /* 0x0160000490587df3 */ /* 0x000fe20008000858 */
[----:B--2---:R-:W-:-:S01]  /*4870*/  FADD.FTZ R4, R26, R5 ;  /* 0x000000051a047221 */ /* 0x004fc20000010000 */
[----:B------:R-:W-:Y:S01]  /*4880*/  @!UP0 UIADD3 UR6, UR19, 0x19c40, URZ ;  /* 0x00019c4013068890 */ /* 0x000fe2000fffe03f */
[----:B------:R-:W0:Y:S03]  /*4890*/  MUFU.EX2 R27, R27 ;  /* 0x0000001b001b7308 */ /* 0x000e260000000800 */
[----:B------:R-:W-:-:S05]  /*48a0*/  @!UP0 UPRMT UR6, URZ, 0x654, UR6 ;  /* 0x000006543f068896 */ /* 0x000fca0008000006 */
[----:B------:R-:W2:Y:S01]  /*48b0*/  MUFU.EX2 R13, R13 ;  /* 0x0000000d000d7308 */ /* 0x000ea20000000800 */
[----:B-1----:R-:W-:-:S07]  /*48c0*/  FADD.FTZ R72, R12, R77 ;  /* 0x0000004d0c487221 */ /* 0x002fce0000010000 */
[----:B------:R-:W1:Y:S01]  /*48d0*/  MUFU.EX2 R30, R30 ;  /* 0x0000001e001e7308 */ /* 0x000e620000000800 */
[----:B0-----:R-:W-:-:S07]  /*48e0*/  FADD.FTZ R5, R27, R4 ;  /* 0x000000041b057221 */ /* 0x001fce0000010000 */
[----:B------:R-:W0:Y:S01]  /*48f0*/  MUFU.EX2 R14, R14 ;  /* 0x0000000e000e7308 */ /* 0x000e220000000800 */
[----:B--2---:R-:W-:-:S07]  /*4900*/  FADD.FTZ R77, R13, R72 ;  /* 0x000000480d4d7221 */ /* 0x004fce0000010000 */
[----:B------:R-:W2:Y:S01]  /*4910*/  MUFU.EX2 R31, R31 ;  /* 0x0000001f001f7308 */ /* 0x000ea20000000800 */
[----:B-1----:R-:W-:-:S07]  /*4920*/  FADD.FTZ R4, R30, R5 ;  /* 0x000000051e047221 */ /* 0x002fce0000010000 */
[----:B------:R-:W1:Y:S01]  /*4930*/  MUFU.EX2 R15, R15 ;  /* 0x0000000f000f7308 */ /* 0x000e620000000800 */
[----:B0-----:R-:W-:-:S07]  /*4940*/  FADD.FTZ R66, R14, R77 ;  /* 0x0000004d0e427221 */ /* 0x001fce0000010000 */
[----:B------:R-:W0:Y:S01]  /*4950*/  MUFU.EX2 R34, R34 ;  /* 0x0000002200227308 */ /* 0x000e220000000800 */
[----:B--2---:R-:W-:-:S07]  /*4960*/  FADD.FTZ R5, R31, R4 ;  /* 0x000000041f057221 */ /* 0x004fce0000010000 */
[----:B------:R-:W2:Y:S01]  /*4970*/  MUFU.EX2 R20, R20 ;  /* 0x0000001400147308 */ /* 0x000ea20000000800 */
[----:B-1----:R-:W-:-:S01]  /*4980*/  FADD.FTZ R77, R15, R66 ;  /* 0x000000420f4d7221 */ /* 0x002fc20000010000 */
[--C-:B------:R-:W-:Y:S01]  /*4990*/  FFMA.FTZ R66, R67, UR45, -R69.reuse ;  /* 0x0000002d43427c23 */ /* 0x100fe20008010845 */
[----:B------:R-:W-:-:S05]  /*49a0*/  FFMA.FTZ R67, R70, UR45, -R69 ;  /* 0x0000002d46437c23 */ /* 0x000fca0008010845 */
        /* <DEDUP_REMOVED lines=12> */
[----:B------:R-:W-:Y:S02]  /*4a70*/  WARPGROUP.DEPBAR.LE gsb0, 0x0 ;  /* 0x00008000000079c5 */ /* 0x000fe40000010000 */
[----:B------:R-:W-:-:S04]  /*4a80*/  WARPGROUP.ARRIVE ;  /* 0x00000000000079c5 */ /* 0x000fc80000000000 */
[----:B------:R-:W1:Y:S01]  /*4a90*/  MUFU.EX2 R42, R42 ;  /* 0x0000002a002a7308 */ /* 0x000e620000000800 */
[----:B0-----:R-:W-:-:S01]  /*4aa0*/  FADD.FTZ R5, R39, R4 ;  /* 0x0000000427057221 */ /* 0x001fc20000010000 */
[----:B------:R-:W-:Y:S06]  /*4ab0*/  QGMMA.64x96x32.F32.E4M3.E4M3 R88, R148, gdesc[UR8], R88, gsb0 ;  /* 0x0160000894587df3 */ /* 0x000fec0008000858 */
[----:B------:R-:W0:Y:S01]  /*4ac0*/  MUFU.EX2 R28, R28 ;  /* 0x0000001c001c7308 */ /* 0x000e220000000800 */
[----:B--2---:R-:W-:-:S01]  /*4ad0*/  FADD.FTZ R77, R25, R70 ;  /* 0x00000046194d7221 */ /* 0x004fc20000010000 */
[--C-:B------:R-:W-:Y:S01]  /*4ae0*/  FFMA.FTZ R70, R71, UR45, -R69.reuse ;  /* 0x0000002d47467c23 */ /* 0x100fe20008010845 */
[----:B------:R-:W-:-:S05]  /*4af0*/  FFMA.FTZ R71, R74, UR45, -R69 ;  /* 0x0000002d4a477c23 */ /* 0x000fca0008010845 */
        /* <DEDUP_REMOVED lines=15> */
[----:B0-----:R-:W-:-:S01]  /*4bf0*/  FADD.FTZ R77, R33, R72 ;  /* 0x00000048214d7221 */ /* 0x001fc20000010000 */
[----:B------:R-:W-:-:S06]  /*4c00*/  FFMA.FTZ R72, R75, UR45, -R69 ;  /* 0x0000002d4b487c23 */ /* 0x000fcc0008010845 */
[----:B------:R-:W0:Y:S01]  /*4c10*/  MUFU.EX2 R51, R51 ;  /* 0x0000003300337308 */ /* 0x000e220000000800 */
[----:B--2---:R-:W-:-:S07]  /*4c20*/  FADD.FTZ R4, R50, R5 ;  /* 0x0000000532047221 */ /* 0x004fce0000010000 */
[----:B------:R-:W2:Y:S01]  /*4c30*/  MUFU.EX2 R37, R37 ;  /* 0x0000002500257308 */ /* 0x000ea20000000800 */
[----:B-1----:R-:W-:-:S07]  /*4c40*/  FADD.FTZ R74, R36, R77 ;  /* 0x0000004d244a7221 */ /* 0x002fce0000010000 */
[----:B------:R-:W1:Y:S01]  /*4c50*/  MUFU.EX2 R54, R54 ;  /* 0x0000003600367308 */ /* 0x000e620000000800 */
[----:B0-----:R-:W-:-:S07]  /*4c60*/  FADD.FTZ R5, R51, R4 ;  /* 0x0000000433057221 */ /* 0x001fce0000010000 */
[----:B------:R-:W0:Y:S01]  /*4c70*/  MUFU.EX2 R40, R40 ;  /* 0x0000002800287308 */ /* 0x000e220000000800 */
[----:B--2---:R-:W-:-:S01]  /*4c80*/  FADD.FTZ R75, R37, R74 ;  /* 0x0000004a254b7221 */ /* 0x004fc20000010000 */
[----:B------:R-:W-:-:S06]  /*4c90*/  FFMA.FTZ R74, R78, UR45, -R69 ;  /* 0x0000002d4e4a7c23 */ /* 0x000fcc0008010845 */
[----:B------:R-:W2:Y:S01]  /*4ca0*/  MUFU.EX2 R55, R55 ;  /* 0x0000003700377308 */ /* 0x000ea20000000800 */
[----:B-1----:R-:W-:-:S01]  /*4cb0*/  FADD.FTZ R4, R54, R5 ;  /* 0x0000000536047221 */ /* 0x002fc20000010000 */
[----:B------:R-:W-:Y:S02]  /*4cc0*/  WARPGROUP.DEPBAR.LE gsb0, 0x0 ;  /* 0x00008000000079c5 */ /* 0x000fe40000010000 */
[----:B------:R-:W-:Y:S04]  /*4cd0*/  @!P1 SYNCS.ARRIVE.TRANS64.RED.A1T0 RZ, [UR6], RZ ;  /* 0x000000ffffff99a7 */ /* 0x000fe80008100406 */
        /* <DEDUP_REMOVED lines=19> */
[----:B-1----:R-:W-:-:S01]  /*4e10*/  FADD.FTZ R78, R48, R77 ;  /* 0x0000004d304e7221 */ /* 0x002fc20000010000 */
[----:B------:R-:W-:-:S06]  /*4e20*/  FFMA.FTZ R77, R83, UR45, -R69 ;  /* 0x0000002d534d7c23 */ /* 0x000fcc0008010845 */
        /* <DEDUP_REMOVED lines=44> */
[----:B0-----:R-:W-:-:S03]  /*50f0*/  FADD.FTZ R4, R9, R4 ;  /* 0x0000000409047221 */ /* 0x001fc60000010000 */
[----:B--2---:R-:W-:Y:S01]  /*5100*/  FADD.FTZ R5, R69, R79 ;  /* 0x0000004f45057221 */ /* 0x004fe20000010000 */
[----:B------:R-:W-:Y:S06]  /*5110*/  @!P0 BRA `(.L_x_141) ;  /* 0x0000000000048947 */ /* 0x000fec0003800000 */
[----:B------:R-:W-:Y:S01]  /*5120*/  BPT.TRAP 0x1 ;  /* 0x000000040000795c */ /* 0x000fe20000300000 */
.L_x_141:
[----:B------:R-:W-:Y:S01]  /*5130*/  R2UR UR7, R2 ;  /* 0x00000000020772ca */ /* 0x000fe200000e0000 */
[----:B------:R-:W-:Y:S01]  /*5140*/  UIADD3 UR6, UR14, 0x19c60, URZ ;  /* 0x00019c600e067890 */ /* 0x000fe2000fffe03f */
[----:B------:R-:W-:Y:S01]  /*5150*/  ISETP.LT.AND P1, PT, RZ, UR46, PT ;  /* 0x0000002eff007c0c */ /* 0x000fe2000bf21270 */
[----:B------:R-:W-:Y:S01]  /*5160*/  UMOV UR17, UR37 ;  /* 0x0000002500117c82 */ /* 0x000fe20008000000 */
[----:B------:R-:W-:Y:S01]  /*5170*/  F2FP.SATFINITE.E4M3.F32.PACK_AB_MERGE_C R12, R13, R12, RZ ;  /* 0x0000000c0d0c723e */ /* 0x000fe200048070ff */
[----:B------:R-:W-:Y:S01]  /*5180*/  UMOV UR18, UR36 ;  /* 0x0000002400127c82 */ /* 0x000fe20008000000 */
[----:B------:R-:W-:Y:S01]  /*5190*/  F2FP.SATFINITE.E4M3.F32.PACK_AB_MERGE_C R27, R30, R27, RZ ;  /* 0x0000001b1e1b723e */ /* 0x000fe200048070ff */
[-C--:B------:R-:W-:Y:S01]  /*51a0*/  FMUL.FTZ R88, R88, R7.reuse ;  /* 0x0000000758587220 */ /* 0x080fe20000410000 */
[----:B------:R-:W-:Y:S01]  /*51b0*/  F2FP.SATFINITE.E4M3.F32.PACK_AB_MERGE_C R20, R21, R20, RZ ;  /* 0x000000141514723e */ /* 0x000fe200048070ff */
[----:B------:R-:W-:Y:S01]  /*51c0*/  FMUL.FTZ R89, R89, R7 ;  /* 0x0000000759597220 */ /* 0x000fe20000410000 */
[----:B------:R-:W-:Y:S01]  /*51d0*/  F2FP.SATFINITE.E4M3.F32.PACK_AB_MERGE_C R35, R38, R35, RZ ;  /* 0x000000232623723e */ /* 0x000fe200048070ff */
[----:B------:R-:W-:Y:S01]  /*51e0*/  FMUL.FTZ R92, R92, R7 ;  /* 0x000000075c5c7220 */ /* 0x000fe20000410000 */
[----:B------:R-:W-:Y:S01]  /*51f0*/  F2FP.SATFINITE.E4M3.F32.PACK_AB_MERGE_C R28, R29, R28, RZ ;  /* 0x0000001c1d1c723e */ /* 0x000fe200048070ff */
[----:B------:R-:W-:Y:S01]  /*5200*/  UPRMT UR6, UR7, 0x654, UR6 ;  /* 0x0000065407067896 */ /* 0x000fe20008000006 */
[----:B------:R-:W-:Y:S01]  /*5210*/  F2FP.SATFINITE.E4M3.F32.PACK_AB_MERGE_C R43, R46, R43, RZ ;  /* 0x0000002b2e2b723e */ /* 0x000fe200048070ff */
[----:B------:R-:W-:Y:S01]  /*5220*/  UIADD3 UR7, UR46, -0x1, URZ ;  /* 0xffffffff2e077890 */ /* 0x000fe2000fffe03f */
[----:B------:R-:W-:Y:S01]  /*5230*/  F2FP.SATFINITE.E4M3.F32.PACK_AB_MERGE_C R36, R37, R36, RZ ;  /* 0x000000242524723e */ /* 0x000fe200048070ff */
[----:B------:R-:W-:Y:S01]  /*5240*/  FMUL.FTZ R93, R93, R7 ;  /* 0x000000075d5d7220 */ /* 0x000fe20000410000 */
[----:B------:R-:W-:Y:S01]  /*5250*/  F2FP.SATFINITE.E4M3.F32.PACK_AB_MERGE_C R51, R54, R51, RZ ;  /* 0x000000333633723e */ /* 0x000fe200048070ff */
[-C--:B------:R-:W-:Y:S01]  /*5260*/  FMUL.FTZ R96, R96, R7.reuse ;  /* 0x0000000760607220 */ /* 0x080fe20000410000 */
[----:B------:R-:W-:Y:S01]  /*5270*/  F2FP.SATFINITE.E4M3.F32.PACK_AB_MERGE_C R44, R45, R44, RZ ;  /* 0x0000002c2d2c723e */ /* 0x000fe200048070ff */
[----:B------:R-:W-:Y:S01]  /*5280*/  FMUL.FTZ R97, R97, R7 ;  /* 0x0000000761617220 */ /* 0x000fe20000410000 */
[----:B------:R-:W-:Y:S01]  /*5290*/  F2FP.SATFINITE.E4M3.F32.PACK_AB_MERGE_C R59, R62, R59, RZ ;  /* 0x0000003b3e3b723e */ /* 0x000fe200048070ff */
[----:B------:R-:W-:Y:S01]  /*52a0*/  SYNCS.ARRIVE.TRANS64.RED.A1T0 RZ, [UR6], RZ ;  /* 0x000000ffffff79a7 */ /* 0x000fe20008100406 */
[----:B------:R-:W-:Y:S01]  /*52b0*/  F2FP.SATFINITE.E4M3.F32.PACK_AB_MERGE_C R52, R53, R52, RZ ;  /* 0x000000343534723e */ /* 0x000fe200048070ff */
[----:B------:R-:W-:Y:S01]  /*52c0*/  UMOV UR46, UR7 ;  /* 0x00000007002e7c82 */ /* 0x000fe20008000000 */
[----:B------:R-:W-:Y:S01]  /*52d0*/  F2FP.SATFINITE.E4M3.F32.PACK_AB_MERGE_C R67, R70, R67, RZ ;  /* 0x000000434643723e */ /* 0x000fe200048070ff */
[-C--:B------:R-:W-:Y:S01]  /*52e0*/  FMUL.FTZ R100, R100, R7.reuse ;  /* 0x0000000764647220 */ /* 0x080fe20000410000 */
        /* <DEDUP_REMOVED lines=64> */
.L_x_132:
[----:B------:R-:W-:Y:S06]  /*56f0*/  BAR.ARV 0x8, 0x1a0 ;  /* 0x0206800000007b1d */ /* 0x000fec0000002000 */
[----:B------:R-:W-:Y:S05]  /*5700*/  @!P0 BRA `(.L_x_143) ;  /* 0x0000000000048947 */ /* 0x000fea0003800000 */
[----:B------:R-:W-:Y:S01]  /*5710*/  BPT.TRAP 0x1 ;  /* 0x000000040000795c */ /* 0x000fe20000300000 */
.L_x_143:
[----:B------:R-:W-:Y:S02]  /*5720*/  IMAD.U32 R7, RZ, RZ, UR36 ;  /* 0x00000024ff077e24 */ /* 0x000fe4000f8e00ff */
[----:B------:R-:W-:Y:S02]  /*5730*/  IMAD.U32 R8, RZ, RZ, UR37 ;  /* 0x00000025ff087e24 */ /* 0x000fe4000f8e00ff */
[----:B------:R-:W-:-:S03]  /*5740*/  IMAD R20, R7, 0x8, R0 ;  /* 0x0000000807147824 */ /* 0x000fc600078e0200 */
[----:B------:R-:W-:-:S04]  /*5750*/  SHF.L.U32 R7, R8, 0x1f, RZ ;  /* 0x0000001f08077819 */ /* 0x000fc800000006ff */
[----:B------:R0:W1:Y:S01]  /*5760*/  SYNCS.PHASECHK.TRANS64.TRYWAIT P1, [R20+URZ+0x19c50], R7 ;  /* 0x019c5007140075a7 */ /* 0x000062000802017f */
[----:B------:R-:W-:Y:S05]  /*5770*/  @!P0 BRA `(.L_x_144) ;  /* 0x0000000000048947 */ /* 0x000fea0003800000 */
[----:B------:R-:W-:Y:S01]  /*5780*/  BPT.TRAP 0x1 ;  /* 0x000000040000795c */ /* 0x000fe20000300000 */
.L_x_144:
[----:B------:R-:W-:Y:S01]  /*5790*/  VIADD R0, R0, 0x3000 ;  /* 0x0000300000007836 */ /* 0x000fe20000000000 */
[----:B-1----:R-:W-:Y:S06]  /*57a0*/  @P1 BRA `(.L_x_145) ;  /* 0x0000000000081947 */ /* 0x002fec0003800000 */
[----:B------:R-:W1:Y:S02]  /*57b0*/  SYNCS.PHASECHK.TRANS64.TRYWAIT P1, [R20+URZ+0x19c50], R7 ;  /* 0x019c5007140075a7 */ /* 0x000e64000802017f */
[----:B-1----:R-:W-:Y:S05]  /*57c0*/  @!P1 BRA `(.L_x_146) ;  /* 0x0000006c00949947 */ /* 0x002fea0003800000 */
.L_x_145:
[----:B------:R-:W-:Y:S05]  /*57d0*/  WARPSYNC.ALL ;  /* 0x0000000000007948 */ /* 0x000fea0003800000 */
[----:B------:R-:W-:Y:S01]  /*57e0*/  ULDC.64 UR10, c[0x0][0x9a0] ;  /* 0x00026800000a7ab9 */ /* 0x000fe20000000a00 */
[----:B------:R-:W-:Y:S01]  /*57f0*/  SHF.R.U32.HI R0, RZ, 0x4, R0 ;  /* 0x00000004ff007819 */ /* 0x000fe20000011600 */
[----:B------:R-:W-:Y:S01]  /*5800*/  UISETP.NE.U32.AND UP0, UPT, UR10, URZ, UPT ;  /* 0x0000003f0a00728c */ /* 0x000fe2000bf05070 */
[----:B------:R-:W-:Y:S01]  /*5810*/  IMAD.U32 R9, RZ, RZ, UR36 ;  /* 0x00000024ff097e24 */ /* 0x000fe2000f8e00ff */
[----:B------:R-:W-:Y:S01]  /*5820*/  WARPGROUP.ARRIVE ;  /* 0x00000000000079c5 */ /* 0x000fe20000000000 */
[----:B------:R-:W-:Y:S01]  /*5830*/  LOP3.LUT R0, R0, 0x3fff, RZ, 0xc0, !PT ;  /* 0x00003fff00007812 */ /* 0x000fe200078ec0ff */
[----:B------:R-:W-:Y:S01]  /*5840*/  UISETP.NE.AND.EX UP0, UPT, UR11, URZ, UPT, UP0 ;  /* 0x0000003f0b00728c */ /* 0x000fe2000bf05300 */
[----:B01----:R-:W-:-:S02]  /*5850*/  IMAD.MOV.U32 R7, RZ, RZ, 0x3f800000 ;  /* 0x3f800000ff077424 */ /* 0x003fc400078e00ff */
[----:B------:R-:W-:-:S03]  /*5860*/  LOP3.LUT R0, R0, 0x10000, RZ, 0xfc, !PT ;  /* 0x0001000000007812 */ /* 0x000fc600078efcff */
[----:B------:R-:W-:Y:S02]  /*5870*/  PLOP3.LUT P1, PT, PT, PT, UP0, 0x80, 0x0 ;  /* 0x000000000000781c */ /* 0x000fe40003f2f008 */
[----:B------:R-:W-:Y:S02]  /*5880*/  IMAD R8, R9, 0x300, R0 ;  /* 0x0000030009087824 */ /* 0x000fe400078e0200 */
[----:B------:R-:W-:Y:S01]  /*5890*/  IMAD.MOV.U32 R9, RZ, RZ, 0x40000040 ;  /* 0x40000040ff097424 */ /* 0x000fe200078e00ff */
[----:B------:R-:W-:Y:S01]  /*58a0*/  @UP0 ULDC.64 UR8, c[0x0][0x9c8] ;  /* 0x0002720000080ab9 */ /* 0x000fe20000000a00 */
[----:B------:R-:W-:Y:S01]  /*58b0*/  @UP0 ULDC.64 UR12, c[0x0][0x9d0] ;  /* 0x00027400000c0ab9 */ /* 0x000fe20000000a00 */
[----:B------:R-:W-:Y:S02]  /*58c0*/  @UP0 UIMAD UR6, UR39, UR8, URZ ;  /* 0x00000008270602a4 */ /* 0x000fe4000f8e023f */
[----:B------:R-:W-:Y:S01]  /*58d0*/  R2UR UR7, R9 ;  /* 0x00000000090772ca */ /* 0x000fe200000e0000 */
[----:B------:R-:W-:-:S02]  /*58e0*/  @UP0 UIMAD.WIDE.U32 UR4, UR40, UR8, URZ ;  /* 0x00000008280402a5 */ /* 0x000fc4000f8e003f */
[----:B------:R-:W-:Y:S02]  /*58f0*/  @UP0 UIMAD UR9, UR40, UR9, UR6 ;  /* 0x00000009280902a4 */ /* 0x000fe4000f8e0206 */
[----:B------:R-:W-:Y:S01]  /*5900*/  R2UR UR6, R8 ;  /* 0x00000000080672ca */ /* 0x000fe200000e0000 */
[----:B------:R-:W-:Y:S02]  /*5910*/  @UP0 USHF.R.S32.HI UR8, URZ, 0x1f, UR42 ;  /* 0x0000001f3f080899 */ /* 0x000fe4000801142a */
[----:B------:R-:W-:Y:S02]  /*5920*/  @UP0 UIADD3 UR5, UR5, UR9, URZ ;  /* 0x0000000905050290 */ /* 0x000fe4000fffe03f */
[----:B------:R-:W-:Y:S02]  /*5930*/  @UP0 UIMAD UR8, UR8, UR12, URZ ;  /* 0x0000000c080802a4 */ /* 0x000fe4000f8e023f */
[----:B------:R-:W-:Y:S02]  /*5940*/  @UP0 UIMAD.WIDE.U32 UR4, UR42, UR12, UR4 ;  /* 0x0000000c2a0402a5 */ /* 0x000fe4000f8e0004 */
[----:B------:R-:W-:-:S07]  /*5950*/  @UP0 UIMAD UR8, UR42, UR13, UR8 ;  /* 0x0000000d2a0802a4 */ /* 0x000fce000f8e0208 */
[----:B------:R-:W-:Y:S01]  /*5960*/  QGMMA.64x96x32.F32.E4M3.E4M3 R88, R136, gdesc[UR4], R88, gsb0 ;  /* 0x0160000488587df3 */ /* 0x000fe20008000858 */
[----:B------:R-:W-:Y:S02]  /*5970*/  @UP0 UIADD3 UR5, UR5, UR8, URZ ;  /* 0x0000000805050290 */ /* 0x000fe4000fffe03f */
[----:B------:R-:W-:-:S04]  /*5980*/  @UP0 ULEA UR6, UP1, UR4, UR10, 0x2 ;  /* 0x0000000a04060291 */ /* 0x000fc8000f82103f */
[----:B------:R-:W-:-:S03]  /*5990*/  @UP0 ULEA.HI.X UR5, UR4, UR11, UR5, 0x2, UP1 ;  /* 0x0000000b04050291 */ /* 0x000fc600088f1405 */
[----:B------:R-:W-:Y:S02]  /*59a0*/  @UP0 UMOV UR4, UR6 ;  /* 0x0000000600040c82 */ /* 0x000fe40008000000 */
[----:B------:R-:W-:Y:S02]  /*59b0*/  IMAD.U32 R12, RZ, RZ, UR4 ;  /* 0x00000004ff0c7e24 */ /* 0x000fe4000f8e00ff */
[----:B------:R-:W-:-:S05]  /*59c0*/  IMAD.U32 R13, RZ, RZ, UR5 ;  /* 0x00000005ff0d7e24 */ /* 0x000fca000f8e00ff */
[----:B------:R0:W2:Y:S01]  /*59d0*/  @P1 LDG.E R7, desc[UR54][R12.64] ;  /* 0x000000360c071981 */ /* 0x0000a2000c1e1900 */
[----:B------:R-:W-:Y:S02]  /*59e0*/  VIADD R10, R8, 0x2 ;  /* 0x00000002080a7836 */ /* 0x000fe40000000000 */
[----:B------:R-:W-:-:S03]  /*59f0*/  IMAD.MOV.U32 R11, RZ, RZ, 0x40000040 ;  /* 0x40000040ff0b7424 */ /* 0x000fc600078e00ff */
[----:B------:R-:W-:Y:S02]  /*5a00*/  R2UR UR6, R10 ;  /* 0x000000000a0672ca */ /* 0x000fe400000e0000 */
[----:B------:R-:W-:Y:S01]  /*5a10*/  R2UR UR7, R11 ;  /* 0x000000000b0772ca */ /* 0x000fe200000e0000 */
[----:B------:R-:W-:Y:S02]  /*5a20*/  VIADD R10, R8, 0x4 ;  /* 0x00000004080a7836 */ /* 0x000fe40000000000 */
[----:B------:R-:W-:Y:S01]  /*5a30*/  IMAD.MOV.U32 R11, RZ, RZ, 0x40000040 ;  /* 0x40000040ff0b7424 */ /* 0x000fe200078e00ff */
[----:B------:R-:W-:Y:S02]  /*5a40*/  WARPGROUP.DEPBAR.LE gsb0, 0x0 ;  /* 0x00008000000079c5 */ /* 0x000fe40000010000 */
[----:B------:R-:W-:-:S07]  /*5a50*/  WARPGROUP.ARRIVE ;  /* 0x00000000000079c5 */ /* 0x000fce0000000000 */
[----:B------:R-:W-:Y:S01]  /*5a60*/  QGMMA.64x96x32.F32.E4M3.E4M3 R88, R140, gdesc[UR4], R88, gsb0 ;  /* 0x016000048c587df3 */ /* 0x000fe20008000858 */
[----:B------:R-:W-:Y:S02]  /*5a70*/  R2UR UR6, R10 ;  /* 0x000000000a0672ca */ /* 0x000fe400000e0000 */
[----:B------:R-:W-:Y:S01]  /*5a80*/  R2UR UR7, R11 ;  /* 0x000000000b0772ca */ /* 0x000fe200000e0000 */
[----:B------:R-:W-:Y:S01]  /*5a90*/  VIADD R8, R8, 0x6 ;  /* 0x0000000608087836 */ /* 0x000fe20000000000 */
[----:B------:R-:W1:Y:S01]  /*5aa0*/  SHFL.BFLY PT, R11, R4, 0x2, 0x1f ;  /* 0x0c401f00040b7f89 */ /* 0x000e6200000e0000 */
[----:B------:R-:W-:-:S03]  /*5ab0*/  IMAD.MOV.U32 R9, RZ, RZ, 0x40000040 ;  /* 0x40000040ff097424 */ /* 0x000fc600078e00ff */
[----:B------:R-:W3:Y:S01]  /*5ac0*/  SHFL.BFLY PT, R10, R5, 0x2, 0x1f ;  /* 0x0c401f00050a7f89 */ /* 0x000ee200000e0000 */
[----:B------:R-:W-:Y:S02]  /*5ad0*/  WARPGROUP.DEPBAR.LE gsb0, 0x0 ;  /* 0x00008000000079c5 */ /* 0x000fe40000010000 */
[----:B------:R-:W-:-:S06]  /*5ae0*/  WARPGROUP.ARRIVE ;  /* 0x00000000000079c5 */ /* 0x000fcc0000000000 */
[----:B------:R-:W-:Y:S01]  /*5af0*/  QGMMA.64x96x32.F32.E4M3.E4M3 R88, R144, gdesc[UR4], R88, gsb0 ;  /* 0x0160000490587df3 */ /* 0x000fe20008000858 */
[----:B------:R-:W-:Y:S02]  /*5b00*/  R2UR UR6, R8 ;  /* 0x00000000080672ca */ /* 0x000fe400000e0000 */
[----:B------:R-:W-:Y:S01]  /*5b10*/  R2UR UR7, R9 ;  /* 0x00000000090772ca */ /* 0x000fe200000e0000 */
[----:B-1----:R-:W-:-:S01]  /*5b20*/  FADD.FTZ R11, R11, R4 ;  /* 0x000000040b0b7221 */ /* 0x002fc20000010000 */
[----:B---3--:R-:W-:-:S04]  /*5b30*/  FADD.FTZ R10, R10, R5 ;  /* 0x000000050a0a7221 */ /* 0x008fc80000010000 */
[----:B------:R-:W0:Y:S04]  /*5b40*/  SHFL.BFLY PT, R0, R11, 0x1, 0x1f ;  /* 0x0c201f000b007f89 */ /* 0x000e2800000e0000 */
[----:B------:R-:W1:Y:S01]  /*5b50*/  SHFL.BFLY PT, R9, R10, 0x1, 0x1f ;  /* 0x0c201f000a097f89 */ /* 0x000e6200000e0000 */
[----:B------:R-:W-:Y:S02]  /*5b60*/  IMAD.MOV.U32 R8, RZ, RZ, RZ ;  /* 0x000000ffff087224 */ /* 0x000fe400078e00ff */
[----:B0-----:R-:W-:Y:S01]  /*5b70*/  FADD.FTZ R13, R11, R0 ;  /* 0x000000000b0d7221 */ /* 0x001fe20000010000 */
[----:B-1----:R-:W-:-:S04]  /*5b80*/  FADD.FTZ R15, R10, R9 ;  /* 0x000000090a0f7221 */ /* 0x002fc80000010000 */
        /* <DEDUP_REMOVED lines=8> */
[----:B------:R0:W-:Y:S01]  /*5c10*/  @P1 MUFU.RCP R8, R13 ;  /* 0x0000000d00081308 */ /* 0x0001e20000001000 */
[----:B------:R-:W-:Y:S01]  /*5c20*/  FSETP.NE.FTZ.AND P1, PT, R15, RZ, PT ;  /* 0x000000ff0f00720b */ /* 0x000fe20003f35000 */
[----:B------:R-:W-:-:S06]  /*5c30*/  IMAD.MOV.U32 R12, RZ, RZ, RZ ;  /* 0x000000ffff0c7224 */ /* 0x000fcc00078e00ff */
[----:B------:R-:W1:Y:S08]  /*5c40*/  @P2 MUFU.LG2 R9, R14 ;  /* 0x0000000e00092308 */ /* 0x000e700000000c00 */
[----:B------:R-:W3:Y:S08]  /*5c50*/  @P3 MUFU.LG2 R11, R21 ;  /* 0x00000015000b3308 */ /* 0x000ef00000000c00 */
[----:B------:R-:W4:Y:S01]  /*5c60*/  @P1 MUFU.RCP R12, R15 ;  /* 0x0000000f000c1308 */ /* 0x000f220000001000 */
[----:B------:R-:W-:-:S02]  /*5c70*/  IMAD.U32 R10, RZ, RZ, UR45 ;  /* 0x0000002dff0a7e24 */ /* 0x000fc4000f8e00ff */
[----:B------:R-:W-:Y:S02]  /*5c80*/  IMAD.U32 R5, RZ, RZ, UR45 ;  /* 0x0000002dff057e24 */ /* 0x000fe4000f8e00ff */
[----:B0-----:R-:W-:Y:S01]  /*5c90*/  @P3 FMUL.FTZ R13, R10, 0.69314718246459960938 ;  /* 0x3f3172180a0d3820 */ /* 0x001fe20000410000 */
[----:B-1----:R-:W-:Y:S01]  /*5ca0*/  @P2 FMUL.FTZ R10, R9, 0.69314718246459960938 ;  /* 0x3f317218090a2820 */ /* 0x002fe20000410000 */
[----:B------:R-:W-:Y:S01]  /*5cb0*/  @P2 FMUL.FTZ R5, R5, 0.69314718246459960938 ;  /* 0x3f31721805052820 */ /* 0x000fe20000410000 */
[----:B---3--:R-:W-:Y:S01]  /*5cc0*/  @P3 FMUL.FTZ R14, R11, 0.69314718246459960938 ;  /* 0x3f3172180b0e3820 */ /* 0x008fe20000410000 */
[----:B------:R-:W-:Y:S02]  /*5cd0*/  IMAD.MOV.U32 R0, RZ, RZ, -0x800000 ;  /* 0xff800000ff007424 */ /* 0x000fe400078e00ff */
[----:B--2---:R-:W-:Y:S01]  /*5ce0*/  FMUL.FTZ R8, R8, R7 ;  /* 0x0000000708087220 */ /* 0x004fe20000410000 */
[----:B------:R-:W-:Y:S02]  /*5cf0*/  IMAD.MOV.U32 R4, RZ, RZ, -0x800000 ;  /* 0xff800000ff047424 */ /* 0x000fe400078e00ff */
[----:B------:R-:W-:Y:S01]  /*5d00*/  @P2 FFMA.FTZ R0, R5, R6, R10 ;  /* 0x0000000605002223 */ /* 0x000fe2000001000a */
[----:B------:R-:W-:-:S01]  /*5d10*/  @P3 FFMA.FTZ R4, R13, R3, R14 ;  /* 0x000000030d043223 */ /* 0x000fc2000001000e */
[----:B----4-:R-:W-:Y:S01]  /*5d20*/  FMUL.FTZ R7, R12, R7 ;  /* 0x000000070c077220 */ /* 0x010fe20000410000 */
[----:B------:R-:W-:-:S02]  /*5d30*/  WARPGROUP.DEPBAR.LE gsb0, 0x0 ;  /* 0x00008000000079c5 */ /* 0x000fc40000010000 */
[----:B------:R-:W-:Y:S05]  /*5d40*/  @!P0 BRA `(.L_x_147) ;  /* 0x0000000000048947 */ /* 0x000fea0003800000 */
[----:B------:R-:W-:Y:S01]  /*5d50*/  BPT.TRAP 0x1 ;  /* 0x000000040000795c */ /* 0x000fe20000300000 */
.L_x_147:
[----:B------:R-:W-:Y:S01]  /*5d60*/  VIADD R3, R20, 0x19c60 ;  /* 0x00019c6014037836 */ /* 0x000fe20000000000 */
[----:B------:R-:W-:Y:S01]  /*5d70*/  UIADD3 UR36, UR36, 0x1, URZ ;  /* 0x0000000124247890 */ /* 0x000fe2000fffe03f */
[-C--:B------:R-:W-:Y:S01]  /*5d80*/  FMUL.FTZ R64, R88, R8.reuse ;  /* 0x0000000858407220 */ /* 0x080fe20000410000 */
[-C--:B------:R-:W-:Y:S01]  /*5d90*/  FMUL.FTZ R60, R89, R8.reuse ;  /* 0x00000008593c7220 */ /* 0x080fe20000410000 */
[-C--:B------:R-:W-:Y:S01]  /*5da0*/  FMUL.FTZ R61, R92, R8.reuse ;  /* 0x000000085c3d7220 */ /* 0x080fe20000410000 */
[----:B------:R-:W-:Y:S01]  /*5db0*/  PRMT R3, R2, 0x654, R3 ;  /* 0x0000065402037816 */ /* 0x000fe20000000003 */
[----:B------:R-:W-:Y:S01]  /*5dc0*/  UISETP.NE.AND UP0, UPT, UR36, 0x2, UPT ;  /* 0x000000022400788c */ /* 0x000fe2000bf05270 */
[-C--:B------:R-:W-:Y:S01]  /*5dd0*/  FMUL.FTZ R57, R93, R8.reuse ;  /* 0x000000085d397220 */ /* 0x080fe20000410000 */
[-C--:B------:R-:W-:Y:S01]  /*5de0*/  FMUL.FTZ R56, R96, R8.reuse ;  /* 0x0000000860387220 */ /* 0x080fe20000410000 */
[----:B------:R0:W-:Y:S01]  /*5df0*/  SYNCS.ARRIVE.TRANS64.RED.A1T0 RZ, [R3+URZ], RZ ;  /* 0x000000ff03ff79a7 */ /* 0x0001e2000810043f */
        /* <DEDUP_REMOVED lines=19> */
[----:B------:R-:W-:Y:S01]  /*5f30*/  USEL UR4, URZ, 0x1, UP0 ;  /* 0x000000013f047887 */ /* 0x000fe20008000000 */
        /* <DEDUP_REMOVED lines=19> */
[----:B------:R-:W-:Y:S01]  /*6070*/  PLOP3.LUT P0, PT, PT, PT, PT, 0x8, 0x0 ;  /* 0x000000000000781c */ /* 0x000fe20003f0e170 */
[-C--:B------:R-:W-:Y:S01]  /*6080*/  FMUL.FTZ R13, R127, R7.reuse ;  /* 0x000000077f0d7220 */ /* 0x080fe20000410000 */
[-C--:B------:R-:W-:Y:S01]  /*6090*/  FMUL.FTZ R12, R130, R7.reuse ;  /* 0x00000007820c7220 */ /* 0x080fe20000410000 */
[-C--:B------:R-:W-:Y:S01]  /*60a0*/  FMUL.FTZ R8, R131, R7.reuse ;  /* 0x0000000783087220 */ /* 0x080fe20000410000 */
[-C--:B------:R-:W-:Y:S01]  /*60b0*/  FMUL.FTZ R9, R134, R7.reuse ;  /* 0x0000000786097220 */ /* 0x080fe20000410000 */
[----:B------:R-:W-:Y:S01]  /*60c0*/  FMUL.FTZ R135, R135, R7 ;  /* 0x0000000787877220 */ /* 0x000fe20000410000 */
[----:B------:R-:W-:-:S02]  /*60d0*/  UIADD3 UR38, UR38, 0x1, URZ ;  /* 0x0000000126267890 */ /* 0x000fc4000fffe03f */
[----:B------:R-:W-:Y:S02]  /*60e0*/  USEL UR36, UR36, URZ, UP0 ;  /* 0x0000003f24247287 */ /* 0x000fe40008000000 */
[----:B0-----:R-:W-:-:S12]  /*60f0*/  ULOP3.LUT UR37, UR37, UR4, URZ, 0x3c, !UPT ;  /* 0x0000000425257292 */ /* 0x001fd8000f8e3c3f */
.L_x_125:
[----:B------:R-:W0:Y:S01]  /*6100*/  S2R R3, SR_CgaCtaId ;  /* 0x0000000000037919 */ /* 0x000e220000008800 */
[----:B------:R-:W-:Y:S01]  /*6110*/  MOV R2, 0x400 ;  /* 0x0000040000027802 */ /* 0x000fe20000000f00 */
[----:B------:R-:W-:Y:S01]  /*6120*/  BSSY B0, `(.L_x_148) ;  /* 0x00001cc000007945 */ /* 0x000fe20003800000 */
[----:B------:R-:W-:Y:S02]  /*6130*/  BAR.SYNC.DEFER_BLOCKING 0x5, 0x200 ;  /* 0x0148000000007b1d */ /* 0x000fe40000010000 */
[----:B0-----:R-:W-:-:S05]  /*6140*/  LEA R2, R3, R2, 0x18 ;  /* 0x0000000203027211 */ /* 0x001fca00078ec0ff */
[----:B------:R-:W0:Y:S02]  /*6150*/  LDS.128 R40, [R2+0x19cd0] ;  /* 0x019cd00002287984 */ /* 0x000e240000000c00 */
[----:B0-----:R-:W-:Y:S01]  /*6160*/  R2UR UR5, R42 ;  /* 0x000000002a0572ca */ /* 0x001fe200000e0000 */
[----:B------:R-:W-:Y:S06]  /*6170*/  BAR.ARV 0x4, 0x200 ;  /* 0x0108000000007b1d */ /* 0x000fec0000002000 */
[----:B------:R-:W-:Y:S08]  /*6180*/  @P0 BRA `(.L_x_149) ;  /* 0x0000001400140947 */ /* 0x000ff00003800000 */
[----:B------:R-:W0:Y:S01]  /*6190*/  S2R R63, SR_TID.X ;  /* 0x00000000003f7919 */ /* 0x000e220000002100 */
[----:B------:R-:W-:Y:S01]  /*61a0*/  ULDC.64 UR6, c[0x4][0x38] ;  /* 0x01000e0000067ab9 */ /* 0x000fe20000000a00 */
[----:B0-----:R-:W-:-:S05]  /*61b0*/  IMAD.SHL.U32 R3, R63, 0x4, RZ ;  /* 0x000000043f037824 */ /* 0x001fca00078e00ff */
[----:B------:R-:W-:-:S04]  /*61c0*/  LOP3.LUT R3, R3, 0xc, RZ, 0xc0, !PT ;  /* 0x0000000c03037812 */ /* 0x000fc800078ec0ff */
[----:B------:R-:W-:-:S05]  /*61d0*/  IADD3 R6, P0, R3, UR6, RZ ;  /* 0x0000000603067c10 */ /* 0x000fca000ff1e0ff */
[----:B------:R-:W-:Y:S01]  /*61e0*/  IMAD.X R7, RZ, RZ, UR7, P0 ;  /* 0x00000007ff077e24 */ /* 0x000fe200080e06ff */
[----:B------:R-:W-:Y:S02]  /*61f0*/  F2FP.BF16.F32.PACK_AB R44, R37, R44 ;  /* 0x0000002c252c723e */ /* 0x000fe400000010ff */
[----:B------:R-:W-:Y:S02]  /*6200*/  F2FP.BF16.F32.PACK_AB R12, R9, R12 ;  /* 0x0000000c090c723e */ /* 0x000fe400000010ff */
[----:B------:R-:W-:Y:S01]  /*6210*/  F2FP.BF16.F32.PACK_AB R135, R135, R8 ;  /* 0x000000088787723e */ /* 0x000fe200000010ff */
[----:B------:R0:W2:Y:S01]  /*6220*/  LDG.E.CONSTANT R3, desc[UR54][R6.64] ;  /* 0x0000003606037981 */ /* 0x0000a2000c1e9900 */
[----:B------:R-:W-:Y:S01]  /*6230*/  F2FP.BF16.F32.PACK_AB R10, R5, R10 ;  /* 0x0000000a050a723e */ /* 0x000fe200000010ff */
[----:B------:R-:W-:Y:S01]  /*6240*/  USHF.L.U32 UR8, UR40, 0x2, URZ ;  /* 0x0000000228087899 */ /* 0x000fe2000800063f */
[----:B------:R-:W-:Y:S01]  /*6250*/  F2FP.BF16.F32.PACK_AB R11, R11, R14 ;  /* 0x0000000e0b0b723e */ /* 0x000fe200000010ff */
[----:B------:R-:W1:Y:S01]  /*6260*/  S2R R37, SR_SWINHI ;  /* 0x0000000000257919 */ /* 0x000e620000002f00 */
[----:B------:R-:W-:Y:S01]  /*6270*/  F2FP.BF16.F32.PACK_AB R45, R45, R48 ;  /* 0x000000302d2d723e */ /* 0x000fe200000010ff */
[----:B------:R-:W-:Y:S01]  /*6280*/  ULDC.64 UR6, c[0x0][0xbd8] ;  /* 0x0002f60000067ab9 */ /* 0x000fe20000000a00 */
[----:B------:R-:W-:Y:S01]  /*6290*/  F2FP.BF16.F32.PACK_AB R39, R39, R46 ;  /* 0x0000002e2727723e */ /* 0x000fe200000010ff */
[----:B------:R-:W-:Y:S01]  /*62a0*/  USHF.L.U64.HI UR9, UR40, 0x2, UR39 ;  /* 0x0000000228097899 */ /* 0x000fe20008010227 */
[----:B------:R-:W-:Y:S01]  /*62b0*/  F2FP.BF16.F32.PACK_AB R32, R29, R32 ;  /* 0x000000201d20723e */ /* 0x000fe200000010ff */
[----:B------:R-:W-:Y:S01]  /*62c0*/  UIADD3 UR4, UP1, UR8, UR6, URZ ;  /* 0x0000000608047290 */ /* 0x000fe2000ff3e03f */
[----:B0-----:R-:W-:Y:S01]  /*62d0*/  LOP3.LUT P0, R6, R63, 0x3, RZ, 0xc0, !PT ;  /* 0x000000033f067812 */ /* 0x001fe2000780c0ff */
[----:B------:R-:W-:Y:S01]  /*62e0*/  UISETP.NE.U32.AND UP0, UPT, UR6, URZ, UPT ;  /* 0x0000003f0600728c */ /* 0x000fe2000bf05070 */
[----:B------:R-:W-:Y:S01]  /*62f0*/  F2FP.BF16.F32.PACK_AB R30, R27, R30 ;  /* 0x0000001e1b1e723e */ /* 0x000fe200000010ff */
[----:B------:R-:W-:Y:S01]  /*6300*/  UIADD3.X UR6, UR9, UR7, URZ, UP1, !UPT ;  /* 0x0000000709067290 */ /* 0x000fe20008ffe43f */
[----:B------:R-:W-:Y:S01]  /*6310*/  ISETP.EQ.OR P0, PT, R6, 0x3, !P0 ;  /* 0x000000030600780c */ /* 0x000fe20004702670 */
[----:B------:R-:W-:Y:S01]  /*6320*/  UISETP.NE.AND.EX UP0, UPT, UR7, URZ, UPT, UP0 ;  /* 0x0000003f0700728c */ /* 0x000fe2000bf05300 */
[----:B------:R-:W-:-:S02]  /*6330*/  F2FP.BF16.F32.PACK_AB R25, R25, R28 ;  /* 0x0000001c1919723e */ /* 0x000fc400000010ff */
[----:B------:R-:W-:Y:S02]  /*6340*/  SEL R70, R12, R135, P0 ;  /* 0x000000870c467207 */ /* 0x000fe40000000000 */
[----:B------:R-:W-:Y:S02]  /*6350*/  SEL R72, R135, R12, P0 ;  /* 0x0000000c87487207 */ /* 0x000fe40000000000 */
[----:B------:R-:W-:Y:S02]  /*6360*/  SEL R46, R11, R10, P0 ;  /* 0x0000000a0b2e7207 */ /* 0x000fe40000000000 */
[----:B------:R-:W-:Y:S02]  /*6370*/  SEL R48, R10, R11, P0 ;  /* 0x0000000b0a307207 */ /* 0x000fe40000000000 */
[----:B------:R-:W-:Y:S02]  /*6380*/  F2FP.BF16.F32.PACK_AB R24, R15, R24 ;  /* 0x000000180f18723e */ /* 0x000fe400000010ff */
[----:B------:R-:W-:-:S02]  /*6390*/  F2FP.BF16.F32.PACK_AB R31, R31, R34 ;  /* 0x000000221f1f723e */ /* 0x000fc400000010ff */
[----:B------:R-:W-:Y:S02]  /*63a0*/  SEL R40, R25, R24, P0 ;  /* 0x0000001819287207 */ /* 0x000fe40000000000 */
[----:B------:R-:W-:Y:S02]  /*63b0*/  SEL R42, R24, R25, P0 ;  /* 0x00000019182a7207 */ /* 0x000fe40000000000 */
[----:B------:R-:W-:Y:S02]  /*63c0*/  F2FP.BF16.F32.PACK_AB R61, R61, R64 ;  /* 0x000000403d3d723e */ /* 0x000fe400000010ff */
[----:B------:R-:W-:Y:S02]  /*63d0*/  MOV R6, R2 ;  /* 0x0000000200067202 */ /* 0x000fe40000000f00 */
[----:B-1----:R-:W-:Y:S02]  /*63e0*/  MOV R7, R37 ;  /* 0x0000002500077202 */ /* 0x002fe40000000f00 */
[----:B------:R-:W-:-:S02]  /*63f0*/  SEL R64, R31, R30, P0 ;  /* 0x0000001e1f407207 */ /* 0x000fc40000000000 */
[----:B------:R-:W-:Y:S01]  /*6400*/  SEL R30, R30, R31, P0 ;  /* 0x0000001f1e1e7207 */ /* 0x000fe20000000000 */
[----:B------:R-:W-:Y:S01]  /*6410*/  IMAD.WIDE R8, R154, 0x2, R6 ;  /* 0x000000029a087825 */ /* 0x000fe200078e0206 */
[----:B------:R-:W-:Y:S02]  /*6420*/  F2FP.BF16.F32.PACK_AB R21, R21, R26 ;  /* 0x0000001a1515723e */ /* 0x000fe400000010ff */
[----:B------:R-:W-:Y:S02]  /*6430*/  F2FP.BF16.F32.PACK_AB R20, R13, R20 ;  /* 0x000000140d14723e */ /* 0x000fe400000010ff */
[C---:B------:R-:W-:Y:S02]  /*6440*/  LOP3.LUT R5, R8.reuse, 0x180, RZ, 0xc0, !PT ;  /* 0x0000018008057812 */ /* 0x040fe400078ec0ff */
[----:B------:R-:W-:Y:S02]  /*6450*/  IADD3 R12, P5, R8, 0x20, RZ ;  /* 0x00000020080c7810 */ /* 0x000fe40007fbe0ff */
[----:B------:R-:W-:-:S02]  /*6460*/  SHF.R.U64 R5, R5, 0x3, RZ ;  /* 0x0000000305057819 */ /* 0x000fc400000012ff */
[----:B------:R-:W-:Y:S01]  /*6470*/  LOP3.LUT R10, R12, 0x180, RZ, 0xc0, !PT ;  /* 0x000001800c0a7812 */ /* 0x000fe200078ec0ff */
[--C-:B------:R-:W-:Y:S01]  /*6480*/  IMAD.X R25, RZ, RZ, R9.reuse, P5 ;  /* 0x000000ffff197224 */ /* 0x100fe200028e0609 */
[C---:B------:R-:W-:Y:S02]  /*6490*/  IADD3 R14, P4, R8.reuse, 0x3000, RZ ;  /* 0x00003000080e7810 */ /* 0x040fe40007f9e0ff */
[C---:B------:R-:W-:Y:S02]  /*64a0*/  IADD3 R27, P3, R8.reuse, 0x3020, RZ ;  /* 0x00003020081b7810 */ /* 0x040fe40007f7e0ff */
[C---:B------:R-:W-:Y:S02]  /*64b0*/  IADD3 R29, P2, R8.reuse, 0x6000, RZ ;  /* 0x00006000081d7810 */ /* 0x040fe40007f5e0ff */
[----:B------:R-:W-:Y:S01]  /*64c0*/  IADD3 R74, P1, R8, 0x6020, RZ ;  /* 0x00006020084a7810 */ /* 0x000fe20007f3e0ff */
[--C-:B------:R-:W-:Y:S01]  /*64d0*/  IMAD.X R15, RZ, RZ, R9.reuse, P3 ;  /* 0x000000ffff0f7224 */ /* 0x100fe200018e0609 */
[----:B------:R-:W-:Y:S01]  /*64e0*/  LOP3.LUT R8, R5, R8, RZ, 0x3c, !PT ;  /* 0x0000000805087212 */ /* 0x000fe200078e3cff */
[--C-:B------:R-:W-:Y:S01]  /*64f0*/  IMAD.X R13, RZ, RZ, R9.reuse, P2 ;  /* 0x000000ffff0d7224 */ /* 0x100fe200010e0609 */
[----:B------:R-:W-:Y:S01]  /*6500*/  SHF.R.U64 R5, R10, 0x3, RZ ;  /* 0x000000030a057819 */ /* 0x000fe200000012ff */
[----:B------:R-:W-:Y:S01]  /*6510*/  IMAD.X R11, RZ, RZ, R9, P1 ;  /* 0x000000ffff0b7224 */ /* 0x000fe200008e0609 */
[----:B------:R-:W-:-:S02]  /*6520*/  LOP3.LUT R10, R27, 0x180, RZ, 0xc0, !PT ;  /* 0x000001801b0a7812 */ /* 0x000fc400078ec0ff */
[----:B------:R-:W-:Y:S02]  /*6530*/  LOP3.LUT R24, R5, R12, RZ, 0x3c, !PT ;  /* 0x0000000c05187212 */ /* 0x000fe400078e3cff */
[----:B------:R-:W-:Y:S02]  /*6540*/  LOP3.LUT R5, R14, 0x180, RZ, 0xc0, !PT ;  /* 0x000001800e057812 */ /* 0x000fe400078ec0ff */
[----:B------:R-:W-:Y:S02]  /*6550*/  LOP3.LUT R12, R29, 0x180, RZ, 0xc0, !PT ;  /* 0x000001801d0c7812 */ /* 0x000fe400078ec0ff */
[----:B------:R-:W-:Y:S02]  /*6560*/  LOP3.LUT R31, R74, 0x180, RZ, 0xc0, !PT ;  /* 0x000001804a1f7812 */ /* 0x000fe400078ec0ff */
[----:B------:R-:W-:Y:S02]  /*6570*/  F2FP.BF16.F32.PACK_AB R60, R57, R60 ;  /* 0x0000003c393c723e */ /* 0x000fe400000010ff */
[----:B------:R-:W-:-:S02]  /*6580*/  SHF.R.U64 R5, R5, 0x3, RZ ;  /* 0x0000000305057819 */ /* 0x000fc400000012ff */
[----:B------:R-:W-:Y:S02]  /*6590*/  F2FP.BF16.F32.PACK_AB R59, R59, R62 ;  /* 0x0000003e3b3b723e */ /* 0x000fe400000010ff */
[----:B------:R-:W-:Y:S02]  /*65a0*/  F2FP.BF16.F32.PACK_AB R58, R55, R58 ;  /* 0x0000003a373a723e */ /* 0x000fe400000010ff */
[----:B------:R-:W-:Y:S02]  /*65b0*/  F2FP.BF16.F32.PACK_AB R53, R53, R56 ;  /* 0x000000383535723e */ /* 0x000fe400000010ff */
[----:B------:R-:W-:Y:S02]  /*65c0*/  F2FP.BF16.F32.PACK_AB R52, R49, R52 ;  /* 0x000000343134723e */ /* 0x000fe400000010ff */
[----:B------:R-:W-:Y:S02]  /*65d0*/  SHF.R.U64 R10, R10, 0x3, RZ ;  /* 0x000000030a0a7819 */ /* 0x000fe400000012ff */
[----:B------:R-:W-:-:S02]  /*65e0*/  F2FP.BF16.F32.PACK_AB R51, R51, R54 ;  /* 0x000000363333723e */ /* 0x000fc400000010ff */
[----:B------:R-:W-:Y:S02]  /*65f0*/  F2FP.BF16.F32.PACK_AB R50, R47, R50 ;  /* 0x000000322f32723e */ /* 0x000fe400000010ff */
[----:B------:R-:W-:Y:S02]  /*6600*/  SHF.R.U64 R12, R12, 0x3, RZ ;  /* 0x000000030c0c7819 */ /* 0x000fe400000012ff */
[----:B------:R-:W-:Y:S02]  /*6610*/  SHF.R.U64 R31, R31, 0x3, RZ ;  /* 0x000000031f1f7819 */ /* 0x000fe400000012ff */
[----:B------:R-:W-:Y:S02]  /*6620*/  SEL R66, R21, R20, P0 ;  /* 0x0000001415427207 */ /* 0x000fe40000000000 */
[----:B------:R-:W-:Y:S01]  /*6630*/  SEL R68, R20, R21, P0 ;  /* 0x0000001514447207 */ /* 0x000fe20000000000 */
[----:B------:R-:W-:Y:S01]  /*6640*/  IMAD.X R21, RZ, RZ, R9, P4 ;  /* 0x000000ffff157224 */ /* 0x000fe200020e0609 */
[----:B------:R-:W-:-:S02]  /*6650*/  SEL R26, R61, R60, P0 ;  /* 0x0000003c3d1a7207 */ /* 0x000fc40000000000 */
[----:B------:R-:W-:Y:S02]  /*6660*/  LOP3.LUT R20, R5, R14, RZ, 0x3c, !PT ;  /* 0x0000000e05147212 */ /* 0x000fe400078e3cff */
[----:B------:R-:W-:Y:S02]  /*6670*/  F2FP.BF16.F32.PACK_AB R38, R35, R38 ;  /* 0x000000262326723e */ /* 0x000fe400000010ff */
[----:B------:R-:W-:Y:S02]  /*6680*/  F2FP.BF16.F32.PACK_AB R33, R33, R36 ;  /* 0x000000242121723e */ /* 0x000fe400000010ff */
[----:B------:R-:W-:Y:S02]  /*6690*/  SEL R60, R60, R61, P0 ;  /* 0x0000003d3c3c7207 */ /* 0x000fe40000000000 */
[----:B------:R-:W-:Y:S02]  /*66a0*/  SEL R28, R53, R52, P0 ;  /* 0x00000034351c7207 */ /* 0x000fe40000000000 */
[----:B------:R-:W-:-:S02]  /*66b0*/  SEL R54, R59, R58, P0 ;  /* 0x0000003a3b367207 */ /* 0x000fc40000000000 */
[----:B------:R-:W-:Y:S02]  /*66c0*/  LOP3.LUT R14, R10, R27, RZ, 0x3c, !PT ;  /* 0x0000001b0a0e7212 */ /* 0x000fe400078e3cff */
[----:B------:R-:W-:Y:S02]  /*66d0*/  SEL R52, R52, R53, P0 ;  /* 0x0000003534347207 */ /* 0x000fe40000000000 */
[----:B------:R-:W-:Y:S02]  /*66e0*/  SEL R58, R58, R59, P0 ;  /* 0x0000003b3a3a7207 */ /* 0x000fe40000000000 */
[----:B------:R-:W-:Y:S02]  /*66f0*/  SEL R56, R51, R50, P0 ;  /* 0x0000003233387207 */ /* 0x000fe40000000000 */
[----:B------:R-:W-:Y:S02]  /*6700*/  LOP3.LUT R12, R12, R29, RZ, 0x3c, !PT ;  /* 0x0000001d0c0c7212 */ /* 0x000fe400078e3cff */
[----:B------:R-:W-:-:S02]  /*6710*/  LOP3.LUT R10, R31, R74, RZ, 0x3c, !PT ;  /* 0x0000004a1f0a7212 */ /* 0x000fc400078e3cff */
[----:B------:R-:W-:Y:S02]  /*6720*/  SEL R50, R50, R51, P0 ;  /* 0x0000003332327207 */ /* 0x000fe40000000000 */
[----:B------:R-:W-:Y:S02]  /*6730*/  SEL R34, R45, R44, P0 ;  /* 0x0000002c2d227207 */ /* 0x000fe40000000000 */
[----:B------:R-:W-:Y:S02]  /*6740*/  SEL R44, R44, R45, P0 ;  /* 0x0000002d2c2c7207 */ /* 0x000fe40000000000 */
[----:B------:R-:W-:Y:S02]  /*6750*/  SEL R36, R33, R32, P0 ;  /* 0x0000002021247207 */ /* 0x000fe40000000000 */
[----:B------:R-:W-:Y:S02]  /*6760*/  SEL R62, R39, R38, P0 ;  /* 0x00000026273e7207 */ /* 0x000fe40000000000 */
[----:B------:R-:W-:-:S02]  /*6770*/  MOV R51, R8 ;  /* 0x0000000800337202 */ /* 0x000fc40000000f00 */
[----:B------:R-:W-:Y:S02]  /*6780*/  MOV R49, R20 ;  /* 0x0000001400317202 */ /* 0x000fe40000000f00 */
[----:B------:R-:W-:Y:S02]  /*6790*/  SEL R32, R32, R33, P0 ;  /* 0x0000002120207207 */ /* 0x000fe40000000000 */
[----:B------:R-:W-:Y:S02]  /*67a0*/  SEL R38, R38, R39, P0 ;  /* 0x0000002726267207 */ /* 0x000fe40000000000 */
[----:B------:R-:W-:Y:S02]  /*67b0*/  MOV R37, R12 ;  /* 0x0000000c00257202 */ /* 0x000fe40000000f00 */
[----:B------:R-:W-:Y:S02]  /*67c0*/  MOV R20, R10 ;  /* 0x0000000a00147202 */ /* 0x000fe40000000f00 */
[----:B------:R-:W-:-:S02]  /*67d0*/  MOV R39, R14 ;  /* 0x0000000e00277202 */ /* 0x000fc40000000f00 */
[----:B------:R-:W-:Y:S02]  /*67e0*/  MOV R45, R24 ;  /* 0x00000018002d7202 */ /* 0x000fe40000000f00 */
[----:B------:R-:W-:Y:S02]  /*67f0*/  PLOP3.LUT P1, PT, PT, PT, UP0, 0x80, 0x0 ;  /* 0x000000000000781c */ /* 0x000fe40003f2f008 */
[----:B--2---:R-:W-:Y:S01]  /*6800*/  LOP3.LUT R5, R3, 0x2, RZ, 0x3c, !PT ;  /* 0x0000000203057812 */ /* 0x004fe200078e3cff */
[----:B------:R-:W-:Y:S04]  /*6810*/  SHFL.IDX PT, R26, R26, R3, 0x1c1f ;  /* 0x001c1f031a1a7589 */ /* 0x000fe800000e0000 */
[----:B------:R-:W0:Y:S04]  /*6820*/  SHFL.IDX PT, R9, R60, R5, 0x1c1f ;  /* 0x001c1f053c097589 */ /* 0x000e2800000e0000 */
[----:B------:R-:W-:Y:S04]  /*6830*/  SHFL.IDX PT, R28, R28, R3, 0x1c1f ;  /* 0x001c1f031c1c7589 */ /* 0x000fe800000e0000 */
[----:B------:R-:W1:Y:S04]  /*6840*/  SHFL.IDX PT, R13, R52, R5, 0x1c1f ;  /* 0x001c1f05340d7589 */ /* 0x000e6800000e0000 */
[----:B------:R-:W-:Y:S04]  /*6850*/  SHFL.IDX PT, R54, R54, R3, 0x1c1f ;  /* 0x001c1f0336367589 */ /* 0x000fe800000e0000 */
[----:B------:R-:W2:Y:S04]  /*6860*/  SHFL.IDX PT, R11, R58, R5, 0x1c1f ;  /* 0x001c1f053a0b7589 */ /* 0x000ea800000e0000 */
[----:B------:R-:W-:Y:S04]  /*6870*/  SHFL.IDX PT, R56, R56, R3, 0x1c1f ;  /* 0x001c1f0338387589 */ /* 0x000fe800000e0000 */
[----:B------:R-:W3:Y:S01]  /*6880*/  SHFL.IDX PT, R15, R50, R5, 0x1c1f ;  /* 0x001c1f05320f7589 */ /* 0x000ee200000e0000 */
[----:B0-----:R-:W-:-:S02]  /*6890*/  SEL R8, R26, R9, P0 ;  /* 0x000000091a087207 */ /* 0x001fc40000000000 */
[----:B------:R-:W-:Y:S01]  /*68a0*/  SEL R10, R9, R26, P0 ;  /* 0x0000001a090a7207 */ /* 0x000fe20000000000 */
[----:B------:R-:W-:Y:S04]  /*68b0*/  SHFL.IDX PT, R34, R34, R3, 0x1c1f ;  /* 0x001c1f0322227589 */ /* 0x000fe800000e0000 */
[----:B------:R-:W0:Y:S01]  /*68c0*/  SHFL.IDX PT, R21, R44, R5, 0x1c1f ;  /* 0x001c1f052c157589 */ /* 0x000e2200000e0000 */
[----:B-1----:R-:W-:Y:S02]  /*68d0*/  SEL R12, R28, R13, P0 ;  /* 0x0000000d1c0c7207 */ /* 0x002fe40000000000 */
[----:B------:R-:W-:Y:S01]  /*68e0*/  SEL R14, R13, R28, P0 ;  /* 0x0000001c0d0e7207 */ /* 0x000fe20000000000 */
[----:B------:R-:W-:Y:S04]  /*68f0*/  SHFL.IDX PT, R36, R36, R3, 0x1c1f ;  /* 0x001c1f0324247589 */ /* 0x000fe800000e0000 */
[----:B------:R-:W-:Y:S01]  /*6900*/  SHFL.IDX PT, R40, R40, R3, 0x1c1f ;  /* 0x001c1f0328287589 */ /* 0x000fe200000e0000 */
[----:B--2---:R-:W-:-:S02]  /*6910*/  SEL R9, R54, R11, P0 ;  /* 0x0000000b36097207 */ /* 0x004fc40000000000 */
[----:B------:R-:W-:Y:S01]  /*6920*/  SEL R11, R11, R54, P0 ;  /* 0x000000360b0b7207 */ /* 0x000fe20000000000 */
[----:B------:R-:W-:Y:S04]  /*6930*/  SHFL.IDX PT, R46, R46, R3, 0x1c1f ;  /* 0x001c1f032e2e7589 */ /* 0x000fe800000e0000 */
[----:B------:R-:W1:Y:S01]  /*6940*/  SHFL.IDX PT, R25, R32, R5, 0x1c1f ;  /* 0x001c1f0520197589 */ /* 0x000e6200000e0000 */
[----:B---3--:R-:W-:Y:S02]  /*6950*/  SEL R13, R56, R15, P0 ;  /* 0x0000000f380d7207 */ /* 0x008fe40000000000 */
[----:B------:R-:W-:Y:S01]  /*6960*/  SEL R15, R15, R56, P0 ;  /* 0x000000380f0f7207 */ /* 0x000fe20000000000 */
[----:B------:R-:W2:Y:S04]  /*6970*/  SHFL.IDX PT, R27, R42, R5, 0x1c1f ;  /* 0x001c1f052a1b7589 */ /* 0x000ea800000e0000 */
[----:B------:R-:W3:Y:S01]  /*6980*/  SHFL.IDX PT, R29, R48, R5, 0x1c1f ;  /* 0x001c1f05301d7589 */ /* 0x000ee200000e0000 */
[----:B0-----:R-:W-:-:S02]  /*6990*/  SEL R24, R34, R21, P0 ;  /* 0x0000001522187207 */ /* 0x001fc40000000000 */
[----:B------:R-:W-:Y:S01]  /*69a0*/  SEL R26, R21, R34, P0 ;  /* 0x00000022151a7207 */ /* 0x000fe20000000000 */
[----:B------:R-:W-:Y:S04]  /*69b0*/  SHFL.IDX PT, R62, R62, R3, 0x1c1f ;  /* 0x001c1f033e3e7589 */ /* 0x000fe800000e0000 */
[----:B------:R-:W0:Y:S04]  /*69c0*/  SHFL.IDX PT, R31, R38, R5, 0x1c1f ;  /* 0x001c1f05261f7589 */ /* 0x000e2800000e0000 */
[----:B------:R-:W-:Y:S04]  /*69d0*/  SHFL.IDX PT, R64, R64, R3, 0x1c1f ;  /* 0x001c1f0340407589 */ /* 0x000fe800000e0000 */
[----:B------:R4:W0:Y:S01]  /*69e0*/  SHFL.IDX PT, R33, R30, R5, 0x1c1f ;  /* 0x001c1f051e217589 */ /* 0x00082200000e0000 */
[----:B-1----:R-:W-:Y:S01]  /*69f0*/  SEL R28, R36, R25, P0 ;  /* 0x00000019241c7207 */ /* 0x002fe20000000000 */
[----:B------:R-:W-:Y:S01]  /*6a00*/  BAR.SYNC.DEFER_BLOCKING 0x1, 0x180 ;  /* 0x0046000000007b1d */ /* 0x000fe20000010000 */
[----:B--2---:R-:W-:-:S02]  /*6a10*/  SEL R32, R40, R27, P0 ;  /* 0x0000001b28207207 */ /* 0x004fc40000000000 */
[----:B------:R-:W-:Y:S02]  /*6a20*/  SEL R34, R27, R40, P0 ;  /* 0x000000281b227207 */ /* 0x000fe40000000000 */
[----:B---3--:R-:W-:Y:S02]  /*6a30*/  SEL R44, R46, R29, P0 ;  /* 0x0000001d2e2c7207 */ /* 0x008fe40000000000 */
[----:B----4-:R-:W-:Y:S01]  /*6a40*/  SEL R30, R25, R36, P0 ;  /* 0x00000024191e7207 */ /* 0x010fe20000000000 */
[----:B------:R-:W-:Y:S01]  /*6a50*/  SHFL.IDX PT, R66, R66, R3, 0x1c1f ;  /* 0x001c1f0342427589 */ /* 0x000fe200000e0000 */
[----:B------:R-:W-:-:S03]  /*6a60*/  SEL R46, R29, R46, P0 ;  /* 0x0000002e1d2e7207 */ /* 0x000fc60000000000 */
[----:B------:R-:W1:Y:S01]  /*6a70*/  SHFL.IDX PT, R35, R68, R5, 0x1c1f ;  /* 0x001c1f0544237589 */ /* 0x000e6200000e0000 */
[----:B0-----:R-:W-:Y:S02]  /*6a80*/  SEL R25, R62, R31, P0 ;  /* 0x0000001f3e197207 */ /* 0x001fe40000000000 */
[----:B------:R-:W-:Y:S01]  /*6a90*/  SEL R27, R31, R62, P0 ;  /* 0x0000003e1f1b7207 */ /* 0x000fe20000000000 */
[----:B------:R-:W-:Y:S04]  /*6aa0*/  SHFL.IDX PT, R70, R70, R3, 0x1c1f ;  /* 0x001c1f0346467589 */ /* 0x000fe800000e0000 */
[----:B------:R-:W0:Y:S01]  /*6ab0*/  SHFL.IDX PT, R47, R72, R5, 0x1c1f ;  /* 0x001c1f05482f7589 */ /* 0x000e2200000e0000 */
[----:B------:R-:W-:Y:S02]  /*6ac0*/  SEL R29, R64, R33, P0 ;  /* 0x00000021401d7207 */ /* 0x000fe40000000000 */
[----:B------:R-:W-:Y:S01]  /*6ad0*/  SEL R31, R33, R64, P0 ;  /* 0x00000040211f7207 */ /* 0x000fe20000000000 */
[----:B------:R2:W-:Y:S04]  /*6ae0*/  STSM.16.M88.4 [R51], R8 ;  /* 0x0000000833007844 */ /* 0x0005e80000000200 */
[----:B------:R0:W-:Y:S04]  /*6af0*/  STSM.16.M88.4 [R45], R12 ;  /* 0x0000000c2d007844 */ /* 0x0001e80000000200 */
[----:B------:R3:W-:Y:S01]  /*6b00*/  STSM.16.M88.4 [R49], R24 ;  /* 0x0000001831007844 */ /* 0x0007e20000000200 */
[----:B-1----:R-:W-:-:S03]  /*6b10*/  SEL R33, R66, R35, P0 ;  /* 0x0000002342217207 */ /* 0x002fc60000000000 */
[----:B------:R3:W-:Y:S01]  /*6b20*/  STSM.16.M88.4 [R39], R28 ;  /* 0x0000001c27007844 */ /* 0x0007e20000000200 */
[----:B------:R-:W-:Y:S01]  /*6b30*/  SEL R35, R35, R66, P0 ;  /* 0x0000004223237207 */ /* 0x000fe20000000000 */
[----:B--2---:R-:W-:Y:S01]  /*6b40*/  IMAD.U32 R9, RZ, RZ, UR6 ;  /* 0x00000006ff097e24 */ /* 0x004fe2000f8e00ff */
[----:B------:R-:W-:Y:S01]  /*6b50*/  ULDC.64 UR6, c[0x0][0xbe0] ;  /* 0x0002f80000067ab9 */ /* 0x000fe20000000a00 */
[----:B------:R-:W1:Y:S02]  /*6b60*/  LDC R40, c[0x0][0xa88] ;  /* 0x0002a200ff287b82 */ /* 0x000e640000000800 */
[----:B------:R3:W-:Y:S01]  /*6b70*/  STSM.16.M88.4 [R37], R32 ;  /* 0x0000002025007844 */ /* 0x0007e20000000200 */
[----:B0-----:R-:W-:Y:S01]  /*6b80*/  SEL R45, R70, R47, P0 ;  /* 0x0000002f462d7207 */ /* 0x001fe20000000000 */
[----:B------:R-:W-:Y:S01]  /*6b90*/  IMAD.U32 R8, RZ, RZ, UR4 ;  /* 0x00000004ff087e24 */ /* 0x000fe2000f8e00ff */
[----:B------:R-:W-:Y:S01]  /*6ba0*/  SEL R47, R47, R70, P0 ;  /* 0x000000462f2f7207 */ /* 0x000fe20000000000 */
[----:B------:R-:W-:-:S04]  /*6bb0*/  UISETP.NE.U32.AND UP1, UPT, UR6, URZ, UPT ;  /* 0x0000003f0600728c */ /* 0x000fc8000bf25070 */
[----:B------:R3:W-:Y:S01]  /*6bc0*/  STSM.16.M88.4 [R20], R44 ;  /* 0x0000002c14007844 */ /* 0x0007e20000000200 */
[----:B------:R-:W-:Y:S01]  /*6bd0*/  BAR.SYNC.DEFER_BLOCKING 0x1, 0x180 ;  /* 0x0046000000007b1d */ /* 0x000fe20000010000 */
[----:B------:R-:W-:-:S06]  /*6be0*/  UISETP.NE.AND.EX UP1, UPT, UR7, URZ, UPT, UP1 ;  /* 0x0000003f0700728c */ /* 0x000fcc000bf25310 */
[----:B------:R-:W-:-:S05]  /*6bf0*/  PLOP3.LUT P0, PT, PT, PT, UP1, 0x80, 0x0 ;  /* 0x000000000000781c */ /* 0x000fca0003f0f018 */
[----:B------:R-:W-:-:S04]  /*6c00*/  @UP1 UIADD3 UR6, UP2, UR8, UR6, URZ ;  /* 0x0000000608061290 */ /* 0x000fc8000ff5e03f */
[----:B------:R-:W-:Y:S02]  /*6c10*/  @UP1 UIADD3.X UR7, UR9, UR7, URZ, UP2, !UPT ;  /* 0x0000000709071290 */ /* 0x000fe400097fe43f */
[----:B------:R-:W-:-:S04]  /*6c20*/  IMAD.U32 R10, RZ, RZ, UR6 ;  /* 0x00000006ff0a7e24 */ /* 0x000fc8000f8e00ff */
[----:B------:R-:W-:Y:S01]  /*6c30*/  IMAD.U32 R11, RZ, RZ, UR7 ;  /* 0x00000007ff0b7e24 */ /* 0x000fe2000f8e00ff */
[----:B------:R-:W2:Y:S01]  /*6c40*/  @P1 LDG.E R3, desc[UR54][R8.64] ;  /* 0x0000003608031981 */ /* 0x000ea2000c1e1900 */
[----:B------:R-:W-:Y:S01]  /*6c50*/  IMAD R5, R18, 0x20, R16 ;  /* 0x0000002012057824 */ /* 0x000fe200078e0210 */
[----:B------:R-:W-:Y:S02]  /*6c60*/  UMOV UR4, URZ ;  /* 0x0000003f00047c82 */ /* 0x000fe40008000000 */
[----:B-1----:R3:W5:Y:S01]  /*6c70*/  @P0 LDG.E R40, desc[UR54][R10.64] ;  /* 0x000000360a280981 */ /* 0x002762000c1e1900 */
[----:B------:R-:W-:Y:S01]  /*6c80*/  IMAD.WIDE R6, R5, 0x2, R6 ;  /* 0x0000000205067825 */ /* 0x000fe200078e0206 */
[----:B--2---:R-:W-:Y:S02]  /*6c90*/  @P1 R2UR UR4, R3 ;  /* 0x00000000030412ca */ /* 0x004fe400000e0000 */
[----:B------:R-:W-:Y:S01]  /*6ca0*/  IADD3 R3, P6, R6, 0x1800, RZ ;  /* 0x0000180006037810 */ /* 0x000fe20007fde0ff */
[----:B---3--:R-:W-:-:S12]  /*6cb0*/  @P0 BRA `(.L_x_150) ;  /* 0x0000000000100947 */ /* 0x008fd80003800000 */
[----:B------:R-:W-:Y:S05]  /*6cc0*/  @!P1 BRA `(.L_x_150) ;  /* 0x00000000000c9947 */ /* 0x000fea0003800000 */
[----:B------:R-:W2:Y:S04]  /*6cd0*/  LDG.E R5, desc[UR54][R8.64] ;  /* 0x0000003608057981 */ /* 0x000ea8000c1e1900 */
[----:B-----5:R-:W2:Y:S02]  /*6ce0*/  LDG.E R40, desc[UR54][R8.64+0x4] ;  /* 0x0000043608287981 */ /* 0x020ea4000c1e1900 */
[----:B--2---:R-:W-:-:S07]  /*6cf0*/  IMAD.IADD R40, R40, 0x1, -R5 ;  /* 0x0000000128287824 */ /* 0x004fce00078e0a05 */
.L_x_150:
[----:B------:R-:W-:Y:S01]  /*6d00*/  USHF.R.S32.HI UR11, URZ, 0x1f, UR41 ;  /* 0x0000001f3f0b7899 */ /* 0x000fe20008011429 */
[----:B------:R-:W-:Y:S01]  /*6d10*/  LOP3.LUT R8, R3, 0x180, RZ, 0xc0, !PT ;  /* 0x0000018003087812 */ /* 0x000fe200078ec0ff */
[----:B------:R-:W-:Y:S01]  /*6d20*/  ULDC.64 UR12, c[0x0][0xb70] ;  /* 0x0002dc00000c7ab9 */ /* 0x000fe20000000a00 */
[----:B------:R-:W-:Y:S01]  /*6d30*/  USHF.R.S32.HI UR9, URZ, 0x1f, UR4 ;  /* 0x0000001f3f097899 */ /* 0x000fe20008011404 */
[----:B------:R-:W-:Y:S01]  /*6d40*/  IMAD R5, R17, 0xc0, R153 ;  /* 0x000000c011057824 */ /* 0x000fe200078e0299 */
[----:B------:R-:W-:Y:S01]  /*6d50*/  UIMAD UR10, UR11, UR12, URZ ;  /* 0x0000000c0b0a72a4 */ /* 0x000fe2000f8e023f */
[----:B------:R-:W-:Y:S01]  /*6d60*/  SHF.R.U64 R8, R8, 0x3, RZ ;  /* 0x0000000308087819 */ /* 0x000fe200000012ff */
[----:B------:R-:W-:Y:S01]  /*6d70*/  UMOV UR8, UR4 ;  /* 0x0000000400087c82 */ /* 0x000fe20008000000 */
[----:B------:R-:W-:Y:S01]  /*6d80*/  USEL UR39, UR39, URZ, !UP0 ;  /* 0x0000003f27277287 */ /* 0x000fe2000c000000 */
[----:B------:R-:W-:Y:S01]  /*6d90*/  LOP3.LUT P0, RZ, R22, 0x3, RZ, 0xc0, !PT ;  /* 0x0000000316ff7812 */ /* 0x000fe2000780c0ff */
[----:B------:R-:W-:Y:S01]  /*6da0*/  UIMAD.WIDE.U32 UR6, UR41, UR12, UR8 ;  /* 0x0000000c290672a5 */ /* 0x000fe2000f8e0008 */
[----:B------:R-:W-:Y:S01]  /*6db0*/  LOP3.LUT R8, R8, R3, RZ, 0x3c, !PT ;  /* 0x0000000308087212 */ /* 0x000fe200078e3cff */
[----:B------:R-:W-:Y:S01]  /*6dc0*/  UIMAD UR10, UR41, UR13, UR10 ;  /* 0x0000000d290a72a4 */ /* 0x000fe2000f8e020a */
[----:B------:R-:W-:Y:S01]  /*6dd0*/  SHF.R.S32.HI R3, RZ, 0x1f, R5 ;  /* 0x0000001fff037819 */ /* 0x000fe20000011405 */
[----:B------:R-:W-:Y:S01]  /*6de0*/  USEL UR40, UR40, URZ, !UP0 ;  /* 0x0000003f28287287 */ /* 0x000fe2000c000000 */
[C---:B------:R-:W-:Y:S01]  /*6df0*/  IADD3 R33, P5, R6.reuse, 0x3000, RZ ;  /* 0x0000300006217810 */ /* 0x040fe20007fbe0ff */
[----:B------:R-:W-:Y:S01]  /*6e00*/  ULDC.64 UR12, c[0x0][0xb78] ;  /* 0x0002de00000c7ab9 */ /* 0x000fe20000000a00 */
[----:B------:R-:W-:Y:S01]  /*6e10*/  UIADD3 UR7, UR7, UR10, URZ ;  /* 0x0000000a07077290 */ /* 0x000fe2000fffe03f */
[C---:B------:R-:W-:Y:S01]  /*6e20*/  IADD3 R13, P4, R6.reuse, 0x4800, RZ ;  /* 0x00004800060d7810 */ /* 0x040fe20007f9e0ff */
[----:B------:R-:W-:Y:S01]  /*6e30*/  UIMAD UR8, UR39, UR12, URZ ;  /* 0x0000000c270872a4 */ /* 0x000fe2000f8e023f */
[----:B------:R-:W-:Y:S01]  /*6e40*/  IADD3 R37, P3, R6, 0x6000, RZ ;  /* 0x0000600006257810 */ /* 0x000fe20007f7e0ff */
[----:B------:R-:W-:Y:S01]  /*6e50*/  UIMAD.WIDE.U32 UR6, UR40, UR12, UR6 ;  /* 0x0000000c280672a5 */ /* 0x000fe2000f8e0006 */
[----:B------:R-:W-:Y:S01]  /*6e60*/  LOP3.LUT R32, R33, 0x180, RZ, 0xc0, !PT ;  /* 0x0000018021207812 */ /* 0x000fe200078ec0ff */
[----:B------:R-:W-:Y:S01]  /*6e70*/  UIMAD UR8, UR40, UR13, UR8 ;  /* 0x0000000d280872a4 */ /* 0x000fe2000f8e0208 */
[----:B------:R-:W-:-:S02]  /*6e80*/  LOP3.LUT R12, R13, 0x180, RZ, 0xc0, !PT ;  /* 0x000001800d0c7812 */ /* 0x000fc400078ec0ff */
[----:B------:R-:W-:Y:S01]  /*6e90*/  ULDC.64 UR12, c[0x0][0xb40] ;  /* 0x0002d000000c7ab9 */ /* 0x000fe20000000a00 */
[----:B------:R-:W-:Y:S02]  /*6ea0*/  IADD3 R9, P1, R5, UR6, RZ ;  /* 0x0000000605097c10 */ /* 0x000fe4000ff3e0ff */
[----:B------:R-:W-:Y:S01]  /*6eb0*/  IMAD.U32 R10, RZ, RZ, UR8 ;  /* 0x00000008ff0a7e24 */ /* 0x000fe2000f8e00ff */
[----:B------:R-:W-:Y:S02]  /*6ec0*/  LOP3.LUT R36, R37, 0x180, RZ, 0xc0, !PT ;  /* 0x0000018025247812 */ /* 0x000fe400078ec0ff */
[----:B------:R-:W-:Y:S02]  /*6ed0*/  LEA R44, P2, R9, UR12, 0x2 ;  /* 0x0000000c092c7c11 */ /* 0x000fe4000f8410ff */
[----:B------:R-:W-:Y:S01]  /*6ee0*/  IADD3.X R10, R3, UR7, R10, P1, !PT ;  /* 0x00000007030a7c10 */ /* 0x000fe20008ffe40a */
[C---:B------:R-:W-:Y:S01]  /*6ef0*/  VIADD R3, R5.reuse, 0x8 ;  /* 0x0000000805037836 */ /* 0x040fe20000000000 */
[----:B-----5:R-:W-:-:S02]  /*6f00*/  ISETP.GE.OR P1, PT, R5, R40, P0 ;  /* 0x000000280500720c */ /* 0x020fc40000726670 */
[----:B------:R-:W-:Y:S01]  /*6f10*/  LEA.HI.X R45, R9, UR13, R10, 0x2, P2 ;  /* 0x0000000d092d7c11 */ /* 0x000fe200090f140a */
[----:B------:R-:W-:Y:S01]  /*6f20*/  ULDC.64 UR12, c[0x0][0xaa0] ;  /* 0x0002a800000c7ab9 */ /* 0x000fe20000000a00 */
[C---:B------:R-:W-:Y:S02]  /*6f30*/  IADD3 R10, P2, R6.reuse, 0x7800, RZ ;  /* 0x00007800060a7810 */ /* 0x040fe40007f5e0ff */
[----:B------:R-:W-:Y:S01]  /*6f40*/  ISETP.GE.OR P0, PT, R3, R40, P0 ;  /* 0x000000280300720c */ /* 0x000fe20000706670 */
[----:B------:R-:W-:Y:S01]  /*6f50*/  IMAD.MOV.U32 R20, RZ, RZ, R16 ;  /* 0x000000ffff147224 */ /* 0x000fe200078e0010 */
[----:B------:R-:W-:Y:S02]  /*6f60*/  LOP3.LUT R5, R6, 0x180, RZ, 0xc0, !PT ;  /* 0x0000018006057812 */ /* 0x000fe400078ec0ff */
[----:B------:R-:W-:Y:S02]  /*6f70*/  SHF.R.U64 R32, R32, 0x3, RZ ;  /* 0x0000000320207819 */ /* 0x000fe400000012ff */
[----:B------:R-:W-:-:S02]  /*6f80*/  SHF.R.U64 R12, R12, 0x3, RZ ;  /* 0x000000030c0c7819 */ /* 0x000fc400000012ff */
[----:B------:R-:W-:Y:S01]  /*6f90*/  SHF.R.U64 R36, R36, 0x3, RZ ;  /* 0x0000000324247819 */ /* 0x000fe200000012ff */
[----:B------:R-:W-:Y:S01]  /*6fa0*/  UIMAD UR6, UR9, UR12, URZ ;  /* 0x0000000c090672a4 */ /* 0x000fe2000f8e023f */
[----:B------:R-:W-:Y:S01]  /*6fb0*/  LOP3.LUT R3, R10, 0x180, RZ, 0xc0, !PT ;  /* 0x000001800a037812 */ /* 0x000fe200078ec0ff */
[--C-:B------:R-:W-:Y:S01]  /*6fc0*/  IMAD.X R9, RZ, RZ, R7.reuse, P6 ;  /* 0x000000ffff097224 */ /* 0x100fe200030e0607 */
[----:B------:R-:W-:Y:S01]  /*6fd0*/  SHF.R.U64 R5, R5, 0x3, RZ ;  /* 0x0000000305057819 */ /* 0x000fe200000012ff */
[--C-:B------:R-:W-:Y:S01]  /*6fe0*/  IMAD.X R25, RZ, RZ, R7.reuse, P2 ;  /* 0x000000ffff197224 */ /* 0x100fe200010e0607 */
[----:B------:R-:W-:Y:S01]  /*6ff0*/  SHF.R.U64 R3, R3, 0x3, RZ ;  /* 0x0000000303037819 */ /* 0x000fe200000012ff */
[----:B------:R0:W-:Y:S01]  /*7000*/  @!P0 STG.E desc[UR54][R44.64+0x20], R4 ;  /* 0x000020042c008986 */ /* 0x0001e2000c101936 */
[----:B------:R-:W-:Y:S01]  /*7010*/  LOP3.LUT R6, R5, R6, RZ, 0x3c, !PT ;  /* 0x0000000605067212 */ /* 0x000fe200078e3cff */
[----:B------:R-:W-:Y:S01]  /*7020*/  IMAD.U32 R5, RZ, RZ, UR12 ;  /* 0x0000000cff057e24 */ /* 0x000fe2000f8e00ff */
[----:B------:R-:W-:Y:S01]  /*7030*/  SHF.R.S32.HI R21, RZ, 0x1f, R16 ;  /* 0x0000001fff157819 */ /* 0x000fe20000011410 */
[----:B------:R1:W-:Y:S01]  /*7040*/  @!P1 STG.E desc[UR54][R44.64], R0 ;  /* 0x000000002c009986 */ /* 0x0003e2000c101936 */
[----:B------:R-:W-:Y:S01]  /*7050*/  LOP3.LUT R32, R32, R33, RZ, 0x3c, !PT ;  /* 0x0000002120207212 */ /* 0x000fe200078e3cff */
[--C-:B------:R-:W-:Y:S01]  /*7060*/  IMAD.X R33, RZ, RZ, R7.reuse, P5 ;  /* 0x000000ffff217224 */ /* 0x100fe200028e0607 */
[----:B------:R-:W-:Y:S01]  /*7070*/  LOP3.LUT R12, R12, R13, RZ, 0x3c, !PT ;  /* 0x0000000d0c0c7212 */ /* 0x000fe200078e3cff */
[--C-:B------:R-:W-:Y:S01]  /*7080*/  IMAD.X R13, RZ, RZ, R7.reuse, P4 ;  /* 0x000000ffff0d7224 */ /* 0x100fe200020e0607 */
[----:B------:R-:W-:Y:S01]  /*7090*/  LOP3.LUT R36, R36, R37, RZ, 0x3c, !PT ;  /* 0x0000002524247212 */ /* 0x000fe200078e3cff */
[----:B------:R-:W-:Y:S01]  /*70a0*/  IMAD.X R37, RZ, RZ, R7, P3 ;  /* 0x000000ffff257224 */ /* 0x000fe200018e0607 */
[----:B------:R-:W-:Y:S01]  /*70b0*/  LOP3.LUT R24, R3, R10, RZ, 0x3c, !PT ;  /* 0x0000000a03187212 */ /* 0x000fe200078e3cff */
[----:B------:R-:W-:-:S02]  /*70c0*/  UIMAD UR6, UR4, UR13, UR6 ;  /* 0x0000000d040672a4 */ /* 0x000fc4000f8e0206 */
[----:B0-----:R-:W-:Y:S01]  /*70d0*/  IMAD.WIDE.U32 R4, R5, UR4, R20 ;  /* 0x0000000405047c25 */ /* 0x001fe2000f8e0014 */
[----:B------:R0:W5:Y:S04]  /*70e0*/  LD.E.128 R28, desc[UR54][R6.64] ;  /* 0x00000036061c7980 */ /* 0x000168000c101d00 */
[----:B------:R-:W5:Y:S01]  /*70f0*/  LD.E.128 R8, desc[UR54][R8.64] ;  /* 0x0000003608087980 */ /* 0x000f62000c101d00 */
[----:B------:R-:W-:Y:S01]  /*7100*/  VIADD R5, R5, UR6 ;  /* 0x0000000605057c36 */ /* 0x000fe20008000000 */
[----:B------:R-:W-:Y:S02]  /*7110*/  ULDC.64 UR6, c[0x0][0xae0] ;  /* 0x0002b80000067ab9 */ /* 0x000fe40000000a00 */
[----:B------:R-:W5:Y:S04]  /*7120*/  LD.E.128 R32, desc[UR54][R32.64] ;  /* 0x0000003620207980 */ /* 0x000f68000c101d00 */
[----:B------:R-:W5:Y:S04]  /*7130*/  LD.E.128 R12, desc[UR54][R12.64] ;  /* 0x000000360c0c7980 */ /* 0x000f68000c101d00 */
[----:B------:R-:W5:Y:S04]  /*7140*/  LD.E.128 R36, desc[UR54][R36.64] ;  /* 0x0000003624247980 */ /* 0x000f68000c101d00 */
[----:B------:R-:W5:Y:S01]  /*7150*/  LD.E.128 R24, desc[UR54][R24.64] ;  /* 0x0000003618187980 */ /* 0x000f62000c101d00 */
[----:B------:R-:W-:-:S02]  /*7160*/  UIMAD UR4, UR11, UR6, URZ ;  /* 0x000000060b0472a4 */ /* 0x000fc4000f8e023f */
[----:B------:R-:W-:Y:S01]  /*7170*/  IMAD.U32 R3, RZ, RZ, UR6 ;  /* 0x00000006ff037e24 */ /* 0x000fe2000f8e00ff */
[----:B------:R-:W-:Y:S01]  /*7180*/  SHF.R.S32.HI R19, RZ, 0x1f, R18 ;  /* 0x0000001fff137819 */ /* 0x000fe20000011412 */
[----:B------:R-:W-:Y:S01]  /*7190*/  @!PT LDS RZ, [RZ] ;  /* 0x00000000fffff984 */ /* 0x000fe20000000800 */
[----:B------:R-:W-:Y:S01]  /*71a0*/  @!PT LDS RZ, [RZ] ;  /* 0x00000000fffff984 */ /* 0x000fe20000000800 */
[----:B------:R-:W-:Y:S01]  /*71b0*/  @!PT LDS RZ, [RZ] ;  /* 0x00000000fffff984 */ /* 0x000fe20000000800 */
[----:B------:R-:W-:Y:S01]  /*71c0*/  @!PT LDS RZ, [RZ] ;  /* 0x00000000fffff984 */ /* 0x000fe20000000800 */
[----:B------:R2:W-:Y:S06]  /*71d0*/  MEMBAR.ALL.CTA ;  /* 0x0000000000007992 */ /* 0x0005ec0000008000 */
[----:B--2---:R-:W2:Y:S01]  /*71e0*/  FENCE.VIEW.ASYNC.S ;  /* 0x00000000000073c6 */ /* 0x004ea20000000000 */
[----:B0-----:R-:W-:Y:S01]  /*71f0*/  IMAD R7, R17, -0xc0, R40 ;  /* 0xffffff4011077824 */ /* 0x001fe200078e0228 */
[----:B------:R-:W-:Y:S01]  /*7200*/  UIMAD UR4, UR41, UR7, UR4 ;  /* 0x00000007290472a4 */ /* 0x000fe2000f8e0204 */
[----:B-1----:R-:W-:Y:S01]  /*7210*/  VIADD R0, R2, 0x19c20 ;  /* 0x00019c2002007836 */ /* 0x002fe20000000000 */
[----:B------:R-:W-:Y:S01]  /*7220*/  BSSY B1, `(.L_x_151) ;  /* 0x0000023000017945 */ /* 0x000fe20003800000 */
[----:B------:R-:W-:Y:S01]  /*7230*/  IMAD.WIDE.U32 R2, R3, UR41, R4 ;  /* 0x0000002903027c25 */ /* 0x000fe2000f8e0004 */
[C---:B------:R-:W-:Y:S01]  /*7240*/  ISETP.GE.AND P0, PT, R18.reuse, R7, PT ;  /* 0x000000071200720c */ /* 0x040fe20003f06270 */
[----:B------:R-:W-:Y:S01]  /*7250*/  ULDC.64 UR6, c[0x0][0xae8] ;  /* 0x0002ba0000067ab9 */ /* 0x000fe20000000a00 */
[----:B------:R-:W-:Y:S01]  /*7260*/  PRMT R0, RZ, 0x654, R0 ;  /* 0x00000654ff007816 */ /* 0x000fe20000000000 */
[----:B------:R-:W-:-:S02]  /*7270*/  VIADD R6, R18, 0x60 ;  /* 0x0000006012067836 */ /* 0x000fc40000000000 */
[----:B------:R-:W-:Y:S01]  /*7280*/  VIADD R3, R3, UR4 ;  /* 0x0000000403037c36 */ /* 0x000fe20008000000 */
[----:B------:R-:W-:Y:S01]  /*7290*/  UIMAD UR4, UR39, UR6, URZ ;  /* 0x00000006270472a4 */ /* 0x000fe2000f8e023f */
[----:B------:R-:W-:Y:S01]  /*72a0*/  IMAD.WIDE R4, R17, 0xc0, R18 ;  /* 0x000000c011047825 */ /* 0x000fe200078e0212 */
[----:B------:R-:W-:Y:S02]  /*72b0*/  ISETP.GE.AND P3, PT, R6, R7, PT ;  /* 0x000000070600720c */ /* 0x000fe40003f66270 */
[----:B------:R-:W-:Y:S01]  /*72c0*/  UIMAD UR4, UR40, UR7, UR4 ;  /* 0x00000007280472a4 */ /* 0x000fe2000f8e0204 */
[----:B------:R-:W-:-:S04]  /*72d0*/  IMAD.U32 R7, RZ, RZ, UR6 ;  /* 0x00000006ff077e24 */ /* 0x000fc8000f8e00ff */
[----:B------:R-:W-:Y:S01]  /*72e0*/  IMAD.WIDE.U32 R6, R7, UR40, R2 ;  /* 0x0000002807067c25 */ /* 0x000fe2000f8e0002 */
[----:B--2---:R0:W-:Y:S03]  /*72f0*/  SYNCS.ARRIVE.TRANS64.RED.A1T0 RZ, [R0+URZ], RZ ;  /* 0x000000ff00ff79a7 */ /* 0x0041e6000810043f */
[----:B------:R-:W-:Y:S01]  /*7300*/  VIADD R45, R7, UR4 ;  /* 0x00000004072d7c36 */ /* 0x000fe20008000000 */
[----:B------:R-:W-:Y:S06]  /*7310*/  @P0 BRA `(.L_x_152) ;  /* 0x00000000004c0947 */ /* 0x000fec0003800000 */
[----:B------:R-:W-:Y:S01]  /*7320*/  ULDC.64 UR6, c[0x0][0xad8] ;  /* 0x0002b60000067ab9 */ /* 0x000fe20000000a00 */
[C---:B0-----:R-:W-:Y:S01]  /*7330*/  VIADD R0, R16.reuse, 0x20 ;  /* 0x0000002010007836 */ /* 0x041fe20000000000 */
[----:B------:R-:W-:Y:S01]  /*7340*/  ULDC UR4, c[0x0][0xa8c] ;  /* 0x0002a30000047ab9 */ /* 0x000fe20000000800 */
[C---:B------:R-:W-:Y:S01]  /*7350*/  VIADD R20, R16.reuse, 0x40 ;  /* 0x0000004010147836 */ /* 0x040fe20000000000 */
[----:B------:R-:W-:Y:S01]  /*7360*/  ISETP.GE.AND P0, PT, R16, UR4, PT ;  /* 0x0000000410007c0c */ /* 0x000fe2000bf06270 */
[----:B------:R-:W-:Y:S01]  /*7370*/  IMAD R17, R5, UR6, RZ ;  /* 0x0000000605117c24 */ /* 0x000fe2000f8e02ff */
[----:B------:R-:W-:Y:S01]  /*7380*/  ISETP.GE.AND P1, PT, R0, UR4, PT ;  /* 0x0000000400007c0c */ /* 0x000fe2000bf26270 */
[----:B------:R-:W-:Y:S01]  /*7390*/  IMAD.MOV.U32 R2, RZ, RZ, R6 ;  /* 0x000000ffff027224 */ /* 0x000fe200078e0006 */
[----:B------:R-:W-:Y:S01]  /*73a0*/  ISETP.GE.AND P2, PT, R20, UR4, PT ;  /* 0x0000000414007c0c */ /* 0x000fe2000bf46270 */
[----:B------:R-:W-:Y:S02]  /*73b0*/  IMAD.MOV.U32 R3, RZ, RZ, R45 ;  /* 0x000000ffff037224 */ /* 0x000fe400078e002d */
[----:B------:R-:W-:-:S02]  /*73c0*/  IMAD R17, R4, UR7, R17 ;  /* 0x0000000704117c24 */ /* 0x000fc4000f8e0211 */
[----:B------:R-:W-:Y:S01]  /*73d0*/  IMAD.WIDE.U32 R2, R4, UR6, R2 ;  /* 0x0000000604027c25 */ /* 0x000fe2000f8e0002 */
[----:B------:R-:W-:-:S03]  /*73e0*/  ULDC.64 UR6, c[0x0][0xa80] ;  /* 0x0002a00000067ab9 */ /* 0x000fc60000000a00 */
[----:B------:R-:W-:Y:S01]  /*73f0*/  IMAD.IADD R3, R3, 0x1, R17 ;  /* 0x0000000103037824 */ /* 0x000fe200078e0211 */
[----:B------:R-:W-:-:S04]  /*7400*/  LEA R20, P4, R2, UR6, 0x1 ;  /* 0x0000000602147c11 */ /* 0x000fc8000f8808ff */
[----:B------:R-:W-:-:S05]  /*7410*/  LEA.HI.X R21, R2, UR7, R3, 0x1, P4 ;  /* 0x0000000702157c11 */ /* 0x000fca000a0f0c03 */
[----:B-----5:R1:W-:Y:S04]  /*7420*/  @!P0 STG.E.128 desc[UR54][R20.64], R28 ;  /* 0x0000001c14008986 */ /* 0x0203e8000c101d36 */
[----:B------:R1:W-:Y:S04]  /*7430*/  @!P1 STG.E.128 desc[UR54][R20.64+0x40], R32 ;  /* 0x0000402014009986 */ /* 0x0003e8000c101d36 */
[----:B------:R1:W-:Y:S02]  /*7440*/  @!P2 STG.E.128 desc[UR54][R20.64+0x80], R36 ;  /* 0x000080241400a986 */ /* 0x0003e4000c101d36 */
.L_x_152:
[----:B------:R-:W-:Y:S05]  /*7450*/  BSYNC B1 ;  /* 0x0000000000017941 */ /* 0x000fea0003800000 */
.L_x_151:
[----:B------:R-:W-:Y:S05]  /*7460*/  @P3 BRA `(.L_x_153) ;  /* 0x00000008005c3947 */ /* 0x000fea0003800000 */
[----:B------:R-:W-:Y:S01]  /*7470*/  IADD3 R7, P0, R4, 0x60, RZ ;  /* 0x0000006004077810 */ /* 0x000fe20007f1e0ff */
[----:B------:R-:W-:Y:S01]  /*7480*/  ULDC.64 UR6, c[0x0][0xad8] ;  /* 0x0002b60000067ab9 */ /* 0x000fe20000000a00 */
[----:B------:R-:W-:Y:S01]  /*7490*/  IMAD.MOV.U32 R2, RZ, RZ, R6 ;  /* 0x000000ffff027224 */ /* 0x000fe200078e0006 */
[----:B------:R-:W-:Y:S01]  /*74a0*/  ULDC UR4, c[0x0][0xa8c] ;  /* 0x0002a30000047ab9 */ /* 0x000fe20000000800 */
[----:B------:R-:W-:Y:S01]  /*74b0*/  IMAD.MOV.U32 R3, RZ, RZ, R45 ;  /* 0x000000ffff037224 */ /* 0x000fe200078e002d */
[C---:B------:R-:W-:Y:S01]  /*74c0*/  ISETP.GE.AND P1, PT, R16.reuse, UR4, PT ;  /* 0x0000000410007c0c */ /* 0x040fe2000bf26270 */
[----:B------:R-:W-:Y:S02]  /*74d0*/  IMAD.X R4, RZ, RZ, R5, P0 ;  /* 0x000000ffff047224 */ /* 0x000fe400000e0605 */
[----:B0-----:R-:W-:Y:S02]  /*74e0*/  VIADD R0, R16, 0x20 ;  /* 0x0000002010007836 */ /* 0x001fe40000000000 */
[----:B------:R-:W-:-:S02]  /*74f0*/  IMAD R4, R4, UR6, RZ ;  /* 0x0000000604047c24 */ /* 0x000fc4000f8e02ff */
[----:B------:R-:W-:Y:S01]  /*7500*/  IMAD.WIDE.U32 R2, R7, UR6, R2 ;  /* 0x0000000607027c25 */ /* 0x000fe2000f8e0002 */
[----:B------:R-:W-:-:S03]  /*7510*/  ISETP.GE.AND P2, PT, R0, UR4, PT ;  /* 0x0000000400007c0c */ /* 0x000fc6000bf46270 */
[----:B------:R-:W-:Y:S01]  /*7520*/  IMAD R7, R7, UR7, R4 ;  /* 0x0000000707077c24 */ /* 0x000fe2000f8e0204 */
[----:B------:R-:W-:Y:S01]  /*7530*/  ULDC.64 UR6, c[0x0][0xa80] ;  /* 0x0002a00000067ab9 */ /* 0x000fe20000000a00 */
[----:B------:R-:W-:Y:S01]  /*7540*/  VIADD R0, R16, 0x40 ;  /* 0x0000004010007836 */ /* 0x000fe20000000000 */
[----:B------:R-:W-:Y:S01]  /*7550*/  LEA R4, P0, R2, UR6, 0x1 ;  /* 0x0000000602047c11 */ /* 0x000fe2000f8008ff */
[----:B------:R-:W-:-:S05]  /*7560*/  IMAD.IADD R3, R3, 0x1, R7 ;  /* 0x0000000103037824 */ /* 0x000fca00078e0207 */
[----:B------:R-:W-:Y:S02]  /*7570*/  LEA.HI.X R5, R2, UR7, R3, 0x1, P0 ;  /* 0x0000000702057c11 */ /* 0x000fe400080f0c03 */
[----:B------:R-:W-:-:S03]  /*7580*/  ISETP.GE.AND P0, PT, R0, UR4, PT ;  /* 0x0000000400007c0c */ /* 0x000fc6000bf06270 */
[----:B-----5:R2:W-:Y:S04]  /*7590*/  @!P1 STG.E.128 desc[UR54][R4.64], R8 ;  /* 0x0000000804009986 */ /* 0x0205e8000c101d36 */
[----:B------:R2:W-:Y:S06]  /*75a0*/  @!P2 STG.E.128 desc[UR54][R4.64+0x40], R12 ;  /* 0x0000400c0400a986 */ /* 0x0005ec000c101d36 */
[----:B------:R-:W-:Y:S05]  /*75b0*/  @P0 BRA `(.L_x_153) ;  /* 0x0000000800080947 */ /* 0x000fea0003800000 */
[----:B------:R3:W-:Y:S01]  /*75c0*/  STG.E.128 desc[UR54][R4.64+0x80], R24 ;  /* 0x0000801804007986 */ /* 0x0007e2000c101d36 */
[----:B------:R-:W-:Y:S05]  /*75d0*/  BRA `(.L_x_153) ;  /* 0x0000000800007947 */ /* 0x000fea0003800000 */
.L_x_149:
[----:B------:R-:W-:Y:S01]  /*75e0*/  ULDC.64 UR6, c[0x0][0xbd8] ;  /* 0x0002f60000067ab9 */ /* 0x000fe20000000a00 */
[----:B------:R-:W-:Y:S01]  /*75f0*/  IMAD.MOV.U32 R7, RZ, RZ, RZ ;  /* 0x000000ffff077224 */ /* 0x000fe200078e00ff */
[----:B------:R-:W-:-:S04]  /*7600*/  UISETP.NE.U32.AND UP0, UPT, UR6, URZ, UPT ;  /* 0x0000003f0600728c */ /* 0x000fc8000bf05070 */
[----:B------:R-:W-:-:S03]  /*7610*/  UISETP.NE.AND.EX UP0, UPT, UR7, URZ, UPT, UP0 ;  /* 0x0000003f0700728c */ /* 0x000fc6000bf05300 */
[----:B------:R-:W-:Y:S02]  /*7620*/  ULDC.64 UR6, c[0x0][0xbd8] ;  /* 0x0002f60000067ab9 */ /* 0x000fe40000000a00 */
[----:B------:R-:W-:Y:S01]  /*7630*/  UIMAD.WIDE UR6, UR40, 0x4, UR6 ;  /* 0x00000004280678a5 */ /* 0x000fe2000f8e0206 */
[----:B------:R-:W0:Y:S01]  /*7640*/  LDC R0, c[0x0][0xa88] ;  /* 0x0002a200ff007b82 */ /* 0x000e220000000800 */
[----:B------:R-:W-:-:S04]  /*7650*/  PLOP3.LUT P1, PT, PT, PT, UP0, 0x80, 0x0 ;  /* 0x000000000000781c */ /* 0x000fc80003f2f008 */
[----:B------:R-:W-:Y:S02]  /*7660*/  IMAD.U32 R2, RZ, RZ, UR6 ;  /* 0x00000006ff027e24 */ /* 0x000fe4000f8e00ff */
[----:B------:R-:W-:Y:S01]  /*7670*/  IMAD.U32 R3, RZ, RZ, UR7 ;  /* 0x00000007ff037e24 */ /* 0x000fe2000f8e00ff */
[----:B------:R-:W-:Y:S02]  /*7680*/  ULDC.64 UR6, c[0x0][0xbe0] ;  /* 0x0002f80000067ab9 */ /* 0x000fe40000000a00 */
[----:B------:R-:W-:-:S04]  /*7690*/  UISETP.NE.U32.AND UP1, UPT, UR6, URZ, UPT ;  /* 0x0000003f0600728c */ /* 0x000fc8000bf25070 */
[----:B------:R-:W-:Y:S01]  /*76a0*/  UISETP.NE.AND.EX UP1, UPT, UR7, URZ, UPT, UP1 ;  /* 0x0000003f0700728c */ /* 0x000fe2000bf25310 */
[----:B------:R1:W5:Y:S05]  /*76b0*/  @P1 LDG.E R7, desc[UR54][R2.64] ;  /* 0x0000003602071981 */ /* 0x00036a000c1e1900 */
[----:B------:R-:W-:-:S05]  /*76c0*/  PLOP3.LUT P2, PT, PT, PT, UP1, 0x80, 0x0 ;  /* 0x000000000000781c */ /* 0x000fca0003f4f018 */
[----:B------:R-:W-:Y:S02]  /*76d0*/  @UP1 ULDC.64 UR6, c[0x0][0xbe0] ;  /* 0x0002f80000061ab9 */ /* 0x000fe40000000a00 */
[----:B------:R-:W-:-:S06]  /*76e0*/  @UP1 UIMAD.WIDE UR6, UR40, 0x4, UR6 ;  /* 0x00000004280618a5 */ /* 0x000fcc000f8e0206 */
[----:B------:R-:W-:Y:S02]  /*76f0*/  IMAD.U32 R4, RZ, RZ, UR6 ;  /* 0x00000006ff047e24 */ /* 0x000fe4000f8e00ff */
[----:B------:R-:W-:-:S05]  /*7700*/  IMAD.U32 R5, RZ, RZ, UR7 ;  /* 0x00000007ff057e24 */ /* 0x000fca000f8e00ff */
[----:B0-----:R1:W5:Y:S01]  /*7710*/  @P2 LDG.E R0, desc[UR54][R4.64] ;  /* 0x0000003604002981 */ /* 0x001362000c1e1900 */
[----:B------:R-:W-:Y:S01]  /*7720*/  ISETP.GT.AND P0, PT, R155, 0xbf, PT ;  /* 0x000000bf9b00780c */ /* 0x000fe20003f04270 */
[----:B------:R-:W-:-:S12]  /*7730*/  @P2 BRA `(.L_x_154) ;  /* 0x0000000000102947 */ /* 0x000fd80003800000 */
[----:B------:R-:W-:Y:S05]  /*7740*/  @!P1 BRA `(.L_x_154) ;  /* 0x00000000000c9947 */ /* 0x000fea0003800000 */
[----:B-1----:R-:W2:Y:S04]  /*7750*/  LDG.E R5, desc[UR54][R2.64] ;  /* 0x0000003602057981 */ /* 0x002ea8000c1e1900 */
[----:B-----5:R-:W2:Y:S02]  /*7760*/  LDG.E R0, desc[UR54][R2.64+0x4] ;  /* 0x0000043602007981 */ /* 0x020ea4000c1e1900 */
[----:B--2---:R-:W-:-:S07]  /*7770*/  IMAD.IADD R0, R0, 0x1, -R5 ;  /* 0x0000000100007824 */ /* 0x004fce00078e0a05 */
.L_x_154:
[----:B------:R-:W-:Y:S01]  /*7780*/  USHF.R.S32.HI UR7, URZ, 0x1f, UR41 ;  /* 0x0000001f3f077899 */ /* 0x000fe20008011429 */
[----:B------:R-:W-:Y:S01]  /*7790*/  BSSY B1, `(.L_x_155) ;  /* 0x000001e000017945 */ /* 0x000fe20003800000 */
[----:B------:R-:W-:Y:S01]  /*77a0*/  USEL UR40, UR40, URZ, !UP0 ;  /* 0x0000003f28287287 */ /* 0x000fe2000c000000 */
[----:B------:R-:W-:Y:S01]  /*77b0*/  SHF.R.S32.HI R9, RZ, 0x1f, R16 ;  /* 0x0000001fff097819 */ /* 0x000fe20000011410 */
[----:B------:R-:W-:Y:S01]  /*77c0*/  USEL UR39, UR39, URZ, !UP0 ;  /* 0x0000003f27277287 */ /* 0x000fe2000c000000 */
[----:B-----5:R-:W-:Y:S01]  /*77d0*/  SHF.R.S32.HI R6, RZ, 0x1f, R7 ;  /* 0x0000001fff067819 */ /* 0x020fe20000011407 */
[----:B------:R-:W-:Y:S10]  /*77e0*/  @P0 BRA `(.L_x_156) ;  /* 0x0000000000600947 */ /* 0x000ff40003800000 */
[----:B-1----:R-:W0:Y:S02]  /*77f0*/  S2R R2, SR_TID.X ;  /* 0x0000000000027919 */ /* 0x002e240000002100 */
[----:B0-----:R-:W-:-:S04]  /*7800*/  IMAD R2, R17, 0xc0, R2 ;  /* 0x000000c011027824 */ /* 0x001fc800078e0202 */
[----:B------:R-:W-:-:S05]  /*7810*/  VIADD R3, R2, 0xffffff80 ;  /* 0xffffff8002037836 */ /* 0x000fca0000000000 */
[----:B------:R-:W-:-:S13]  /*7820*/  ISETP.GE.AND P0, PT, R3, R0, PT ;  /* 0x000000000300720c */ /* 0x000fda0003f06270 */
[----:B------:R-:W-:Y:S05]  /*7830*/  @P0 BRA `(.L_x_156) ;  /* 0x00000000004c0947 */ /* 0x000fea0003800000 */
[C---:B------:R-:W-:Y:S01]  /*7840*/  IADD3 R2, P0, R3.reuse, R7, RZ ;  /* 0x0000000703027210 */ /* 0x040fe20007f1e0ff */
[----:B------:R-:W-:Y:S02]  /*7850*/  ULDC.64 UR8, c[0x0][0xb70] ;  /* 0x0002dc0000087ab9 */ /* 0x000fe40000000a00 */
[----:B------:R-:W-:Y:S01]  /*7860*/  UIMAD UR4, UR7, UR8, URZ ;  /* 0x00000008070472a4 */ /* 0x000fe2000f8e023f */
[----:B------:R-:W-:Y:S01]  /*7870*/  LEA.HI.X.SX32 R3, R3, R6, 0x1, P0 ;  /* 0x0000000603037211 */ /* 0x000fe200000f0eff */
[----:B------:R-:W-:Y:S02]  /*7880*/  IMAD.U32 R5, RZ, RZ, UR8 ;  /* 0x00000008ff057e24 */ /* 0x000fe4000f8e00ff */
[----:B------:R-:W-:Y:S02]  /*7890*/  UIMAD UR4, UR41, UR9, UR4 ;  /* 0x00000009290472a4 */ /* 0x000fe4000f8e0204 */
[----:B------:R-:W-:Y:S01]  /*78a0*/  IMAD.WIDE.U32 R2, R5, UR41, R2 ;  /* 0x0000002905027c25 */ /* 0x000fe2000f8e0002 */
[----:B------:R-:W-:-:S02]  /*78b0*/  ULDC.64 UR8, c[0x0][0xb78] ;  /* 0x0002de0000087ab9 */ /* 0x000fc40000000a00 */
[----:B------:R-:W-:Y:S01]  /*78c0*/  UIMAD UR6, UR39, UR8, URZ ;  /* 0x00000008270672a4 */ /* 0x000fe2000f8e023f */
[----:B------:R-:W-:Y:S02]  /*78d0*/  VIADD R3, R3, UR4 ;  /* 0x0000000403037c36 */ /* 0x000fe40008000000 */
[----:B------:R-:W-:Y:S01]  /*78e0*/  IMAD.U32 R5, RZ, RZ, UR8 ;  /* 0x00000008ff057e24 */ /* 0x000fe2000f8e00ff */
[----:B------:R-:W-:-:S03]  /*78f0*/  UIMAD UR6, UR40, UR9, UR6 ;  /* 0x00000009280672a4 */ /* 0x000fc6000f8e0206 */
[----:B------:R-:W-:Y:S01]  /*7900*/  IMAD.WIDE.U32 R2, R5, UR40, R2 ;  /* 0x0000002805027c25 */ /* 0x000fe2000f8e0002 */
[----:B------:R-:W-:-:S03]  /*7910*/  ULDC.64 UR8, c[0x0][0xb40] ;  /* 0x0002d00000087ab9 */ /* 0x000fc60000000a00 */
[----:B------:R-:W-:Y:S01]  /*7920*/  VIADD R3, R3, UR6 ;  /* 0x0000000603037c36 */ /* 0x000fe20008000000 */
[----:B------:R-:W-:-:S04]  /*7930*/  LEA R4, P0, R2, UR8, 0x2 ;  /* 0x0000000802047c11 */ /* 0x000fc8000f8010ff */
[----:B------:R-:W-:Y:S01]  /*7940*/  LEA.HI.X R5, R2, UR9, R3, 0x2, P0 ;  /* 0x0000000902057c11 */ /* 0x000fe200080f1403 */
[----:B------:R-:W-:-:S05]  /*7950*/  IMAD.MOV.U32 R3, RZ, RZ, -0x800000 ;  /* 0xff800000ff037424 */ /* 0x000fca00078e00ff */
[----:B------:R0:W-:Y:S03]  /*7960*/  STG.E desc[UR54][R4.64], R3 ;  /* 0x0000000304007986 */ /* 0x0001e6000c101936 */
.L_x_156:
[----:B------:R-:W-:Y:S05]  /*7970*/  BSYNC B1 ;  /* 0x0000000000017941 */ /* 0x000fea0003800000 */
.L_x_155:
[----:B------:R-:W-:Y:S01]  /*7980*/  ULDC.64 UR8, c[0x0][0xaa0] ;  /* 0x0002a80000087ab9 */ /* 0x000fe20000000a00 */
[----:B-1----:R-:W-:Y:S01]  /*7990*/  IMAD.MOV.U32 R2, RZ, RZ, R16 ;  /* 0x000000ffff027224 */ /* 0x002fe200078e0010 */
[----:B------:R-:W-:Y:S01]  /*79a0*/  BSSY B1, `(.L_x_157) ;  /* 0x000002d000017945 */ /* 0x000fe20003800000 */
[----:B0-----:R-:W-:Y:S02]  /*79b0*/  IMAD.MOV.U32 R3, RZ, RZ, R9 ;  /* 0x000000ffff037224 */ /* 0x001fe400078e0009 */
[----:B------:R-:W-:Y:S02]  /*79c0*/  IMAD R4, R6, UR8, RZ ;  /* 0x0000000806047c24 */ /* 0x000fe4000f8e02ff */
[----:B------:R-:W-:-:S04]  /*79d0*/  IMAD.WIDE.U32 R2, R7, UR8, R2 ;  /* 0x0000000807027c25 */ /* 0x000fc8000f8e0002 */
[----:B------:R-:W-:Y:S01]  /*79e0*/  IMAD R7, R7, UR9, R4 ;  /* 0x0000000907077c24 */ /* 0x000fe2000f8e0204 */
[----:B------:R-:W-:Y:S01]  /*79f0*/  ULDC.64 UR8, c[0x0][0xae0] ;  /* 0x0002b80000087ab9 */ /* 0x000fe20000000a00 */
[--C-:B------:R-:W-:Y:S01]  /*7a00*/  IMAD.MOV.U32 R6, RZ, RZ, R18.reuse ;  /* 0x000000ffff067224 */ /* 0x100fe200078e0012 */
[----:B------:R-:W-:Y:S01]  /*7a10*/  UIMAD UR4, UR7, UR8, URZ ;  /* 0x00000008070472a4 */ /* 0x000fe2000f8e023f */
[----:B------:R-:W-:Y:S01]  /*7a20*/  IMAD.IADD R3, R3, 0x1, R7 ;  /* 0x0000000103037824 */ /* 0x000fe200078e0207 */
[----:B------:R-:W-:Y:S01]  /*7a30*/  SHF.R.S32.HI R7, RZ, 0x1f, R18 ;  /* 0x0000001fff077819 */ /* 0x000fe20000011412 */
[----:B------:R-:W-:Y:S01]  /*7a40*/  IMAD.U32 R5, RZ, RZ, UR8 ;  /* 0x00000008ff057e24 */ /* 0x000fe2000f8e00ff */
[----:B------:R-:W-:Y:S01]  /*7a50*/  UIMAD UR4, UR41, UR9, UR4 ;  /* 0x00000009290472a4 */ /* 0x000fe2000f8e0204 */
[----:B------:R-:W-:Y:S02]  /*7a60*/  ULDC.64 UR6, c[0x0][0xae8] ;  /* 0x0002ba0000067ab9 */ /* 0x000fe40000000a00 */
[----:B------:R-:W-:-:S04]  /*7a70*/  IMAD.WIDE.U32 R2, R5, UR41, R2 ;  /* 0x0000002905027c25 */ /* 0x000fc8000f8e0002 */
[----:B------:R-:W-:Y:S02]  /*7a80*/  IMAD R5, R17, -0xc0, R0 ;  /* 0xffffff4011057824 */ /* 0x000fe400078e0200 */
[----:B------:R-:W-:Y:S01]  /*7a90*/  VIADD R3, R3, UR4 ;  /* 0x0000000403037c36 */ /* 0x000fe20008000000 */
[----:B------:R-:W-:Y:S01]  /*7aa0*/  UIMAD UR4, UR39, UR6, URZ ;  /* 0x00000006270472a4 */ /* 0x000fe2000f8e023f */
[C---:B------:R-:W-:Y:S01]  /*7ab0*/  VIADD R0, R18.reuse, 0x60 ;  /* 0x0000006012007836 */ /* 0x040fe20000000000 */
[-C--:B------:R-:W-:Y:S01]  /*7ac0*/  ISETP.GE.AND P0, PT, R18, R5.reuse, PT ;  /* 0x000000051200720c */ /* 0x080fe20003f06270 */
[----:B------:R-:W-:Y:S01]  /*7ad0*/  IMAD.U32 R9, RZ, RZ, UR6 ;  /* 0x00000006ff097e24 */ /* 0x000fe2000f8e00ff */
[----:B------:R-:W-:Y:S01]  /*7ae0*/  UIMAD UR4, UR40, UR7, UR4 ;  /* 0x00000007280472a4 */ /* 0x000fe2000f8e0204 */
[----:B------:R-:W-:Y:S01]  /*7af0*/  IMAD.WIDE R6, R17, 0xc0, R6 ;  /* 0x000000c011067825 */ /* 0x000fe200078e0206 */
[----:B------:R-:W-:-:S03]  /*7b00*/  ISETP.GE.AND P1, PT, R0, R5, PT ;  /* 0x000000050000720c */ /* 0x000fc60003f26270 */
[----:B------:R-:W-:-:S04]  /*7b10*/  IMAD.WIDE.U32 R4, R9, UR40, R2 ;  /* 0x0000002809047c25 */ /* 0x000fc8000f8e0002 */
[----:B------:R-:W-:Y:S02]  /*7b20*/  VIADD R11, R5, UR4 ;  /* 0x00000004050b7c36 */ /* 0x000fe40008000000 */
[----:B------:R-:W-:Y:S05]  /*7b30*/  @P0 BRA `(.L_x_158) ;  /* 0x00000000004c0947 */ /* 0x000fea0003800000 */
[----:B------:R-:W-:Y:S01]  /*7b40*/  ULDC.64 UR6, c[0x0][0xad8] ;  /* 0x0002b60000067ab9 */ /* 0x000fe20000000a00 */
[C---:B------:R-:W-:Y:S01]  /*7b50*/  VIADD R0, R16.reuse, 0x20 ;  /* 0x0000002010007836 */ /* 0x040fe20000000000 */
        /* <DEDUP_REMOVED lines=14> */
[----:B------:R0:W-:Y:S04]  /*7c40*/  @!P2 STG.E.128 desc[UR54][R8.64], RZ ;  /* 0x000000ff0800a986 */ /* 0x0001e8000c101d36 */
[----:B------:R0:W-:Y:S04]  /*7c50*/  @!P3 STG.E.128 desc[UR54][R8.64+0x40], RZ ;  /* 0x000040ff0800b986 */ /* 0x0001e8000c101d36 */
[----:B------:R0:W-:Y:S02]  /*7c60*/  @!P4 STG.E.128 desc[UR54][R8.64+0x80], RZ ;  /* 0x000080ff0800c986 */ /* 0x0001e4000c101d36 */
.L_x_158:
[----:B------:R-:W-:Y:S05]  /*7c70*/  BSYNC B1 ;  /* 0x0000000000017941 */ /* 0x000fea0003800000 */
.L_x_157:
[----:B------:R-:W-:Y:S05]  /*7c80*/  @P1 BRA `(.L_x_153) ;  /* 0x0000000000541947 */ /* 0x000fea0003800000 */
[----:B------:R-:W-:Y:S01]  /*7c90*/  IADD3 R5, P0, R6, 0x60, RZ ;  /* 0x0000006006057810 */ /* 0x000fe20007f1e0ff */
[C---:B------:R-:W-:Y:S01]  /*7ca0*/  VIADD R0, R16.reuse, 0x20 ;  /* 0x0000002010007836 */ /* 0x040fe20000000000 */
[----:B------:R-:W-:Y:S01]  /*7cb0*/  ULDC UR4, c[0x0][0xa8c] ;  /* 0x0002a30000047ab9 */ /* 0x000fe20000000800 */
[----:B------:R-:W-:Y:S01]  /*7cc0*/  ULDC.64 UR6, c[0x0][0xad8] ;  /* 0x0002b60000067ab9 */ /* 0x000fe20000000a00 */
[----:B------:R-:W-:Y:S01]  /*7cd0*/  IMAD.MOV.U32 R2, RZ, RZ, R4 ;  /* 0x000000ffff027224 */ /* 0x000fe200078e0004 */
[----:B------:R-:W-:Y:S01]  /*7ce0*/  ISETP.GE.AND P1, PT, R16, UR4, PT ;  /* 0x0000000410007c0c */ /* 0x000fe2000bf26270 */
[----:B------:R-:W-:Y:S01]  /*7cf0*/  IMAD.X R6, RZ, RZ, R7, P0 ;  /* 0x000000ffff067224 */ /* 0x000fe200000e0607 */
[----:B------:R-:W-:Y:S01]  /*7d00*/  ISETP.GE.AND P2, PT, R0, UR4, PT ;  /* 0x0000000400007c0c */ /* 0x000fe2000bf46270 */
[----:B------:R-:W-:Y:S02]  /*7d10*/  IMAD.MOV.U32 R3, RZ, RZ, R11 ;  /* 0x000000ffff037224 */ /* 0x000fe400078e000b */
[----:B------:R-:W-:-:S02]  /*7d20*/  IMAD R6, R6, UR6, RZ ;  /* 0x0000000606067c24 */ /* 0x000fc4000f8e02ff */
[----:B------:R-:W-:Y:S02]  /*7d30*/  VIADD R0, R16, 0x40 ;  /* 0x0000004010007836 */ /* 0x000fe40000000000 */
[----:B------:R-:W-:-:S03]  /*7d40*/  IMAD.WIDE.U32 R2, R5, UR6, R2 ;  /* 0x0000000605027c25 */ /* 0x000fc6000f8e0002 */
[----:B------:R-:W-:Y:S01]  /*7d50*/  ISETP.GE.AND P3, PT, R0, UR4, PT ;  /* 0x0000000400007c0c */ /* 0x000fe2000bf66270 */
[----:B------:R-:W-:Y:S01]  /*7d60*/  IMAD R5, R5, UR7, R6 ;  /* 0x0000000705057c24 */ /* 0x000fe2000f8e0206 */
[----:B------:R-:W-:Y:S02]  /*7d70*/  ULDC.64 UR6, c[0x0][0xa80] ;  /* 0x0002a00000067ab9 */ /* 0x000fe40000000a00 */
[----:B------:R-:W-:Y:S01]  /*7d80*/  LEA R4, P0, R2, UR6, 0x1 ;  /* 0x0000000602047c11 */ /* 0x000fe2000f8008ff */
[----:B------:R-:W-:-:S05]  /*7d90*/  IMAD.IADD R3, R3, 0x1, R5 ;  /* 0x0000000103037824 */ /* 0x000fca00078e0205 */
[----:B------:R-:W-:-:S05]  /*7da0*/  LEA.HI.X R5, R2, UR7, R3, 0x1, P0 ;  /* 0x0000000702057c11 */ /* 0x000fca00080f0c03 */
[----:B------:R4:W-:Y:S04]  /*7db0*/  @!P1 STG.E.128 desc[UR54][R4.64], RZ ;  /* 0x000000ff04009986 */ /* 0x0009e8000c101d36 */
[----:B------:R4:W-:Y:S04]  /*7dc0*/  @!P2 STG.E.128 desc[UR54][R4.64+0x40], RZ ;  /* 0x000040ff0400a986 */ /* 0x0009e8000c101d36 */
[----:B------:R4:W-:Y:S02]  /*7dd0*/  @!P3 STG.E.128 desc[UR54][R4.64+0x80], RZ ;  /* 0x000080ff0400b986 */ /* 0x0009e4000c101d36 */
.L_x_153:
[----:B------:R-:W-:Y:S05]  /*7de0*/  BSYNC B0 ;  /* 0x0000000000007941 */ /* 0x000fea0003800000 */
.L_x_148:
[----:B------:R-:W-:Y:S02]  /*7df0*/  ULDC UR4, c[0x0][0xc14] ;  /* 0x0003050000047ab9 */ /* 0x000fe40000000800 */
[----:B------:R-:W-:-:S13]  /*7e00*/  ISETP.GE.AND P0, PT, R43, UR4, PT ;  /* 0x000000042b007c0c */ /* 0x000fda000bf06270 */
[----:B------:R-:W-:Y:S05]  /*7e10*/  @!P0 BRA `(.L_x_159) ;  /* 0xffffff8c00d48947 */ /* 0x000fea000383ffff */
[----:B------:R-:W-:Y:S05]  /*7e20*/  EXIT ;  /* 0x000000000000794d */ /* 0x000fea0003800000 */
.L_x_122:
[----:B------:R-:W-:-:S08]  /*7e30*/  NOP ;  /* 0x0000000000007918 */ /* 0x000fd00000000000 */
[----:B------:R-:W0:-:S00]  /*7e40*/  USETMAXREG.DEALLOC.CTAPOOL 0x20 ;  /* 0x00000020000079c8 */ /* 0x000e0000080e0500 */
[----:B0-----:R-:W2:Y:S01]  /*7e50*/  LDL.LU R3, [R1] ;  /* 0x0000000001037983 */ /* 0x001ea20000300800 */
[----:B------:R-:W-:Y:S01]  /*7e60*/  LOP3.LUT R2, R0, 0x3, RZ, 0xc0, !PT ;  /* 0x0000000300027812 */ /* 0x000fe200078ec0ff */
[----:B------:R-:W-:-:S05]  /*7e70*/  IMAD.MOV.U32 R4, RZ, RZ, RZ ;  /* 0x000000ffff047224 */ /* 0x000fca00078e00ff */
[----:B------:R-:W0:Y:S02]  /*7e80*/  SHFL.IDX PT, R2, R2, RZ, 0x1f ;  /* 0x00001fff02027589 */ /* 0x000e2400000e0000 */
[----:B0-----:R-:W-:Y:S02]  /*7e90*/  ISETP.NE.AND P0, PT, R2, RZ, PT ;  /* 0x000000ff0200720c */ /* 0x001fe40003f05270 */
[----:B--2---:R-:W-:-:S11]  /*7ea0*/  LOP3.LUT R3, R3, 0xfffffffd, RZ, 0xc0, !PT ;  /* 0xfffffffd03037812 */ /* 0x004fd600078ec0ff */
[----:B------:R-:W-:-:S05]  /*7eb0*/  @P0 LOP3.LUT R3, R3, 0x2, RZ, 0xfc, !PT ;  /* 0x0000000203030812 */ /* 0x000fca00078efcff */
[----:B------:R0:W-:Y:S01]  /*7ec0*/  STL [R1], R3 ;  /* 0x0000000301007387 */ /* 0x0001e20000100800 */
[----:B------:R-:W-:Y:S05]  /*7ed0*/  @!P0 BRA `(.L_x_160) ;  /* 0x0000000000248947 */ /* 0x000fea0003800000 */
[----:B------:R-:W1:Y:S08]  /*7ee0*/  S2UR UR5, SR_CgaCtaId ;  /* 0x00000000000579c3 */ /* 0x000e700000008800 */
[----:B------:R-:W-:Y:S06]  /*7ef0*/  BAR.SYNC.DEFER_BLOCKING 0x5, 0x200 ;  /* 0x0148000000007b1d */ /* 0x000fec0000010000 */
[----:B------:R-:W-:-:S02]  /*7f00*/  UMOV UR4, 0x400 ;  /* 0x0000040000047882 */ /* 0x000fc40000000000 */
[----:B-1----:R-:W-:-:S09]  /*7f10*/  ULEA UR4, UR5, UR4, 0x18 ;  /* 0x0000000405047291 */ /* 0x002fd2000f8ec03f */
[----:B------:R-:W1:Y:S02]  /*7f20*/  LDS.128 R24, [UR4+0x19cd0] ;  /* 0x019cd004ff187984 */ /* 0x000e640008000c00 */
[----:B-1----:R-:W-:Y:S02]  /*7f30*/  R2UR UR51, R27 ;  /* 0x000000001b3372ca */ /* 0x002fe400000e0000 */
[----:B------:R-:W-:Y:S01]  /*7f40*/  R2UR UR38, R26 ;  /* 0x000000001a2672ca */ /* 0x000fe200000e0000 */
[----:B------:R-:W-:Y:S06]  /*7f50*/  BAR.ARV 0x4, 0x200 ;  /* 0x0108000000007b1d */ /* 0x000fec0000002000 */
[----:B------:R-:W-:Y:S08]  /*7f60*/  BRA `(.L_x_161) ;  /* 0x0000000800187947 */ /* 0x000ff00003800000 */
.L_x_160:
[----:B------:R-:W1:Y:S01]  /*7f70*/  S2R R2, SR_TID.X ;  /* 0x0000000000027919 */ /* 0x000e620000002100 */
[----:B------:R-:W-:Y:S01]  /*7f80*/  ULDC UR4, c[0x0][0xc14] ;  /* 0x0003050000047ab9 */ /* 0x000fe20000000800 */
[----:B------:R-:W2:Y:S01]  /*7f90*/  LDC R9, c[0x0][0xc10] ;  /* 0x00030400ff097b82 */ /* 0x000ea20000000800 */
[----:B-1----:R-:W-:-:S04]  /*7fa0*/  LOP3.LUT R5, R2, 0x1f, RZ, 0xc0, !PT ;  /* 0x0000001f02057812 */ /* 0x002fc800078ec0ff */
[----:B------:R-:W-:-:S04]  /*7fb0*/  ISETP.NE.AND P0, PT, R5, 0x1f, PT ;  /* 0x0000001f0500780c */ /* 0x000fc80003f05270 */
[----:B------:R-:W-:-:S13]  /*7fc0*/  ISETP.GE.OR P1, PT, R5, UR4, !P0 ;  /* 0x0000000405007c0c */ /* 0x000fda000c726670 */
[----:B0-----:R-:W0:Y:S02]  /*7fd0*/  @!P1 LDC.64 R2, c[0x0][0xc58] ;  /* 0x00031600ff029b82 */ /* 0x001e240000000a00 */
[----:B0-----:R-:W-:-:S05]  /*7fe0*/  @!P1 IMAD.WIDE.U32 R2, R5, 0x4, R2 ;  /* 0x0000000405029825 */ /* 0x001fca00078e0002 */
[----:B------:R-:W3:Y:S01]  /*7ff0*/  @!P1 LDG.E R4, desc[UR54][R2.64] ;  /* 0x0000003602049981 */ /* 0x000ee2000c1e1900 */
[C---:B------:R-:W-:Y:S01]  /*8000*/  ISETP.NE.AND P1, PT, R5.reuse, RZ, PT ;  /* 0x000000ff0500720c */ /* 0x040fe20003f25270 */
[----:B------:R-:W-:Y:S01]  /*8010*/  UMOV UR51, URZ ;  /* 0x0000003f00337c82 */ /* 0x000fe20008000000 */
[C---:B------:R-:W-:Y:S01]  /*8020*/  ISETP.GE.U32.AND P2, PT, R5.reuse, 0x2, PT ;  /* 0x000000020500780c */ /* 0x040fe20003f46070 */
[----:B------:R-:W-:Y:S01]  /*8030*/  IMAD.MOV.U32 R24, RZ, RZ, RZ ;  /* 0x000000ffff187224 */ /* 0x000fe200078e00ff */
[C---:B------:R-:W-:Y:S02]  /*8040*/  ISETP.GE.U32.AND P3, PT, R5.reuse, 0x4, PT ;  /* 0x000000040500780c */ /* 0x040fe40003f66070 */
[C---:B------:R-:W-:Y:S02]  /*8050*/  ISETP.GE.U32.AND P4, PT, R5.reuse, 0x8, PT ;  /* 0x000000080500780c */ /* 0x040fe40003f86070 */
[----:B------:R-:W-:Y:S01]  /*8060*/  ISETP.GE.U32.AND P5, PT, R5, 0x10, PT ;  /* 0x000000100500780c */ /* 0x000fe20003fa6070 */
[----:B---3--:R-:W0:Y:S02]  /*8070*/  SHFL.UP PT, R6, R4, 0x1, RZ ;  /* 0x0420000004067989 */ /* 0x008e2400000e00ff */
[----:B0-----:R-:W-:-:S05]  /*8080*/  SEL R7, R6, RZ, P1 ;  /* 0x000000ff06077207 */ /* 0x001fca0000800000 */
[----:B------:R-:W-:-:S05]  /*8090*/  IMAD.IADD R7, R4, 0x1, R7 ;  /* 0x0000000104077824 */ /* 0x000fca00078e0207 */
[----:B------:R-:W0:Y:S02]  /*80a0*/  SHFL.UP PT, R6, R7, 0x2, RZ ;  /* 0x0440000007067989 */ /* 0x000e2400000e00ff */
        /* <DEDUP_REMOVED lines=10> */
[----:B------:R-:W-:Y:S02]  /*8150*/  IMAD.IADD R8, R2, 0x1, R7 ;  /* 0x0000000102087824 */ /* 0x000fe400078e0207 */
[----:B------:R-:W0:Y:S03]  /*8160*/  S2R R7, SR_CTAID.X ;  /* 0x0000000000077919 */ /* 0x000e260000002500 */
[----:B------:R-:W2:Y:S02]  /*8170*/  SHFL.IDX PT, R6, R8, 0x1f, 0x1f ;  /* 0x03e01f0008067f89 */ /* 0x000ea400000e0000 */
[----:B--2---:R-:W-:-:S04]  /*8180*/  IMAD R6, R6, R9, RZ ;  /* 0x0000000906067224 */ /* 0x004fc800078e02ff */
[----:B------:R-:W-:Y:S01]  /*8190*/  IMAD.MOV.U32 R3, RZ, RZ, R6 ;  /* 0x000000ffff037224 */ /* 0x000fe200078e0006 */
[----:B0-----:R-:W-:-:S13]  /*81a0*/  ISETP.GT.AND P6, PT, R6, R7, PT ;  /* 0x000000070600720c */ /* 0x001fda0003fc4270 */
[----:B------:R-:W-:Y:S05]  /*81b0*/  @P6 BRA `(.L_x_162) ;  /* 0x0000000000a06947 */ /* 0x000fea0003800000 */
[----:B------:R-:W-:Y:S01]  /*81c0*/  IMAD.MOV.U32 R6, RZ, RZ, R3 ;  /* 0x000000ffff067224 */ /* 0x000fe200078e0003 */
[----:B------:R-:W-:Y:S01]  /*81d0*/  UMOV UR51, URZ ;  /* 0x0000003f00337c82 */ /* 0x000fe20008000000 */
[----:B------:R-:W-:Y:S01]  /*81e0*/  ULDC UR6, c[0x0][0xc14] ;  /* 0x0003050000067ab9 */ /* 0x000fe20000000800 */
[----:B------:R-:W-:-:S05]  /*81f0*/  ULDC UR5, c[0x0][0xc14] ;  /* 0x0003050000057ab9 */ /* 0x000fca0000000800 */
.L_x_166:
[----:B------:R-:W-:-:S03]  /*8200*/  UIADD3 UR4, UR51, 0x1f, URZ ;  /* 0x0000001f33047890 */ /* 0x000fc6000fffe03f */
[----:B------:R-:W-:Y:S01]  /*8210*/  UMOV UR51, UR5 ;  /* 0x0000000500337c82 */ /* 0x000fe20008000000 */
[----:B------:R-:W-:-:S06]  /*8220*/  UISETP.GE.AND UP0, UPT, UR4, UR6, UPT ;  /* 0x000000060400728c */ /* 0x000fcc000bf06270 */
[----:B------:R-:W-:-:S13]  /*8230*/  PLOP3.LUT P6, PT, PT, PT, UP0, 0x40, 0x0 ;  /* 0x000000000000781c */ /* 0x000fda0003fce808 */
[----:B------:R-:W-:Y:S05]  /*8240*/  @!P6 BRA `(.L_x_163) ;  /* 0x000000040034e947 */ /* 0x000fea0003800000 */
[----:B------:R-:W-:Y:S01]  /*8250*/  UMOV UR51, UR4 ;  /* 0x0000000400337c82 */ /* 0x000fe20008000000 */
[----:B------:R-:W-:Y:S01]  /*8260*/  BSSY B0, `(.L_x_164) ;  /* 0x0000008000007945 */ /* 0x000fe20003800000 */
[----:B------:R-:W-:Y:S02]  /*8270*/  VIADD R9, R5, UR51 ;  /* 0x0000003305097c36 */ /* 0x000fe40008000000 */
[----:B------:R-:W-:-:S03]  /*8280*/  IMAD.MOV.U32 R4, RZ, RZ, RZ ;  /* 0x000000ffff047224 */ /* 0x000fc600078e00ff */
[----:B------:R-:W-:-:S13]  /*8290*/  ISETP.GE.OR P6, PT, R9, UR6, !P0 ;  /* 0x0000000609007c0c */ /* 0x000fda000c7c6670 */
[----:B------:R-:W-:Y:S05]  /*82a0*/  @P6 BRA `(.L_x_165) ;  /* 0x00000000000c6947 */ /* 0x000fea0003800000 */
[----:B------:R-:W0:Y:S02]  /*82b0*/  LDC.64 R2, c[0x0][0xc58] ;  /* 0x00031600ff027b82 */ /* 0x000e240000000a00 */
[----:B0-----:R-:W-:-:S05]  /*82c0*/  IMAD.WIDE R2, R9, 0x4, R2 ;  /* 0x0000000409027825 */ /* 0x001fca00078e0202 */
[----:B------:R0:W5:Y:S02]  /*82d0*/  LDG.E R4, desc[UR54][R2.64] ;  /* 0x0000003602047981 */ /* 0x000164000c1e1900 */
.L_x_165:
[----:B------:R-:W-:Y:S05]  /*82e0*/  BSYNC B0 ;  /* 0x0000000000007941 */ /* 0x000fea0003800000 */
.L_x_164:
[----:B0----5:R-:W0:Y:S02]  /*82f0*/  SHFL.UP PT, R2, R4, 0x1, RZ ;  /* 0x0420000004027989 */ /* 0x021e2400000e00ff */
        /* <DEDUP_REMOVED lines=14> */
[----:B------:R-:W0:Y:S03]  /*83e0*/  LDC R9, c[0x0][0xc10] ;  /* 0x00030400ff097b82 */ /* 0x000e260000000800 */
[----:B------:R-:W0:Y:S02]  /*83f0*/  SHFL.IDX PT, R12, R8, 0x1f, 0x1f ;  /* 0x03e01f00080c7f89 */ /* 0x000e2400000e0000 */
[----:B0-----:R-:W-:-:S04]  /*8400*/  IMAD R3, R12, R9, RZ ;  /* 0x000000090c037224 */ /* 0x001fc800078e02ff */
[----:B------:R-:W-:-:S05]  /*8410*/  IMAD.IADD R6, R3, 0x1, R6 ;  /* 0x0000000103067824 */ /* 0x000fca00078e0206 */
[----:B------:R-:W-:-:S13]  /*8420*/  ISETP.GT.AND P6, PT, R6, R7, PT ;  /* 0x000000070600720c */ /* 0x000fda0003fc4270 */
[----:B------:R-:W-:Y:S05]  /*8430*/  @!P6 BRA `(.L_x_166) ;  /* 0xfffffffc0070e947 */ /* 0x000fea000383ffff */
.L_x_162:
[----:B------:R-:W-:-:S04]  /*8440*/  IMAD.IADD R11, R6, 0x1, -R3 ;  /* 0x00000001060b7824 */ /* 0x000fc800078e0a03 */
[----:B------:R-:W-:-:S05]  /*8450*/  IMAD R2, R8, R9, R11 ;  /* 0x0000000908027224 */ /* 0x000fca00078e020b */
[----:B------:R-:W-:-:S13]  /*8460*/  ISETP.GT.AND P0, PT, R2, R7, PT ;  /* 0x000000070200720c */ /* 0x000fda0003f04270 */
[----:B------:R-:W-:Y:S02]  /*8470*/  VOTEU.ANY UR5, UPT, !P0 ;  /* 0x0000000000057886 */ /* 0x000fe400040e0100 */
[----:B------:R-:W-:Y:S02]  /*8480*/  UPOPC UR4, UR5 ;  /* 0x00000005000472bf */ /* 0x000fe40008000000 */
[----:B------:R-:W-:-:S04]  /*8490*/  ISETP.NE.AND P0, PT, RZ, UR5, PT ;  /* 0x00000005ff007c0c */ /* 0x000fc8000bf05270 */
[----:B------:R-:W-:-:S05]  /*84a0*/  IMAD.U32 R13, RZ, RZ, UR4 ;  /* 0x00000004ff0d7e24 */ /* 0x000fca000f8e00ff */
[----:B------:R-:W0:Y:S02]  /*84b0*/  SHFL.IDX PT, R4, R4, R13, 0x1f ;  /* 0x00001f0d04047589 */ /* 0x000e2400000e0000 */
[----:B0-----:R-:W-:-:S04]  /*84c0*/  IABS R6, R4 ;  /* 0x0000000400067213 */ /* 0x001fc80000000000 */
[----:B------:R-:W0:Y:S08]  /*84d0*/  I2F.RP R10, R6 ;  /* 0x00000006000a7306 */ /* 0x000e300000209400 */
[----:B0-----:R-:W0:Y:S02]  /*84e0*/  MUFU.RCP R10, R10 ;  /* 0x0000000a000a7308 */ /* 0x001e240000001000 */
[----:B0-----:R-:W-:-:S06]  /*84f0*/  VIADD R2, R10, 0xffffffe ;  /* 0x0ffffffe0a027836 */ /* 0x001fcc0000000000 */
[----:B------:R0:W1:Y:S01]  /*8500*/  F2I.FTZ.U32.TRUNC.NTZ R3, R2 ;  /* 0x0000000200037305 */ /* 0x000062000021f000 */
[----:B------:R-:W-:Y:S05]  /*8510*/  @!P0 BRA `(.L_x_167) ;  /* 0x00000000000c8947 */ /* 0x000fea0003800000 */
[----:B------:R-:W-:-:S06]  /*8520*/  UIADD3 UR5, UR4, -0x1, URZ ;  /* 0xffffffff04057890 */ /* 0x000fcc000fffe03f */
[----:B------:R-:W-:-:S05]  /*8530*/  IMAD.U32 R13, RZ, RZ, UR5 ;  /* 0x00000005ff0d7e24 */ /* 0x000fca000f8e00ff */
[----:B------:R2:W3:Y:S02]  /*8540*/  SHFL.IDX PT, R24, R8, R13, 0x1f ;  /* 0x00001f0d08187589 */ /* 0x0004e400000e0000 */
.L_x_167:
[----:B01----:R-:W-:Y:S01]  /*8550*/  IMAD.MOV R2, RZ, RZ, -R3 ;  /* 0x000000ffff027224 */ /* 0x003fe200078e0a03 */
[----:B------:R-:W-:Y:S01]  /*8560*/  UIADD3 UR51, UR4, UR51, URZ ;  /* 0x0000003304337290 */ /* 0x000fe2000fffe03f */
[----:B---3--:R-:W-:Y:S02]  /*8570*/  IMAD R24, R24, R9, R11 ;  /* 0x0000000918187224 */ /* 0x008fe400078e020b */
[----:B------:R-:W-:Y:S01]  /*8580*/  IMAD.MOV.U32 R11, RZ, RZ, R2 ;  /* 0x000000ffff0b7224 */ /* 0x000fe200078e0002 */
[----:B------:R-:W-:Y:S01]  /*8590*/  IABS R2, R4 ;  /* 0x0000000400027213 */ /* 0x000fe20000000000 */
[----:B------:R-:W-:Y:S02]  /*85a0*/  IMAD.IADD R9, R7, 0x1, -R24 ;  /* 0x0000000107097824 */ /* 0x000fe400078e0a18 */
[----:B------:R-:W-:Y:S02]  /*85b0*/  IMAD R7, R11, R6, RZ ;  /* 0x000000060b077224 */ /* 0x000fe400078e02ff */
[----:B------:R-:W-:Y:S01]  /*85c0*/  IMAD.MOV R10, RZ, RZ, -R2 ;  /* 0x000000ffff0a7224 */ /* 0x000fe200078e0a02 */
[----:B--2---:R-:W-:Y:S01]  /*85d0*/  IABS R8, R9 ;  /* 0x0000000900087213 */ /* 0x004fe20000000000 */
[----:B------:R-:W-:-:S04]  /*85e0*/  IMAD.MOV.U32 R2, RZ, RZ, RZ ;  /* 0x000000ffff027224 */ /* 0x000fc800078e00ff */
[----:B------:R-:W-:-:S04]  /*85f0*/  IMAD.HI.U32 R2, R3, R7, R2 ;  /* 0x0000000703027227 */ /* 0x000fc800078e0002 */
[----:B------:R-:W-:Y:S02]  /*8600*/  IMAD.MOV.U32 R3, RZ, RZ, R8 ;  /* 0x000000ffff037224 */ /* 0x000fe400078e0008 */
[----:B------:R-:W-:Y:S02]  /*8610*/  IMAD.MOV.U32 R7, RZ, RZ, R10 ;  /* 0x000000ffff077224 */ /* 0x000fe400078e000a */
[----:B------:R-:W-:-:S04]  /*8620*/  IMAD.HI.U32 R2, R2, R3, RZ ;  /* 0x0000000302027227 */ /* 0x000fc800078e00ff */
[----:B------:R-:W-:-:S05]  /*8630*/  IMAD R3, R2, R7, R3 ;  /* 0x0000000702037224 */ /* 0x000fca00078e0203 */
[----:B------:R-:W-:-:S13]  /*8640*/  ISETP.GT.U32.AND P1, PT, R6, R3, PT ;  /* 0x000000030600720c */ /* 0x000fda0003f24070 */
[----:B------:R-:W-:Y:S02]  /*8650*/  @!P1 IMAD.IADD R3, R3, 0x1, -R6 ;  /* 0x0000000103039824 */ /* 0x000fe400078e0a06 */
[----:B------:R-:W-:Y:S01]  /*8660*/  @!P1 VIADD R2, R2, 0x1 ;  /* 0x0000000102029836 */ /* 0x000fe20000000000 */
[----:B------:R-:W-:Y:S02]  /*8670*/  ISETP.NE.AND P1, PT, R4, RZ, PT ;  /* 0x000000ff0400720c */ /* 0x000fe40003f25270 */
[----:B------:R-:W-:Y:S02]  /*8680*/  ISETP.GE.U32.AND P0, PT, R3, R6, PT ;  /* 0x000000060300720c */ /* 0x000fe40003f06070 */
[----:B------:R-:W-:-:S04]  /*8690*/  LOP3.LUT R3, R9, R4, RZ, 0x3c, !PT ;  /* 0x0000000409037212 */ /* 0x000fc800078e3cff */
[----:B------:R-:W-:-:S07]  /*86a0*/  ISETP.GE.AND P2, PT, R3, RZ, PT ;  /* 0x000000ff0300720c */ /* 0x000fce0003f46270 */
[----:B------:R-:W-:-:S06]  /*86b0*/  @P0 VIADD R2, R2, 0x1 ;  /* 0x0000000102020836 */ /* 0x000fcc0000000000 */
[----:B------:R-:W-:Y:S01]  /*86c0*/  @!P2 IMAD.MOV R2, RZ, RZ, -R2 ;  /* 0x000000ffff02a224 */ /* 0x000fe200078e0a02 */
[----:B------:R-:W-:-:S04]  /*86d0*/  @!P1 LOP3.LUT R2, RZ, R4, RZ, 0x33, !PT ;  /* 0x00000004ff029212 */ /* 0x000fc800078e33ff */
[----:B------:R-:W-:Y:S01]  /*86e0*/  R2UR UR38, R2 ;  /* 0x00000000022672ca */ /* 0x000fe200000e0000 */
[----:B------:R-:W-:-:S04]  /*86f0*/  IMAD.MOV R25, RZ, RZ, -R2 ;  /* 0x000000ffff197224 */ /* 0x000fc800078e0a02 */
[----:B------:R-:W-:Y:S01]  /*8700*/  IMAD R25, R4, R25, R9 ;  /* 0x0000001904197224 */ /* 0x000fe200078e0209 */
[----:B------:R-:W-:Y:S09]  /*8710*/  BRA `(.L_x_168) ;  /* 0x00000000000c7947 */ /* 0x000ff20003800000 */
.L_x_163:
[----:B------:R-:W-:Y:S01]  /*8720*/  IMAD.MOV.U32 R24, RZ, RZ, R7 ;  /* 0x000000ffff187224 */ /* 0x000fe200078e0007 */
[----:B------:R-:W-:Y:S01]  /*8730*/  UMOV UR38, URZ ;  /* 0x0000003f00267c82 */ /* 0x000fe20008000000 */
[----:B------:R-:W-:-:S07]  /*8740*/  IMAD.MOV.U32 R25, RZ, RZ, RZ ;  /* 0x000000ffff197224 */ /* 0x000fce00078e00ff */
.L_x_168:
[----:B------:R-:W-:Y:S01]  /*8750*/  ISETP.NE.AND P0, PT, R5, RZ, PT ;  /* 0x000000ff0500720c */ /* 0x000fe20003f05270 */
[----:B------:R-:W-:Y:S02]  /*8760*/  IMAD.U32 R26, RZ, RZ, UR38 ;  /* 0x00000026ff1a7e24 */ /* 0x000fe4000f8e00ff */
[----:B------:R-:W-:-:S10]  /*8770*/  IMAD.U32 R27, RZ, RZ, UR51 ;  /* 0x00000033ff1b7e24 */ /* 0x000fd4000f8e00ff */
[----:B------:R-:W0:Y:S01]  /*8780*/  @!P0 S2R R3, SR_CgaCtaId ;  /* 0x0000000000038919 */ /* 0x000e220000008800 */
[----:B------:R-:W-:-:S04]  /*8790*/  @!P0 MOV R2, 0x400 ;  /* 0x0000040000028802 */ /* 0x000fc80000000f00 */
[----:B0-----:R-:W-:-:S05]  /*87a0*/  @!P0 LEA R2, R3, R2, 0x18 ;  /* 0x0000000203028211 */ /* 0x001fca00078ec0ff */
[----:B------:R1:W-:Y:S01]  /*87b0*/  @!P0 STS.128 [R2+0x19cd0], R24 ;  /* 0x019cd01802008388 */ /* 0x0003e20000000c00 */
[----:B------:R-:W-:Y:S06]  /*87c0*/  BAR.ARV 0x5, 0x200 ;  /* 0x0148000000007b1d */ /* 0x000fec0000002000 */
.L_x_161:
[----:B------:R-:W-:Y:S01]  /*87d0*/  ULDC UR4, c[0x0][0xc14] ;  /* 0x0003050000047ab9 */ /* 0x000fe20000000800 */
[----:B------:R-:W-:Y:S01]  /*87e0*/  IMAD.MOV.U32 R18, RZ, RZ, 0x1 ;  /* 0x00000001ff127424 */ /* 0x000fe200078e00ff */
[----:B------:R-:W-:Y:S01]  /*87f0*/  UISETP.GE.AND UP0, UPT, UR51, UR4, UPT ;  /* 0x000000043300728c */ /* 0x000fe2000bf06270 */
[----:B------:R-:W-:Y:S02]  /*8800*/  IMAD.MOV.U32 R29, RZ, RZ, RZ ;  /* 0x000000ffff1d7224 */ /* 0x000fe400078e00ff */
[----:B------:R-:W-:-:S03]  /*8810*/  IMAD.MOV.U32 R17, RZ, RZ, RZ ;  /* 0x000000ffff117224 */ /* 0x000fc600078e00ff */
[----:B------:R-:W-:-:S13]  /*8820*/  PLOP3.LUT P0, PT, PT, PT, UP0, 0x80, 0x0 ;  /* 0x000000000000781c */ /* 0x000fda0003f0f008 */
[----:B------:R-:W-:Y:S05]  /*8830*/  @P0 BRA `(.L_x_169) ;  /* 0x0000003800200947 */ /* 0x000fea0003800000 */
[----:B------:R-:W2:Y:S01]  /*8840*/  S2R R8, SR_TID.X ;  /* 0x0000000000087919 */ /* 0x000ea20000002100 */
[----:B------:R-:W-:Y:S01]  /*8850*/  IMAD.SHL.U32 R9, R0, 0x800, RZ ;  /* 0x0000080000097824 */ /* 0x000fe200078e00ff */
[----:B------:R-:W-:Y:S01]  /*8860*/  ULOP3.LUT UR41, UR48, 0x1, URZ, 0xfc, !UPT ;  /* 0x0000000130297892 */ /* 0x000fe2000f8efc3f */
[----:B------:R-:W-:Y:S01]  /*8870*/  IMAD.MOV.U32 R23, RZ, RZ, 0x40 ;  /* 0x00000040ff177424 */ /* 0x000fe200078e00ff */
[----:B------:R-:W3:Y:S01]  /*8880*/  S2R R6, SR_TID.X ;  /* 0x0000000000067919 */ /* 0x000ee20000002100 */
[----:B------:R-:W-:Y:S01]  /*8890*/  IMAD.MOV.U32 R18, RZ, RZ, 0x1 ;  /* 0x00000001ff127424 */ /* 0x000fe200078e00ff */
[----:B------:R-:W-:Y:S01]  /*88a0*/  ULOP3.LUT UR50, UR48, 0x2, URZ, 0xfc, !UPT ;  /* 0x0000000230327892 */ /* 0x000fe2000f8efc3f */
[----:B------:R-:W-:Y:S01]  /*88b0*/  IMAD.MOV.U32 R17, RZ, RZ, RZ ;  /* 0x000000ffff117224 */ /* 0x000fe200078e00ff */
[----:B------:R-:W-:Y:S01]  /*88c0*/  ULDC UR49, c[0x0][0xc] ;  /* 0x0000030000317ab9 */ /* 0x000fe20000000800 */
[----:B------:R-:W-:Y:S01]  /*88d0*/  IMAD.MOV.U32 R29, RZ, RZ, RZ ;  /* 0x000000ffff1d7224 */ /* 0x000fe200078e00ff */
[----:B------:R-:W-:Y:S01]  /*88e0*/  ULDC.64 UR52, c[0x0][0x198] ;  /* 0x0000660000347ab9 */ /* 0x000fe20000000a00 */
[----:B--2---:R-:W-:Y:S01]  /*88f0*/  SHF.R.U32.HI R4, RZ, 0x1, R8 ;  /* 0x00000001ff047819 */ /* 0x004fe20000011608 */
[C---:B-1----:R-:W-:Y:S01]  /*8900*/  IMAD.SHL.U32 R2, R8.reuse, 0x20, RZ ;  /* 0x0000002008027824 */ /* 0x042fe200078e00ff */
[C---:B------:R-:W-:Y:S01]  /*8910*/  LOP3.LUT P0, RZ, R8.reuse, 0x4, RZ, 0xc0, !PT ;  /* 0x0000000408ff7812 */ /* 0x040fe2000780c0ff */
[----:B------:R-:W-:Y:S01]  /*8920*/  IMAD.SHL.U32 R0, R8, 0x80, RZ ;  /* 0x0000008008007824 */ /* 0x000fe200078e00ff */
[----:B------:R-:W-:-:S02]  /*8930*/  LOP3.LUT R5, R4, 0x20, RZ, 0xc0, !PT ;  /* 0x0000002004057812 */ /* 0x000fc400078ec0ff */
[----:B---3--:R-:W-:Y:S02]  /*8940*/  LOP3.LUT R6, R6, 0x7f, RZ, 0xc0, !PT ;  /* 0x0000007f06067812 */ /* 0x008fe400078ec0ff */
[----:B0-----:R-:W-:Y:S02]  /*8950*/  LOP3.LUT R3, R2, 0x80, RZ, 0xc0, !PT ;  /* 0x0000008002037812 */ /* 0x001fe400078ec0ff */
[----:B------:R-:W-:Y:S01]  /*8960*/  LOP3.LUT R7, R5, 0x10, R8, 0xf8, !PT ;  /* 0x0000001005077812 */ /* 0x000fe200078ef808 */
[----:B------:R-:W-:Y:S01]  /*8970*/  IMAD.SHL.U32 R5, R6, 0x10, RZ ;  /* 0x0000001006057824 */ /* 0x000fe200078e00ff */
[----:B------:R-:W-:Y:S01]  /*8980*/  LOP3.LUT R3, R3, 0x10, R4, 0xf8, !PT ;  /* 0x0000001003037812 */ /* 0x000fe200078ef804 */
[C---:B------:R-:W-:Y:S01]  /*8990*/  IMAD.SHL.U32 R6, R8.reuse, 0x4, RZ ;  /* 0x0000000408067824 */ /* 0x040fe200078e00ff */
[----:B------:R-:W-:Y:S01]  /*89a0*/  LOP3.LUT R7, R7, 0x380, R0, 0xf8, !PT ;  /* 0x0000038007077812 */ /* 0x000fe200078ef800 */
[----:B------:R-:W-:Y:S01]  /*89b0*/  IMAD.SHL.U32 R4, R8, 0x10, RZ ;  /* 0x0000001008047824 */ /* 0x000fe200078e00ff */
[----:B------:R-:W-:-:S02]  /*89c0*/  LOP3.LUT R2, R2, 0x360, RZ, 0xc0, !PT ;  /* 0x0000036002027812 */ /* 0x000fc400078ec0ff */
[----:B------:R-:W-:Y:S02]  /*89d0*/  LOP3.LUT R0, R0, 0x400, RZ, 0xc0, !PT ;  /* 0x0000040000007812 */ /* 0x000fe400078ec0ff */
[----:B------:R-:W-:Y:S02]  /*89e0*/  LOP3.LUT R2, R2, 0x400, R5, 0xf8, !PT ;  /* 0x0000040002027812 */ /* 0x000fe400078ef805 */
[----:B------:R-:W-:Y:S02]  /*89f0*/  LOP3.LUT R3, R3, 0x10, R6, 0x78, !PT ;  /* 0x0000001003037812 */ /* 0x000fe400078e7806 */
[----:B------:R-:W-:Y:S02]  /*8a00*/  LOP3.LUT R0, R0, 0x800, R9, 0xf8, !PT ;  /* 0x0000080000007812 */ /* 0x000fe400078ef809 */
[----:B------:R-:W-:Y:S02]  /*8a10*/  LOP3.LUT R7, R7, 0x70, R4, 0x78, !PT ;  /* 0x0000007007077812 */ /* 0x000fe400078e7804 */
[----:B------:R-:W-:-:S02]  /*8a20*/  LOP3.LUT R28, R2, R3, RZ, 0xfc, !PT ;  /* 0x00000003021c7212 */ /* 0x000fc400078efcff */
[----:B------:R-:W-:Y:S02]  /*8a30*/  LOP3.LUT R22, R0, R7, RZ, 0xfc, !PT ;  /* 0x0000000700167212 */ /* 0x000fe400078efcff */
[----:B------:R-:W-:-:S07]  /*8a40*/  SEL R23, R23, 0xffffffc0, !P0 ;  /* 0xffffffc017177807 */ /* 0x000fce0004000000 */
.L_x_231:
[----:B------:R-:W-:Y:S01]  /*8a50*/  ULDC.64 UR4, c[0x0][0xc60] ;  /* 0x0003180000047ab9 */ /* 0x000fe20000000a00 */
[----:B------:R-:W-:Y:S01]  /*8a60*/  ULDC.64 UR12, c[0x0][0xa20] ;  /* 0x00028800000c7ab9 */ /* 0x000fe20000000a00 */
[----:B------:R-:W-:Y:S01]  /*8a70*/  UIMAD.WIDE UR4, UR51, 0x4, UR4 ;  /* 0x00000004330478a5 */ /* 0x000fe2000f8e0204 */
[----:B------:R-:W-:Y:S01]  /*8a80*/  ULDC.64 UR8, c[0x0][0xa00] ;  /* 0x0002800000087ab9 */ /* 0x000fe20000000a00 */
[----:B------:R-:W-:Y:S01]  /*8a90*/  ULDC.64 UR10, c[0x0][0xa08] ;  /* 0x00028200000a7ab9 */ /* 0x000fe20000000a00 */
[----:B-----5:R-:W-:Y:S01]  /*8aa0*/  IMAD.MOV.U32 R26, RZ, RZ, RZ ;  /* 0x000000ffff1a7224 */ /* 0x020fe200078e00ff */
[----:B------:R-:W-:Y:S02]  /*8ab0*/  ULDC UR43, c[0x0][0x2e0] ;  /* 0x0000b800002b7ab9 */ /* 0x000fe40000000800 */
[----:B------:R-:W-:Y:S02]  /*8ac0*/  IMAD.U32 R2, RZ, RZ, UR4 ;  /* 0x00000004ff027e24 */ /* 0x000fe4000f8e00ff */
[----:B------:R-:W-:Y:S01]  /*8ad0*/  IMAD.U32 R3, RZ, RZ, UR5 ;  /* 0x00000005ff037e24 */ /* 0x000fe2000f8e00ff */
[----:B------:R-:W-:-:S04]  /*8ae0*/  ULDC.64 UR4, c[0x0][0xa28] ;  /* 0x00028a0000047ab9 */ /* 0x000fc80000000a00 */
[----:B------:R-:W2:Y:S01]  /*8af0*/  LDG.E R2, desc[UR54][R2.64] ;  /* 0x0000003602027981 */ /* 0x000ea2000c1e1900 */
[----:B------:R-:W-:Y:S01]  /*8b00*/  UISETP.NE.U32.AND UP0, UPT, UR4, URZ, UPT ;  /* 0x0000003f0400728c */ /* 0x000fe2000bf05070 */
[----:B------:R-:W-:Y:S01]  /*8b10*/  ISETP.NE.U32.AND P0, PT, RZ, UR10, PT ;  /* 0x0000000aff007c0c */ /* 0x000fe2000bf05070 */
[----:B------:R-:W-:Y:S02]  /*8b20*/  UISETP.NE.U32.AND UP2, UPT, UR12, URZ, UPT ;  /* 0x0000003f0c00728c */ /* 0x000fe4000bf45070 */
[----:B------:R-:W-:Y:S01]  /*8b30*/  UISETP.NE.AND.EX UP0, UPT, UR5, URZ, UPT, UP0 ;  /* 0x0000003f0500728c */ /* 0x000fe2000bf05300 */
[----:B------:R-:W-:Y:S01]  /*8b40*/  ISETP.NE.AND.EX P0, PT, RZ, UR11, PT, P0 ;  /* 0x0000000bff007c0c */ /* 0x000fe2000bf05300 */
[----:B------:R-:W-:Y:S02]  /*8b50*/  UISETP.NE.AND.EX UP2, UPT, UR13, URZ, UPT, UP2 ;  /* 0x0000003f0d00728c */ /* 0x000fe4000bf45320 */
[----:B------:R-:W-:Y:S02]  /*8b60*/  UISETP.NE.U32.AND UP1, UPT, UR8, URZ, UPT ;  /* 0x0000003f0800728c */ /* 0x000fe4000bf25070 */
[----:B------:R-:W-:-:S02]  /*8b70*/  PLOP3.LUT P1, PT, PT, PT, UP0, 0x80, 0x0 ;  /* 0x000000000000781c */ /* 0x000fc40003f2f008 */
[----:B------:R-:W-:Y:S01]  /*8b80*/  UISETP.NE.AND.EX UP1, UPT, UR9, URZ, UPT, UP1 ;  /* 0x0000003f0900728c */ /* 0x000fe2000bf25310 */
[----:B------:R-:W-:-:S05]  /*8b90*/  PLOP3.LUT P3, PT, PT, PT, UP2, 0x80, 0x0 ;  /* 0x000000000000781c */ /* 0x000fca0003f6f028 */
[----:B------:R-:W-:Y:S02]  /*8ba0*/  PLOP3.LUT P2, PT, PT, PT, UP1, 0x80, 0x0 ;  /* 0x000000000000781c */ /* 0x000fe40003f4f018 */
[----:B--2---:R-:W-:-:S13]  /*8bb0*/  R2UR UR47, R2 ;  /* 0x00000000022f72ca */ /* 0x004fda00000e0000 */
[----:B------:R-:W-:Y:S02]  /*8bc0*/  USHF.R.S32.HI UR14, URZ, 0x1f, UR47 ;  /* 0x0000001f3f0e7899 */ /* 0x000fe4000801142f */
[----:B------:R-:W-:Y:S02]  /*8bd0*/  @UP0 ULEA UR4, UP3, UR47, UR4, 0x2 ;  /* 0x000000042f040291 */ /* 0x000fe4000f86103f */
[----:B------:R-:W-:Y:S02]  /*8be0*/  USHF.L.U32 UR45, UR47, 0x2, URZ ;  /* 0x000000022f2d7899 */ /* 0x000fe4000800063f */
[----:B------:R-:W-:Y:S02]  /*8bf0*/  @UP0 ULEA.HI.X UR5, UR47, UR5, UR14, 0x2, UP3 ;  /* 0x000000052f050291 */ /* 0x000fe400098f140e */
[----:B------:R-:W-:Y:S01]  /*8c00*/  UIADD3 UR7, UP0, UR45, UR10, URZ ;  /* 0x0000000a2d077290 */ /* 0x000fe2000ff1e03f */
[----:B------:R-:W-:Y:S01]  /*8c10*/  IMAD.U32 R2, RZ, RZ, UR4 ;  /* 0x00000004ff027e24 */ /* 0x000fe2000f8e00ff */
[----:B------:R-:W-:-:S02]  /*8c20*/  USHF.L.U64.HI UR46, UR47, 0x2, UR14 ;  /* 0x000000022f2e7899 */ /* 0x000fc4000801020e */
[----:B------:R-:W-:Y:S01]  /*8c30*/  IMAD.U32 R3, RZ, RZ, UR5 ;  /* 0x00000005ff037e24 */ /* 0x000fe2000f8e00ff */
[----:B------:R-:W-:Y:S02]  /*8c40*/  @UP2 UIADD3 UR6, UP3, UR45, UR12, URZ ;  /* 0x0000000c2d062290 */ /* 0x000fe4000ff7e03f */
[----:B------:R-:W-:Y:S02]  /*8c50*/  UIADD3.X UR5, UR46, UR11, URZ, UP0, !UPT ;  /* 0x0000000b2e057290 */ /* 0x000fe400087fe43f */
[----:B01----:R0:W2:Y:S01]  /*8c60*/  @P1 LDG.E R0, desc[UR54][R2.64] ;  /* 0x0000003602001981 */ /* 0x0030a2000c1e1900 */
[----:B------:R-:W-:Y:S01]  /*8c70*/  @UP1 ULEA UR4, UP0, UR47, UR8, 0x2 ;  /* 0x000000082f041291 */ /* 0x000fe2000f80103f */
[----:B------:R-:W-:Y:S02]  /*8c80*/  IMAD.U32 R4, RZ, RZ, UR6 ;  /* 0x00000006ff047e24 */ /* 0x000fe4000f8e00ff */
[----:B0-----:R-:W-:Y:S01]  /*8c90*/  IMAD.U32 R2, RZ, RZ, UR7 ;  /* 0x00000007ff027e24 */ /* 0x001fe2000f8e00ff */
[----:B------:R-:W-:Y:S01]  /*8ca0*/  @UP2 UIADD3.X UR7, UR46, UR13, URZ, UP3, !UPT ;  /* 0x0000000d2e072290 */ /* 0x000fe20009ffe43f */
[----:B------:R-:W-:Y:S01]  /*8cb0*/  IMAD.U32 R3, RZ, RZ, UR5 ;  /* 0x00000005ff037e24 */ /* 0x000fe2000f8e00ff */
[----:B------:R-:W-:-:S04]  /*8cc0*/  @UP1 ULEA.HI.X UR5, UR47, UR9, UR14, 0x2, UP0 ;  /* 0x000000092f051291 */ /* 0x000fc800080f140e */
[----:B------:R-:W-:Y:S01]  /*8cd0*/  IMAD.U32 R5, RZ, RZ, UR7 ;  /* 0x00000007ff057e24 */ /* 0x000fe2000f8e00ff */
[----:B------:R-:W3:Y:S04]  /*8ce0*/  @P0 LDG.E R6, desc[UR54][R2.64] ;  /* 0x0000003602060981 */ /* 0x000ee8000c1e1900 */
[----:B------:R0:W4:Y:S02]  /*8cf0*/  @P3 LDG.E R7, desc[UR54][R4.64] ;  /* 0x0000003604073981 */ /* 0x000124000c1e1900 */
[----:B0-----:R-:W-:Y:S02]  /*8d00*/  IMAD.U32 R4, RZ, RZ, UR4 ;  /* 0x00000004ff047e24 */ /* 0x001fe4000f8e00ff */
[----:B------:R-:W-:Y:S01]  /*8d10*/  IMAD.U32 R5, RZ, RZ, UR5 ;  /* 0x00000005ff057e24 */ /* 0x000fe2000f8e00ff */
[----:B------:R-:W-:-:S04]  /*8d20*/  ULDC.64 UR4, c[0x0][0x3f8] ;  /* 0x0000fe0000047ab9 */ /* 0x000fc80000000a00 */
[----:B------:R0:W5:Y:S01]  /*8d30*/  @P2 LDG.E R26, desc[UR54][R4.64] ;  /* 0x00000036041a2981 */ /* 0x000162000c1e1900 */
[----:B------:R-:W-:-:S04]  /*8d40*/  UISETP.NE.U32.AND UP0, UPT, UR4, URZ, UPT ;  /* 0x0000003f0400728c */ /* 0x000fc8000bf05070 */
[----:B------:R-:W-:-:S03]  /*8d50*/  UISETP.NE.AND.EX UP0, UPT, UR5, URZ, UPT, UP0 ;  /* 0x0000003f0500728c */ /* 0x000fc6000bf05300 */
[----:B------:R-:W-:Y:S02]  /*8d60*/  ULDC UR5, c[0x0][0x404] ;  /* 0x0001010000057ab9 */ /* 0x000fe40000000800 */
[----:B------:R-:W-:-:S04]  /*8d70*/  USEL UR5, UR5, 0x1, UP0 ;  /* 0x0000000105057887 */ /* 0x000fc80008000000 */
[----:B------:R-:W-:Y:S01]  /*8d80*/  UIMAD UR43, UR5, UR43, URZ ;  /* 0x0000002b052b72a4 */ /* 0x000fe2000f8e023f */
[----:B------:R-:W-:Y:S01]  /*8d90*/  UMOV UR44, URZ ;  /* 0x0000003f002c7c82 */ /* 0x000fe20008000000 */
[----:B------:R-:W-:Y:S01]  /*8da0*/  UMOV UR4, URZ ;  /* 0x0000003f00047c82 */ /* 0x000fe20008000000 */
[----:B--2---:R-:W-:Y:S02]  /*8db0*/  @P1 R2UR UR44, R0 ;  /* 0x00000000002c12ca */ /* 0x004fe400000e0000 */
[----:B---3--:R-:W-:Y:S02]  /*8dc0*/  @P0 R2UR UR4, R6 ;  /* 0x00000000060402ca */ /* 0x008fe400000e0000 */
[----:B----4-:R-:W-:Y:S01]  /*8dd0*/  @P3 R2UR UR43, R7 ;  /* 0x00000000072b32ca */ /* 0x010fe200000e0000 */
[----:B0-----:R-:W-:-:S14]  /*8de0*/  @P3 BRA `(.L_x_170) ;  /* 0x0000000000183947 */ /* 0x001fdc0003800000 */
[----:B------:R-:W-:Y:S05]  /*8df0*/  @!P0 BRA `(.L_x_170) ;  /* 0x0000000000148947 */ /* 0x000fea0003800000 */
[----:B------:R-:W2:Y:S04]  /*8e00*/  LDG.E R4, desc[UR54][R2.64] ;  /* 0x0000003602047981 */ /* 0x000ea8000c1e1900 */
[----:B------:R-:W3:Y:S01]  /*8e10*/  LDG.E R0, desc[UR54][R2.64+0x4] ;  /* 0x0000043602007981 */ /* 0x000ee2000c1e1900 */
[----:B--2---:R-:W-:Y:S02]  /*8e20*/  R2UR UR5, R4 ;  /* 0x00000000040572ca */ /* 0x004fe400000e0000 */
[----:B---3--:R-:W-:-:S13]  /*8e30*/  R2UR UR43, R0 ;  /* 0x00000000002b72ca */ /* 0x008fda00000e0000 */
[----:B------:R-:W-:-:S12]  /*8e40*/  UIADD3 UR43, -UR5, UR43, URZ ;  /* 0x0000002b052b7290 */ /* 0x000fd8000fffe13f */
.L_x_170:
[----:B------:R-:W-:Y:S01]  /*8e50*/  UIADD3 UR43, -UR44, UR43, URZ ;  /* 0x0000002b2c2b7290 */ /* 0x000fe2000fffe13f */
[----:B------:R-:W-:Y:S01]  /*8e60*/  BSSY B6, `(.L_x_171) ;  /* 0x000028c000067945 */ /* 0x000fe20003800000 */
[----:B------:R-:W-:Y:S02]  /*8e70*/  UIADD3 UR44, UR4, UR44, URZ ;  /* 0x0000002c042c7290 */ /* 0x000fe4000fffe03f */
[----:B------:R-:W-:Y:S02]  /*8e80*/  UIADD3 UR42, UR43, 0x7f, URZ ;  /* 0x0000007f2b2a7890 */ /* 0x000fe4000fffe03f */
[----:B------:R-:W-:Y:S02]  /*8e90*/  ISETP.LT.AND P0, PT, RZ, UR43, PT ;  /* 0x0000002bff007c0c */ /* 0x000fe4000bf01270 */
[----:B------:R-:W-:-:S04]  /*8ea0*/  USHF.R.S32.HI UR5, URZ, 0x1f, UR42 ;  /* 0x0000001f3f057899 */ /* 0x000fc8000801142a */
[----:B------:R-:W-:-:S07]  /*8eb0*/  ULEA.HI UR42, UR5, UR42, URZ, 0x7 ;  /* 0x0000002a052a7291 */ /* 0x000fce000f8f383f */
[----:B------:R-:W-:Y:S05]  /*8ec0*/  @P0 BRA `(.L_x_172) ;  /* 0x0000000000440947 */ /* 0x000fea0003800000 */
[----:B------:R-:W0:Y:S02]  /*8ed0*/  S2R R0, SR_TID.X ;  /* 0x0000000000007919 */ /* 0x000e240000002100 */
[----:B0-----:R-:W-:-:S04]  /*8ee0*/  LOP3.LUT R0, R0, 0x7f, RZ, 0xc0, !PT ;  /* 0x0000007f00007812 */ /* 0x001fc800078ec0ff */
[----:B------:R-:W-:-:S13]  /*8ef0*/  ISETP.NE.AND P0, PT, R0, RZ, PT ;  /* 0x000000ff0000720c */ /* 0x000fda0003f05270 */
[----:B------:R-:W-:Y:S05]  /*8f00*/  @P0 BRA `(.L_x_173) ;  /* 0x0000002800040947 */ /* 0x000fea0003800000 */
[----:B------:R-:W0:Y:S01]  /*8f10*/  S2R R7, SR_LANEID ;  /* 0x0000000000077919 */ /* 0x000e220000000000 */
[----:B------:R-:W-:Y:S01]  /*8f20*/  VOTEU.ANY UR4, UPT, PT ;  /* 0x0000000000047886 */ /* 0x000fe200038e0100 */
[----:B------:R-:W1:Y:S01]  /*8f30*/  LDC.64 R2, c[0x0][0xc38] ;  /* 0x00030e00ff027b82 */ /* 0x000e620000000a00 */
[----:B------:R-:W0:Y:S08]  /*8f40*/  FLO.U32 R0, UR4 ;  /* 0x0000000400007d00 */ /* 0x000e3000080e0000 */
[----:B------:R-:W1:Y:S01]  /*8f50*/  POPC R5, UR4 ;  /* 0x0000000400057d09 */ /* 0x000e620008000000 */
[----:B0-----:R-:W-:-:S13]  /*8f60*/  ISETP.EQ.U32.AND P0, PT, R0, R7, PT ;  /* 0x000000070000720c */ /* 0x001fda0003f02070 */
[----:B-1----:R-:W2:Y:S01]  /*8f70*/  @P0 ATOMG.E.ADD.STRONG.GPU PT, R3, desc[UR54][R2.64], R5 ;  /* 0x00000005020309a8 */ /* 0x002ea200081ee1f6 */
[----:B------:R-:W0:Y:S02]  /*8f80*/  S2R R4, SR_LTMASK ;  /* 0x0000000000047919 */ /* 0x000e240000003900 */
[----:B0-----:R-:W-:-:S04]  /*8f90*/  LOP3.LUT R4, R4, UR4, RZ, 0xc0, !PT ;  /* 0x0000000404047c12 */ /* 0x001fc8000f8ec0ff */
[----:B------:R-:W0:Y:S01]  /*8fa0*/  POPC R7, R4 ;  /* 0x0000000400077309 */ /* 0x000e220000000000 */
[----:B--2---:R-:W0:Y:S02]  /*8fb0*/  SHFL.IDX PT, R0, R3, R0, 0x1f ;  /* 0x00001f0003007589 */ /* 0x004e2400000e0000 */
[----:B0-----:R-:W-:Y:S01]  /*8fc0*/  IADD3 R24, R0, UR49, R7 ;  /* 0x0000003100187c10 */ /* 0x001fe2000fffe007 */
[----:B------:R-:W-:Y:S06]  /*8fd0*/  BRA `(.L_x_173) ;  /* 0x0000002400d07947 */ /* 0x000fec0003800000 */
.L_x_172:
[----:B------:R-:W0:Y:S01]  /*8fe0*/  S2UR UR4, SR_CgaCtaId ;  /* 0x00000000000479c3 */ /* 0x000e220000008800 */
[----:B------:R-:W-:Y:S02]  /*8ff0*/  UMOV UR40, 0x400 ;  /* 0x0000040000287882 */ /* 0x000fe40000000000 */
[----:B0-----:R-:W-:-:S04]  /*9000*/  ULEA UR40, UR4, UR40, 0x18 ;  /* 0x0000002804287291 */ /* 0x001fc8000f8ec03f */
        /* <DEDUP_REMOVED lines=9> */
[----:B------:R-:W0:Y:S01]  /*90a0*/  LDC.64 R2, c[0x4][R2] ;  /* 0x0100000002027b82 */ /* 0x000e220000000a00 */
        /* <DEDUP_REMOVED lines=9> */
[----:B0----5:R-:W-:Y:S05]  /*9140*/  CALL.ABS.NOINC R2 ;  /* 0x0000000002007343 */ /* 0x021fea0003c00000 */
.L_x_174:
[----:B------:R-:W2:Y:S01]  /*9150*/  LDL.LU R2, [R1] ;  /* 0x0000000001027983 */ /* 0x000ea20000300800 */
[----:B------:R-:W-:-:S06]  /*9160*/  UIADD3 UR4, UR40, 0x9000, URZ ;  /* 0x0000900028047890 */ /* 0x000fcc000fffe03f */
[----:B------:R-:W-:-:S05]  /*9170*/  IMAD.U32 R16, RZ, RZ, UR4 ;  /* 0x00000004ff107e24 */ /* 0x000fca000f8e00ff */
[----:B------:R-:W-:Y:S02]  /*9180*/  LOP3.LUT P0, RZ, R16, 0x9f, RZ, 0xc0, !PT ;  /* 0x0000009f10ff7812 */ /* 0x000fe4000780c0ff */
[----:B--2---:R-:W-:-:S11]  /*9190*/  LOP3.LUT R2, R2, 0xfffffffe, RZ, 0xc0, !PT ;  /* 0xfffffffe02027812 */ /* 0x004fd600078ec0ff */
[----:B------:R-:W-:-:S05]  /*91a0*/  @P0 LOP3.LUT R2, R2, 0x1, RZ, 0xfc, !PT ;  /* 0x0000000102020812 */ /* 0x000fca00078efcff */
[----:B------:R0:W-:Y:S01]  /*91b0*/  STL [R1], R2 ;  /* 0x0000000201007387 */ /* 0x0001e20000100800 */
[----:B------:R-:W-:Y:S05]  /*91c0*/  @!P0 BRA `(.L_x_175) ;  /* 0x0000000000408947 */ /* 0x000fea0003800000 */
[----:B0-----:R-:W-:Y:S01]  /*91d0*/  MOV R2, 0x0 ;  /* 0x0000000000027802 */ /* 0x001fe20000000f00 */
        /* <DEDUP_REMOVED lines=15> */
.L_x_175:
[----:B------:R-:W-:-:S04]  /*92d0*/  UIADD3 UR4, UR40, 0x3000, URZ ;  /* 0x0000300028047890 */ /* 0x000fc8000fffe03f */
[----:B------:R-:W-:-:S06]  /*92e0*/  ULOP3.LUT UP0, URZ, UR4, 0x3ff, URZ, 0xc0, !UPT ;  /* 0x000003ff043f7892 */ /* 0x000fcc000f80c03f */
[----:B------:R-:W-:-:S13]  /*92f0*/  PLOP3.LUT P0, PT, PT, PT, UP0, 0x80, 0x0 ;  /* 0x000000000000781c */ /* 0x000fda0003f0f008 */
        /* <DEDUP_REMOVED lines=17> */
.L_x_176:
[----:B------:R-:W-:-:S13]  /*9410*/  LOP3.LUT P6, RZ, R16, 0x9f, RZ, 0xc0, !PT ;  /* 0x0000009f10ff7812 */ /* 0x000fda00078cc0ff */
        /* <DEDUP_REMOVED lines=17> */
.L_x_177:
[----:B------:R-:W-:Y:S01]  /*9530*/  ULDC.64 UR4, c[0x0][0x9f8] ;  /* 0x00027e0000047ab9 */ /* 0x000fe20000000a00 */
[----:B------:R-:W-:Y:S01]  /*9540*/  IMAD.U32 R19, RZ, RZ, UR47 ;  /* 0x0000002fff137e24 */ /* 0x000fe2000f8e00ff */
[----:B------:R-:W-:Y:S01]  /*9550*/  UISETP.NE.U32.AND UP0, UPT, UR4, URZ, UPT ;  /* 0x0000003f0400728c */ /* 0x000fe2000bf05070 */
[----:B------:R-:W1:Y:S01]  /*9560*/  S2R R27, SR_TID.X ;  /* 0x00000000001b7919 */ /* 0x000e620000002100 */
[----:B------:R-:W2:Y:S01]  /*9570*/  LDC R0, c[0x0][0x428] ;  /* 0x00010a00ff007b82 */ /* 0x000ea20000000800 */
[----:B-----5:R-:W-:Y:S01]  /*9580*/  IMAD R26, R25, 0xc0, R26 ;  /* 0x000000c0191a7824 */ /* 0x020fe200078e021a */
[----:B------:R-:W-:Y:S01]  /*9590*/  UISETP.NE.AND.EX UP0, UPT, UR5, URZ, UPT, UP0 ;  /* 0x0000003f0500728c */ /* 0x000fe2000bf05300 */
[----:B------:R-:W-:-:S05]  /*95a0*/  ULDC.64 UR14, c[0x0][0xa08] ;  /* 0x00028200000e7ab9 */ /* 0x000fca0000000a00 */
[----:B------:R-:W-:-:S05]  /*95b0*/  PLOP3.LUT P0, PT, PT, PT, UP0, 0x80, 0x0 ;  /* 0x000000000000781c */ /* 0x000fca0003f0f008 */
[----:B------:R-:W-:-:S04]  /*95c0*/  @UP0 UIADD3 UR4, UP1, UR45, UR4, URZ ;  /* 0x000000042d040290 */ /* 0x000fc8000ff3e03f */
[----:B------:R-:W-:Y:S02]  /*95d0*/  @UP0 UIADD3.X UR5, UR46, UR5, URZ, UP1, !UPT ;  /* 0x000000052e050290 */ /* 0x000fe40008ffe43f */
[----:B0-----:R-:W-:-:S04]  /*95e0*/  IMAD.U32 R2, RZ, RZ, UR4 ;  /* 0x00000004ff027e24 */ /* 0x001fc8000f8e00ff */
[----:B------:R-:W-:Y:S01]  /*95f0*/  IMAD.U32 R3, RZ, RZ, UR5 ;  /* 0x00000005ff037e24 */ /* 0x000fe2000f8e00ff */
[----:B--2---:R-:W-:Y:S01]  /*9600*/  ISETP.NE.AND P2, PT, R0, 0x1, PT ;  /* 0x000000010000780c */ /* 0x004fe20003f45270 */
[----:B------:R-:W-:-:S03]  /*9610*/  ULDC.64 UR4, c[0x0][0xa00] ;  /* 0x0002800000047ab9 */ /* 0x000fc60000000a00 */
[----:B------:R0:W2:Y:S01]  /*9620*/  @P0 LDG.E R19, desc[UR54][R2.64] ;  /* 0x0000003602130981 */ /* 0x0000a2000c1e1900 */
[----:B-1----:R-:W-:-:S04]  /*9630*/  LOP3.LUT R21, R27, 0x7f, RZ, 0xc0, !PT ;  /* 0x0000007f1b157812 */ /* 0x002fc800078ec0ff */
[----:B------:R-:W-:Y:S02]  /*9640*/  ISETP.NE.AND P1, PT, R21, RZ, PT ;  /* 0x000000ff1500720c */ /* 0x000fe40003f25270 */
[----:B------:R-:W-:Y:S01]  /*9650*/  ISETP.NE.U32.AND P0, PT, RZ, UR4, PT ;  /* 0x00000004ff007c0c */ /* 0x000fe2000bf05070 */
[----:B0-----:R-:W0:Y:S03]  /*9660*/  LDC.64 R2, c[0x0][0x3f8] ;  /* 0x0000fe00ff027b82 */ /* 0x001e260000000a00 */
[----:B------:R-:W-:-:S05]  /*9670*/  ISETP.NE.AND.EX P0, PT, RZ, UR5, PT, P0 ;  /* 0x00000005ff007c0c */ /* 0x000fca000bf05300 */
[----:B------:R-:W1:Y:S01]  /*9680*/  @P2 LDC R0, c[0x0][0x42c] ;  /* 0x00010b00ff002b82 */ /* 0x000e620000000800 */
[----:B------:R-:W-:Y:S01]  /*9690*/  SEL R6, RZ, UR47, P0 ;  /* 0x0000002fff067c07 */ /* 0x000fe20008000000 */
[----:B------:R-:W-:Y:S01]  /*96a0*/  VOTEU.ALL UP1, P1 ;  /* 0x00000000003f7886 */ /* 0x000fe20000820000 */
[----:B------:R-:W-:-:S05]  /*96b0*/  R2UR UR37, R26 ;  /* 0x000000001a2572ca */ /* 0x000fca00000e0000 */
[----:B------:R-:W3:Y:S01]  /*96c0*/  @P2 LDC R5, c[0x0][0x430] ;  /* 0x00010c00ff052b82 */ /* 0x000ee20000000800 */
[----:B------:R-:W-:Y:S01]  /*96d0*/  R2UR UR39, R6 ;  /* 0x00000000062772ca */ /* 0x000fe200000e0000 */
[----:B------:R-:W-:-:S04]  /*96e0*/  @!UP1 UIADD3 UR12, UP0, UR52, 0x270, URZ ;  /* 0x00000270340c9890 */ /* 0x000fc8000ff1e03f */
[----:B------:R-:W-:Y:S01]  /*96f0*/  @!UP1 UIADD3.X UR13, URZ, UR53, URZ, UP0, !UPT ;  /* 0x000000353f0d9290 */ /* 0x000fe200087fe43f */
[----:B------:R-:W-:Y:S01]  /*9700*/  UMOV UR36, URZ ;  /* 0x0000003f00247c82 */ /* 0x000fe20008000000 */
[----:B------:R-:W-:Y:S01]  /*9710*/  UMOV UR4, 0x20 ;  /* 0x0000002000047882 */ /* 0x000fe20000000000 */
[----:B------:R-:W-:Y:S01]  /*9720*/  UMOV UR6, UR38 ;  /* 0x0000002600067c82 */ /* 0x000fe20008000000 */
[----:B------:R-:W-:Y:S01]  /*9730*/  UMOV UR5, UR37 ;  /* 0x0000002500057c82 */ /* 0x000fe20008000000 */
[----:B0-----:R-:W-:-:S03]  /*9740*/  LOP3.LUT P0, RZ, R2, UR14, RZ, 0xfc, !PT ;  /* 0x0000000e02ff7c12 */ /* 0x001fc6000f80fcff */
[----:B------:R-:W-:Y:S01]  /*9750*/  UMOV UR7, UR39 ;  /* 0x0000002700077c82 */ /* 0x000fe20008000000 */
[----:B------:R-:W-:Y:S01]  /*9760*/  @!UP1 UTMAPF.L2.4D [UR36], [UR12] ;  /* 0x000000240c0095b8 */ /* 0x000fe20008018000 */
[----:B-1----:R-:W-:Y:S01]  /*9770*/  @P2 IMAD.HI.U32 R0, R0, UR38, RZ ;  /* 0x0000002600002c27 */ /* 0x002fe2000f8e00ff */
[----:B------:R-:W-:Y:S01]  /*9780*/  UMOV UR8, 0x40 ;  /* 0x0000004000087882 */ /* 0x000fe20000000000 */
[----:B------:R-:W-:Y:S01]  /*9790*/  UMOV UR10, UR38 ;  /* 0x00000026000a7c82 */ /* 0x000fe20008000000 */
[----:B------:R-:W-:Y:S01]  /*97a0*/  UMOV UR9, UR37 ;  /* 0x0000002500097c82 */ /* 0x000fe20008000000 */
[----:B------:R-:W-:Y:S01]  /*97b0*/  UMOV UR11, UR39 ;  /* 0x00000027000b7c82 */ /* 0x000fe20008000000 */
[----:B------:R-:W-:Y:S01]  /*97c0*/  LOP3.LUT P0, RZ, R3, UR15, RZ, 0xfc, P0 ;  /* 0x0000000f03ff7c12 */ /* 0x000fe2000800fcff */
[----:B------:R0:W-:Y:S01]  /*97d0*/  @!UP1 UTMAPF.L2.4D [UR4], [UR12] ;  /* 0x000000040c0095b8 */ /* 0x0001e20008018000 */
[----:B------:R-:W-:Y:S01]  /*97e0*/  SHF.R.U32.HI R4, RZ, 0x5, R27 ;  /* 0x00000005ff047819 */ /* 0x000fe2000001161b */
[----:B------:R-:W-:Y:S01]  /*97f0*/  IMAD.U32 R16, RZ, RZ, UR38 ;  /* 0x00000026ff107e24 */ /* 0x000fe2000f8e00ff */
[----:B---3--:R-:W-:-:S02]  /*9800*/  @P2 SHF.R.U32.HI R16, RZ, R5, R0 ;  /* 0x00000005ff102219 */ /* 0x008fc40000011600 */
[----:B------:R-:W-:Y:S01]  /*9810*/  LOP3.LUT R4, R4, 0x3, RZ, 0xc0, !PT ;  /* 0x0000000304047812 */ /* 0x000fe200078ec0ff */
[----:B------:R1:W-:Y:S01]  /*9820*/  @!UP1 UTMAPF.L2.4D [UR8], [UR12] ;  /* 0x000000080c0095b8 */ /* 0x0003e20008018000 */
[----:B0-----:R-:W-:Y:S01]  /*9830*/  UMOV UR4, 0xffffffff ;  /* 0xffffffff00047882 */ /* 0x001fe20000000000 */
[----:B--2---:R-:W-:Y:S02]  /*9840*/  SHF.R.S32.HI R20, RZ, 0x1f, R19 ;  /* 0x0000001fff147819 */ /* 0x004fe40000011413 */
[----:B------:R-:W-:Y:S01]  /*9850*/  SEL R0, R19, RZ, !P0 ;  /* 0x000000ff13007207 */ /* 0x000fe20004000000 */
[----:B-1----:R-:W-:Y:S06]  /*9860*/  BRA.DIV UR4, `(.L_x_178) ;  /* 0x0000002e04807947 */ /* 0x002fec000b800000 */
[----:B------:R0:W1:Y:S02]  /*9870*/  SHFL.IDX PT, R14, R4, RZ, 0x1f ;  /* 0x00001fff040e7589 */ /* 0x00006400000e0000 */
.L_x_250:
[----:B-1----:R-:W-:Y:S02]  /*9880*/  ISETP.NE.AND P0, PT, R14, RZ, PT ;  /* 0x000000ff0e00720c */ /* 0x002fe40003f05270 */
[----:B------:R-:W-:-:S11]  /*9890*/  PLOP3.LUT P6, PT, PT, PT, PT, 0x8, 0x0 ;  /* 0x000000000000781c */ /* 0x000fd60003fce170 */
[----:B------:R-:W-:Y:S05]  /*98a0*/  @P0 BRA `(.L_x_179) ;  /* 0x00000008000c0947 */ /* 0x000fea0003800000 */
[----:B------:R-:W-:-:S06]  /*98b0*/  ULEA.HI.SX32 UR4, UR42, 0xffffffff, 0x19 ;  /* 0xffffffff2a047891 */ /* 0x000fcc000f8fca3f */
[----:B------:R-:W-:Y:S01]  /*98c0*/  IMAD.U32 R7, RZ, RZ, UR4 ;  /* 0x00000004ff077e24 */ /* 0x000fe2000f8e00ff */
[----:B------:R-:W-:-:S03]  /*98d0*/  UMOV UR4, 0xffffffff ;  /* 0xffffffff00047882 */ /* 0x000fc60000000000 */
[----:B------:R-:W-:Y:S05]  /*98e0*/  BRA.DIV UR4, `(.L_x_180) ;  /* 0x0000002e04807947 */ /* 0x000fea000b800000 */
[----:B------:R-:W-:-:S13]  /*98f0*/  ELECT P6, URZ, PT ;  /* 0x00000000003f782f */ /* 0x000fda00038c0000 */
.L_x_253:
[----:B------:R-:W-:Y:S05]  /*9900*/  @!P6 BRA `(.L_x_181) ;  /* 0x000000040078e947 */ /* 0x000fea0003800000 */
[----:B------:R-:W-:-:S04]  /*9910*/  ISETP.NE.U32.AND P0, PT, R2, RZ, PT ;  /* 0x000000ff0200720c */ /* 0x000fc80003f05070 */
[----:B------:R-:W-:-:S13]  /*9920*/  ISETP.NE.AND.EX P0, PT, R3, RZ, PT, P0 ;  /* 0x000000ff0300720c */ /* 0x000fda0003f05300 */
[----:B------:R-:W-:Y:S05]  /*9930*/  @!P0 BRA `(.L_x_182) ;  /* 0x0000000000488947 */ /* 0x000fea0003800000 */
[----:B------:R-:W1:Y:S01]  /*9940*/  LDC R8, c[0x0][0x41c] ;  /* 0x00010700ff087b82 */ /* 0x000e620000000800 */
[----:B------:R-:W-:Y:S01]  /*9950*/  IMAD.MOV.U32 R9, RZ, RZ, R7 ;  /* 0x000000ffff097224 */ /* 0x000fe200078e0007 */
[----:B------:R-:W-:Y:S02]  /*9960*/  ULDC.64 UR4, c[0x0][0x408] ;  /* 0x0001020000047ab9 */ /* 0x000fe40000000a00 */
[----:B------:R-:W-:-:S04]  /*9970*/  IMAD R0, R20, UR4, RZ ;  /* 0x0000000414007c24 */ /* 0x000fc8000f8e02ff */
[----:B------:R-:W-:Y:S01]  /*9980*/  IMAD R11, R19, UR5, R0 ;  /* 0x00000005130b7c24 */ /* 0x000fe2000f8e0200 */
[----:B-1----:R-:W-:-:S13]  /*9990*/  ISETP.NE.AND P0, PT, R8, 0x1, PT ;  /* 0x000000010800780c */ /* 0x002fda0003f05270 */
[----:B0-----:R-:W0:Y:S02]  /*99a0*/  @P0 LDC.64 R4, c[0x0][0x420] ;  /* 0x00010800ff040b82 */ /* 0x001e240000000a00 */
[----:B0-----:R-:W-:-:S05]  /*99b0*/  @P0 IMAD.HI.U32 R4, R7, R4, RZ ;  /* 0x0000000407040227 */ /* 0x001fca00078e00ff */
        /* <DEDUP_REMOVED lines=10> */
.L_x_182:
[----:B------:R-:W-:Y:S02]  /*9a60*/  LEA R5, R17, UR40, 0x3 ;  /* 0x0000002811057c11 */ /* 0x000fe4000f8e18ff */
[----:B-1----:R-:W-:Y:S02]  /*9a70*/  SHF.L.U32 R2, R18, 0x1f, RZ ;  /* 0x0000001f12027819 */ /* 0x002fe400000006ff */
[----:B------:R-:W-:Y:S02]  /*9a80*/  ISETP.NE.AND P0, PT, R21, RZ, PT ;  /* 0x000000ff1500720c */ /* 0x000fe40003f05270 */
[----:B------:R-:W1:Y:S02]  /*9a90*/  SYNCS.PHASECHK.TRANS64.TRYWAIT P2, [R5+URZ+0x19c80], R2 ;  /* 0x019c8002050075a7 */ /* 0x000e64000804017f */
[----:B-1----:R-:W-:Y:S09]  /*9aa0*/  @!P2 BRA `(.L_x_183) ;  /* 0x0000002c0030a947 */ /* 0x002ff20003800000 */
.L_x_254:
[----:B------:R-:W-:Y:S05]  /*9ab0*/  @P0 BRA `(.L_x_184) ;  /* 0x00000000001c0947 */ /* 0x000fea0003800000 */
[----:B------:R-:W0:Y:S02]  /*9ac0*/  S2R R3, SR_TID.X ;  /* 0x0000000000037919 */ /* 0x000e240000002100 */
[----:B0-----:R-:W-:Y:S01]  /*9ad0*/  LOP3.LUT R4, R3, 0x1f, RZ, 0xc0, !PT ;  /* 0x0000001f03047812 */ /* 0x001fe200078ec0ff */
[----:B------:R-:W-:-:S03]  /*9ae0*/  IMAD.MOV.U32 R3, RZ, RZ, 0x3000 ;  /* 0x00003000ff037424 */ /* 0x000fc600078e00ff */
[----:B------:R-:W-:Y:S01]  /*9af0*/  ISETP.NE.AND P2, PT, R4, RZ, PT ;  /* 0x000000ff0400720c */ /* 0x000fe20003f45270 */
[----:B------:R2:W-:-:S12]  /*9b00*/  SYNCS.ARRIVE.TRANS64 RZ, [R5+URZ+0x19c70], R3 ;  /* 0x019c700305ff79a7 */ /* 0x0005d8000800003f */
[----:B--2---:R-:W-:Y:S05]  /*9b10*/  @!P2 BRA `(.L_x_184) ;  /* 0x000000000004a947 */ /* 0x004fea0003800000 */
[----:B------:R-:W-:Y:S01]  /*9b20*/  BPT.TRAP 0x1 ;  /* 0x000000040000795c */ /* 0x000fe20000300000 */
.L_x_184:
[----:B0-----:R-:W-:Y:S01]  /*9b30*/  IMAD.U32 R4, RZ, RZ, UR40 ;  /* 0x00000028ff047e24 */ /* 0x001fe2000f8e00ff */
[----:B------:R-:W-:Y:S01]  /*9b40*/  R2UR UR9, R5 ;  /* 0x00000000050972ca */ /* 0x000fe200000e0000 */
[----:B------:R-:W-:Y:S01]  /*9b50*/  UIADD3 UR4, UP0, UR52, 0x470, URZ ;  /* 0x0000047034047890 */ /* 0x000fe2000ff1e03f */
[----:B------:R-:W-:Y:S01]  /*9b60*/  LEA R7, R7, UR44, 0x7 ;  /* 0x0000002c07077c11 */ /* 0x000fe2000f8e38ff */
[----:B------:R-:W-:Y:S01]  /*9b70*/  IMAD R3, R17, 0x3000, R4 ;  /* 0x0000300011037824 */ /* 0x000fe200078e0204 */
[----:B------:R-:W-:Y:S01]  /*9b80*/  R2UR UR12, R16 ;  /* 0x00000000100c72ca */ /* 0x000fe200000e0000 */
[----:B------:R-:W-:Y:S01]  /*9b90*/  UIADD3.X UR5, URZ, UR53, URZ, UP0, !UPT ;  /* 0x000000353f057290 */ /* 0x000fe200087fe43f */
[----:B-----5:R-:W-:Y:S01]  /*9ba0*/  R2UR UR13, R0 ;  /* 0x00000000000d72ca */ /* 0x020fe200000e0000 */
[----:B------:R-:W-:Y:S01]  /*9bb0*/  UMOV UR10, URZ ;  /* 0x0000003f000a7c82 */ /* 0x000fe20008000000 */
        /* <DEDUP_REMOVED lines=10> */
[----:B0-----:R-:W-:Y:S01]  /*9c60*/  UMOV UR8, UR14 ;  /* 0x0000000e00087c82 */ /* 0x001fe20008000000 */
[----:B------:R-:W-:Y:S01]  /*9c70*/  UMOV UR10, UR16 ;  /* 0x00000010000a7c82 */ /* 0x000fe20008000000 */
[----:B------:R-:W-:Y:S01]  /*9c80*/  UMOV UR14, 0x40 ;  /* 0x00000040000e7882 */ /* 0x000fe20000000000 */
[----:B------:R0:W-:Y:S02]  /*9c90*/  UTMALDG.4D [UR8], [UR4], desc[UR6] ;  /* 0x00000608040075b4 */ /* 0x0001e40008019000 */
[----:B0-----:R-:W-:Y:S01]  /*9ca0*/  UMOV UR8, UR15 ;  /* 0x0000000f00087c82 */ /* 0x001fe20008000000 */
[----:B------:R-:W-:Y:S02]  /*9cb0*/  UMOV UR10, UR14 ;  /* 0x0000000e000a7c82 */ /* 0x000fe40008000000 */
[----:B------:R0:W-:Y:S01]  /*9cc0*/  UTMALDG.4D [UR8], [UR4], desc[UR6] ;  /* 0x00000608040075b4 */ /* 0x0001e20008019000 */
[----:B------:R-:W2:Y:S02]  /*9cd0*/  SYNCS.PHASECHK.TRANS64.TRYWAIT P2, [R5+URZ+0x19c40], R2 ;  /* 0x019c4002050075a7 */ /* 0x000ea4000804017f */
[----:B0-2---:R-:W-:Y:S05]  /*9ce0*/  @!P2 BRA `(.L_x_185) ;  /* 0x0000002800b4a947 */ /* 0x005fea0003800000 */
.L_x_255:
[----:B------:R-:W-:Y:S05]  /*9cf0*/  @P0 BRA `(.L_x_186) ;  /* 0x00000000001c0947 */ /* 0x000fea0003800000 */
[----:B------:R-:W2:Y:S01]  /*9d00*/  S2R R4, SR_TID.X ;  /* 0x0000000000047919 */ /* 0x000ea20000002100 */
[----:B01----:R-:W-:-:S04]  /*9d10*/  IMAD.MOV.U32 R2, RZ, RZ, 0x3000 ;  /* 0x00003000ff027424 */ /* 0x003fc800078e00ff */
[----:B------:R3:W-:Y:S01]  /*9d20*/  SYNCS.ARRIVE.TRANS64 RZ, [R5+URZ+0x19c30], R2 ;  /* 0x019c300205ff79a7 */ /* 0x0007e2000800003f */
[----:B--2---:R-:W-:-:S04]  /*9d30*/  LOP3.LUT R4, R4, 0x1f, RZ, 0xc0, !PT ;  /* 0x0000001f04047812 */ /* 0x004fc800078ec0ff */
[----:B------:R-:W-:-:S13]  /*9d40*/  ISETP.NE.AND P0, PT, R4, RZ, PT ;  /* 0x000000ff0400720c */ /* 0x000fda0003f05270 */
[----:B---3--:R-:W-:Y:S05]  /*9d50*/  @!P0 BRA `(.L_x_186) ;  /* 0x0000000000048947 */ /* 0x008fea0003800000 */
[----:B------:R-:W-:Y:S01]  /*9d60*/  BPT.TRAP 0x1 ;  /* 0x000000040000795c */ /* 0x000fe20000300000 */
.L_x_186:
        /* <DEDUP_REMOVED lines=16> */
[----:B--2---:R-:W-:Y:S01]  /*9e70*/  UMOV UR8, UR14 ;  /* 0x0000000e00087c82 */ /* 0x004fe20008000000 */
[----:B------:R-:W-:Y:S01]  /*9e80*/  UMOV UR10, UR16 ;  /* 0x00000010000a7c82 */ /* 0x000fe20008000000 */
[----:B------:R-:W-:Y:S01]  /*9e90*/  UMOV UR14, 0x40 ;  /* 0x00000040000e7882 */ /* 0x000fe20000000000 */
[----:B------:R2:W-:Y:S02]  /*9ea0*/  UTMALDG.4D [UR8], [UR4], desc[UR6] ;  /* 0x00000608040075b4 */ /* 0x0005e40008019000 */
[----:B--2---:R-:W-:Y:S01]  /*9eb0*/  UMOV UR8, UR15 ;  /* 0x0000000f00087c82 */ /* 0x004fe20008000000 */
[----:B------:R-:W-:Y:S02]  /*9ec0*/  UMOV UR10, UR14 ;  /* 0x0000000e000a7c82 */ /* 0x000fe40008000000 */
[----:B------:R2:W-:Y:S02]  /*9ed0*/  UTMALDG.4D [UR8], [UR4], desc[UR6] ;  /* 0x00000608040075b4 */ /* 0x0005e40008019000 */
[----:B--2---:R-:W-:Y:S01]  /*9ee0*/  NOP ;  /* 0x0000000000007918 */ /* 0x004fe20000000000 */
.L_x_181:
        /* <DEDUP_REMOVED lines=9> */
[----:B------:R-:W-:Y:S01]  /*9f80*/  @P0 R2UR UR11, R26 ;  /* 0x000000001a0b02ca */ /* 0x000fe200000e0000 */
[----:B01----:R-:W-:Y:S01]  /*9f90*/  @P0 IMAD.MOV.U32 R2, RZ, RZ, 0x4800 ;  /* 0x00004800ff020424 */ /* 0x003fe200078e00ff */
[----:B------:R-:W-:Y:S01]  /*9fa0*/  @P0 R2UR UR13, R6 ;  /* 0x00000000060d02ca */ /* 0x000fe200000e0000 */
[----:B------:R-:W-:Y:S01]  /*9fb0*/  UMOV UR6, 0x0 ;  /* 0x0000000000067882 */ /* 0x000fe20000000000 */
[----:B------:R-:W-:Y:S01]  /*9fc0*/  @P0 R2UR UR27, R26 ;  /* 0x000000001a1b02ca */ /* 0x000fe200000e0000 */
[----:B------:R-:W-:Y:S01]  /*9fd0*/  UMOV UR7, 0x12f00000 ;  /* 0x12f0000000077882 */ /* 0x000fe20000000000 */
[----:B------:R-:W-:Y:S01]  /*9fe0*/  @P0 R2UR UR29, R6 ;  /* 0x00000000061d02ca */ /* 0x000fe200000e0000 */
[----:B------:R-:W-:Y:S01]  /*9ff0*/  UMOV UR10, URZ ;  /* 0x0000003f000a7c82 */ /* 0x000fe20008000000 */
[----:B------:R-:W-:Y:S01]  /*a000*/  @P0 R2UR UR19, R26 ;  /* 0x000000001a1302ca */ /* 0x000fe200000e0000 */
[----:B------:R-:W-:Y:S01]  /*a010*/  UMOV UR12, UR38 ;  /* 0x00000026000c7c82 */ /* 0x000fe20008000000 */
[----:B------:R-:W-:Y:S01]  /*a020*/  @P0 R2UR UR21, R6 ;  /* 0x00000000061502ca */ /* 0x000fe200000e0000 */
[----:B------:R-:W-:Y:S01]  /*a030*/  UMOV UR26, 0x20 ;  /* 0x00000020001a7882 */ /* 0x000fe20000000000 */
[----:B------:R1:W-:Y:S01]  /*a040*/  @P0 SYNCS.ARRIVE.TRANS64 RZ, [UR40+0x19c00], R2 ;  /* 0x019c0002ffff09a7 */ /* 0x0003e20008000028 */
[----:B------:R-:W-:Y:S01]  /*a050*/  UMOV UR28, UR38 ;  /* 0x00000026001c7c82 */ /* 0x000fe20008000000 */
[----:B------:R-:W-:Y:S01]  /*a060*/  UMOV UR25, UR9 ;  /* 0x0000000900197c82 */ /* 0x000fe20008000000 */
[----:B------:R-:W-:Y:S01]  /*a070*/  UMOV UR18, 0x40 ;  /* 0x0000004000127882 */ /* 0x000fe20000000000 */
[----:B------:R-:W-:Y:S01]  /*a080*/  UMOV UR20, UR38 ;  /* 0x0000002600147c82 */ /* 0x000fe20008000000 */
[----:B------:R1:W-:Y:S01]  /*a090*/  UTMALDG.4D [UR8], [UR4], desc[UR6] ;  /* 0x00000608040075b4 */ /* 0x0003e20008019000 */
[----:B------:R-:W-:Y:S01]  /*a0a0*/  UMOV UR17, UR9 ;  /* 0x0000000900117c82 */ /* 0x000fe20008000000 */
[----:B------:R1:W-:Y:S04]  /*a0b0*/  UTMALDG.4D [UR24], [UR4], desc[UR6] ;  /* 0x00000618040075b4 */ /* 0x0003e80008019000 */
[----:B------:R1:W-:Y:S02]  /*a0c0*/  UTMALDG.4D [UR16], [UR4], desc[UR6] ;  /* 0x00000610040075b4 */ /* 0x0003e40008019000 */
[----:B-1----:R-:W-:Y:S01]  /*a0d0*/  NOP ;  /* 0x0000000000007918 */ /* 0x002fe20000000000 */
.L_x_179:
[----:B------:R-:W-:Y:S01]  /*a0e0*/  VIADD R29, R29, 0x1 ;  /* 0x000000011d1d7836 */ /* 0x000fe20000000000 */
[----:B------:R-:W-:Y:S04]  /*a0f0*/  BSSY B0, `(.L_x_187) ;  /* 0x0000007000007945 */ /* 0x000fe80003800000 */
[----:B------:R-:W-:-:S04]  /*a100*/  LEA.HI R2, R29, R29, RZ, 0x1 ;  /* 0x0000001d1d027211 */ /* 0x000fc800078f08ff */
[----:B------:R-:W-:-:S05]  /*a110*/  LOP3.LUT R2, R2, 0xfffffffe, RZ, 0xc0, !PT ;  /* 0xfffffffe02027812 */ /* 0x000fca00078ec0ff */
[----:B------:R-:W-:-:S05]  /*a120*/  IMAD.IADD R2, R29, 0x1, -R2 ;  /* 0x000000011d027824 */ /* 0x000fca00078e0a02 */
[----:B------:R-:W-:-:S04]  /*a130*/  SHF.L.U32 R2, R2, 0x1f, RZ ;  /* 0x0000001f02027819 */ /* 0x000fc800000006ff */
[----:B------:R-:W1:Y:S02]  /*a140*/  SYNCS.PHASECHK.TRANS64.TRYWAIT P0, [UR40+0x19c20], R2 ;  /* 0x019c2002ff0075a7 */ /* 0x000e640008000168 */
[----:B-1----:R-:W-:Y:S05]  /*a150*/  @!P0 BRA `(.L_x_188) ;  /* 0x0000002400ac8947 */ /* 0x002fea0003800000 */
.L_x_256:
[----:B------:R-:W-:Y:S05]  /*a160*/  BSYNC B0 ;  /* 0x0000000000007941 */ /* 0x000fea0003800000 */
.L_x_187:
[----:B------:R-:W-:-:S06]  /*a170*/  UISETP.GE.AND UP0, UPT, UR43, 0x81, UPT ;  /* 0x000000812b00788c */ /* 0x000fcc000bf06270 */
[----:B------:R-:W-:-:S13]  /*a180*/  PLOP3.LUT P0, PT, PT, PT, UP0, 0x80, 0x0 ;  /* 0x000000000000781c */ /* 0x000fda0003f0f008 */
[----:B------:R-:W-:Y:S05]  /*a190*/  @!P0 BRA `(.L_x_189) ;  /* 0x0000000c00ec8947 */ /* 0x000fea0003800000 */
[----:B------:R-:W-:Y:S01]  /*a1a0*/  ULEA.HI.SX32 UR4, UR42, 0xfffffffe, 0x19 ;  /* 0xfffffffe2a047891 */ /* 0x000fe2000f8fca3f */
[----:B------:R-:W-:Y:S02]  /*a1b0*/  IMAD.MOV.U32 R8, RZ, RZ, R18 ;  /* 0x000000ffff087224 */ /* 0x000fe400078e0012 */
[----:B-1----:R-:W-:-:S03]  /*a1c0*/  IMAD.MOV.U32 R3, RZ, RZ, R17 ;  /* 0x000000ffff037224 */ /* 0x002fc600078e0011 */
[----:B------:R-:W-:-:S07]  /*a1d0*/  IMAD.U32 R2, RZ, RZ, UR4 ;  /* 0x00000004ff027e24 */ /* 0x000fce000f8e00ff */
.L_x_213:
[----:B------:R-:W-:Y:S01]  /*a1e0*/  VIADD R17, R3, 0x1 ;  /* 0x0000000103117836 */ /* 0x000fe20000000000 */
[----:B------:R-:W-:Y:S05]  /*a1f0*/  YIELD ;  /* 0x0000000000007946 */ /* 0x000fea0003800000 */
[----:B------:R-:W-:Y:S01]  /*a200*/  ISETP.NE.AND P0, PT, R17, 0x2, PT ;  /* 0x000000021100780c */ /* 0x000fe20003f05270 */
[----:B------:R-:W-:Y:S03]  /*a210*/  BSSY B0, `(.L_x_190) ;  /* 0x00000a5000007945 */ /* 0x000fe60003800000 */
[----:B------:R-:W-:-:S02]  /*a220*/  SEL R5, RZ, 0x1, P0 ;  /* 0x00000001ff057807 */ /* 0x000fc40000000000 */
[----:B------:R-:W-:Y:S02]  /*a230*/  SEL R17, R17, RZ, P0 ;  /* 0x000000ff11117207 */ /* 0x000fe40000000000 */
[----:B------:R-:W-:Y:S01]  /*a240*/  LOP3.LUT R18, R8, R5, RZ, 0x3c, !PT ;  /* 0x0000000508127212 */ /* 0x000fe200078e3cff */
[----:B------:R-:W-:Y:S06]  /*a250*/  @!P6 BRA `(.L_x_191) ;  /* 0x000000080080e947 */ /* 0x000fec0003800000 */
[----:B------:R-:W-:Y:S01]  /*a260*/  ULDC.64 UR4, c[0x0][0x3f8] ;  /* 0x0000fe0000047ab9 */ /* 0x000fe20000000a00 */
[----:B------:R-:W-:Y:S01]  /*a270*/  LEA R9, R17, UR40, 0x3 ;  /* 0x0000002811097c11 */ /* 0x000fe2000f8e18ff */
[----:B------:R-:W-:Y:S01]  /*a280*/  IMAD.MOV.U32 R11, RZ, RZ, R2 ;  /* 0x000000ffff0b7224 */ /* 0x000fe200078e0002 */
[----:B------:R-:W-:Y:S02]  /*a290*/  ISETP.NE.U32.AND P0, PT, RZ, UR4, PT ;  /* 0x00000004ff007c0c */ /* 0x000fe4000bf05070 */
[----:B------:R-:W-:Y:S02]  /*a2a0*/  SHF.L.U32 R10, R18, 0x1f, RZ ;  /* 0x0000001f120a7819 */ /* 0x000fe400000006ff */
[----:B------:R-:W-:-:S13]  /*a2b0*/  ISETP.NE.AND.EX P0, PT, RZ, UR5, PT, P0 ;  /* 0x00000005ff007c0c */ /* 0x000fda000bf05300 */
        /* <DEDUP_REMOVED lines=14> */
[----:B------:R-:W-:-:S04]  /*a3a0*/  LEA R6, P0, R4, UR4, 0x2 ;  /* 0x0000000404067c11 */ /* 0x000fc8000f8010ff */
[----:B------:R-:W-:-:S05]  /*a3b0*/  LEA.HI.X R7, R4, UR5, R5, 0x2, P0 ;  /* 0x0000000504077c11 */ /* 0x000fca00080f1405 */
[----:B------:R1:W5:Y:S01]  /*a3c0*/  LDG.E R0, desc[UR54][R6.64] ;  /* 0x0000003606007981 */ /* 0x000362000c1e1900 */
[----:B------:R-:W-:-:S04]  /*a3d0*/  IMAD.MOV R4, RZ, RZ, -R13 ;  /* 0x000000ffff047224 */ /* 0x000fc800078e0a0d */
[----:B------:R-:W-:-:S07]  /*a3e0*/  IMAD R11, R11, R4, R2 ;  /* 0x000000040b0b7224 */ /* 0x000fce00078e0202 */
.L_x_192:
[----:B------:R-:W2:Y:S01]  /*a3f0*/  SYNCS.PHASECHK.TRANS64.TRYWAIT P0, [R9+URZ+0x19c80], R10 ;  /* 0x019c800a090075a7 */ /* 0x000ea2000800017f */
[----:B0-----:R-:W0:Y:S01]  /*a400*/  S2R R4, SR_TID.X ;  /* 0x0000000000047919 */ /* 0x001e220000002100 */
[----:B------:R-:W-:Y:S01]  /*a410*/  BSSY B1, `(.L_x_193) ;  /* 0x0000004000017945 */ /* 0x000fe20003800000 */
[----:B0-----:R-:W-:-:S04]  /*a420*/  LOP3.LUT R4, R4, 0x7f, RZ, 0xc0, !PT ;  /* 0x0000007f04047812 */ /* 0x001fc800078ec0ff */
[----:B------:R-:W-:Y:S01]  /*a430*/  ISETP.NE.AND P2, PT, R4, RZ, PT ;  /* 0x000000ff0400720c */ /* 0x000fe20003f45270 */
[----:B--2---:R-:W-:-:S12]  /*a440*/  @!P0 BRA `(.L_x_194) ;  /* 0x0000002400088947 */ /* 0x004fd80003800000 */
.L_x_257:
[----:B------:R-:W-:Y:S05]  /*a450*/  BSYNC B1 ;  /* 0x0000000000017941 */ /* 0x000fea0003800000 */
.L_x_193:
[----:B------:R-:W-:Y:S04]  /*a460*/  BSSY B1, `(.L_x_195) ;  /* 0x0000009000017945 */ /* 0x000fe80003800000 */
[----:B------:R-:W-:Y:S05]  /*a470*/  @P2 BRA `(.L_x_196) ;  /* 0x00000000001c2947 */ /* 0x000fea0003800000 */
[----:B------:R-:W2:Y:S02]  /*a480*/  S2R R4, SR_TID.X ;  /* 0x0000000000047919 */ /* 0x000ea40000002100 */
[----:B--2---:R-:W-:Y:S01]  /*a490*/  LOP3.LUT R5, R4, 0x1f, RZ, 0xc0, !PT ;  /* 0x0000001f04057812 */ /* 0x004fe200078ec0ff */
[----:B------:R-:W-:-:S03]  /*a4a0*/  IMAD.MOV.U32 R4, RZ, RZ, 0x3000 ;  /* 0x00003000ff047424 */ /* 0x000fc600078e00ff */
[----:B------:R-:W-:Y:S01]  /*a4b0*/  ISETP.NE.AND P0, PT, R5, RZ, PT ;  /* 0x000000ff0500720c */ /* 0x000fe20003f05270 */
[----:B------:R2:W-:-:S12]  /*a4c0*/  SYNCS.ARRIVE.TRANS64 RZ, [R9+URZ+0x19c70], R4 ;  /* 0x019c700409ff79a7 */ /* 0x0005d8000800003f */
[----:B--2---:R-:W-:Y:S05]  /*a4d0*/  @!P0 BRA `(.L_x_196) ;  /* 0x0000000000048947 */ /* 0x004fea0003800000 */
[----:B------:R-:W-:Y:S01]  /*a4e0*/  BPT.TRAP 0x1 ;  /* 0x000000040000795c */ /* 0x000fe20000300000 */
.L_x_196:
[----:B------:R-:W-:Y:S05]  /*a4f0*/  BSYNC B1 ;  /* 0x0000000000017941 */ /* 0x000fea0003800000 */
.L_x_195:
[----:B------:R-:W-:Y:S01]  /*a500*/  IMAD.MOV.U32 R12, RZ, RZ, RZ ;  /* 0x000000ffff0c7224 */ /* 0x000fe200078e00ff */
[----:B------:R-:W-:Y:S01]  /*a510*/  R2UR UR12, R16 ;  /* 0x00000000100c72ca */ /* 0x000fe200000e0000 */
[----:B-1----:R-:W-:Y:S01]  /*a520*/  IMAD.U32 R6, RZ, RZ, UR40 ;  /* 0x00000028ff067e24 */ /* 0x002fe2000f8e00ff */
[----:B------:R-:W-:Y:S01]  /*a530*/  UIADD3 UR4, UP0, UR52, 0x470, URZ ;  /* 0x0000047034047890 */ /* 0x000fe2000ff1e03f */
[----:B------:R-:W-:Y:S01]  /*a540*/  PLOP3.LUT P0, PT, PT, PT, PT, 0x80, 0x0 ;  /* 0x000000000000781c */ /* 0x000fe20003f0f070 */
[----:B------:R-:W-:Y:S01]  /*a550*/  VIADD R5, R9, 0x19c70 ;  /* 0x00019c7009057836 */ /* 0x000fe20000000000 */
[----:B------:R-:W-:Y:S01]  /*a560*/  R2UR UR10, R12 ;  /* 0x000000000c0a72ca */ /* 0x000fe200000e0000 */
[----:B------:R-:W-:Y:S01]  /*a570*/  IMAD R6, R17, 0x3000, R6 ;  /* 0x0000300011067824 */ /* 0x000fe200078e0206 */
[----:B------:R-:W-:Y:S01]  /*a580*/  LEA R7, R11, UR44, 0x7 ;  /* 0x0000002c0b077c11 */ /* 0x000fe2000f8e38ff */
[----:B------:R-:W-:Y:S02]  /*a590*/  UIADD3.X UR5, URZ, UR53, URZ, UP0, !UPT ;  /* 0x000000353f057290 */ /* 0x000fe400087fe43f */
[----:B------:R-:W-:Y:S01]  /*a5a0*/  VIADD R4, R6, 0x9000 ;  /* 0x0000900006047836 */ /* 0x000fe20000000000 */
[----:B------:R-:W-:Y:S01]  /*a5b0*/  UMOV UR6, 0x0 ;  /* 0x0000000000067882 */ /* 0x000fe20000000000 */
[----:B------:R-:W-:-:S08]  /*a5c0*/  UMOV UR7, 0x14f00000 ;  /* 0x14f0000000077882 */ /* 0x000fd00000000000 */
.L_x_197:
        /* <DEDUP_REMOVED lines=8> */
[----:B-1----:R-:W-:Y:S05]  /*a650*/  @P0 BRA.U.ANY `(.L_x_197) ;  /* 0xfffffffd00dc0947 */ /* 0x002fea000393ffff */
[----:B------:R-:W-:Y:S01]  /*a660*/  IMAD.MOV.U32 R11, RZ, RZ, 0x20 ;  /* 0x00000020ff0b7424 */ /* 0x000fe200078e00ff */
[----:B------:R-:W-:Y:S01]  /*a670*/  R2UR UR12, R16 ;  /* 0x00000000100c72ca */ /* 0x000fe200000e0000 */
[----:B------:R-:W-:Y:S01]  /*a680*/  VIADD R4, R6, 0xa000 ;  /* 0x0000a00006047836 */ /* 0x000fe20000000000 */
[----:B------:R-:W-:Y:S01]  /*a690*/  PLOP3.LUT P0, PT, PT, PT, PT, 0x80, 0x0 ;  /* 0x000000000000781c */ /* 0x000fe20003f0f070 */
[----:B------:R-:W-:Y:S01]  /*a6a0*/  UMOV UR6, 0x0 ;  /* 0x0000000000067882 */ /* 0x000fe20000000000 */
[----:B------:R-:W-:Y:S01]  /*a6b0*/  R2UR UR10, R11 ;  /* 0x000000000b0a72ca */ /* 0x000fe200000e0000 */
[----:B------:R-:W-:-:S14]  /*a6c0*/  UMOV UR7, 0x14f00000 ;  /* 0x14f0000000077882 */ /* 0x000fdc0000000000 */
.L_x_198:
        /* <DEDUP_REMOVED lines=16> */
.L_x_199:
        /* <DEDUP_REMOVED lines=9> */
[----:B------:R-:W1:Y:S01]  /*a860*/  SYNCS.PHASECHK.TRANS64.TRYWAIT P0, [R9+URZ+0x19c40], R10 ;  /* 0x019c400a090075a7 */ /* 0x000e62000800017f */
[----:B------:R-:W-:Y:S04]  /*a870*/  BSSY B1, `(.L_x_200) ;  /* 0x0000002000017945 */ /* 0x000fe80003800000 */
[----:B-1----:R-:W-:Y:S05]  /*a880*/  @!P0 BRA `(.L_x_201) ;  /* 0x00000020000c8947 */ /* 0x002fea0003800000 */
.L_x_258:
[----:B------:R-:W-:Y:S05]  /*a890*/  BSYNC B1 ;  /* 0x0000000000017941 */ /* 0x000fea0003800000 */
.L_x_200:
[----:B------:R-:W-:Y:S01]  /*a8a0*/  BSSY B1, `(.L_x_202) ;  /* 0x000000b000017945 */ /* 0x000fe20003800000 */
[----:B------:R-:W-:Y:S02]  /*a8b0*/  IMAD.MOV.U32 R4, RZ, RZ, 0x0 ;  /* 0x00000000ff047424 */ /* 0x000fe400078e00ff */
[----:B------:R-:W-:Y:S01]  /*a8c0*/  IMAD.MOV.U32 R5, RZ, RZ, 0x14f00000 ;  /* 0x14f00000ff057424 */ /* 0x000fe200078e00ff */
[----:B------:R-:W-:Y:S06]  /*a8d0*/  @P2 BRA `(.L_x_203) ;  /* 0x00000000001c2947 */ /* 0x000fec0003800000 */
[----:B------:R-:W2:Y:S01]  /*a8e0*/  S2R R14, SR_TID.X ;  /* 0x00000000000e7919 */ /* 0x000ea20000002100 */
[----:B01----:R-:W-:-:S04]  /*a8f0*/  IMAD.MOV.U32 R10, RZ, RZ, 0x3000 ;  /* 0x00003000ff0a7424 */ /* 0x003fc800078e00ff */
[----:B------:R3:W-:Y:S01]  /*a900*/  SYNCS.ARRIVE.TRANS64 RZ, [R9+URZ+0x19c30], R10 ;  /* 0x019c300a09ff79a7 */ /* 0x0007e2000800003f */
[----:B--2---:R-:W-:-:S04]  /*a910*/  LOP3.LUT R14, R14, 0x1f, RZ, 0xc0, !PT ;  /* 0x0000001f0e0e7812 */ /* 0x004fc800078ec0ff */
[----:B------:R-:W-:-:S13]  /*a920*/  ISETP.NE.AND P0, PT, R14, RZ, PT ;  /* 0x000000ff0e00720c */ /* 0x000fda0003f05270 */
[----:B---3--:R-:W-:Y:S05]  /*a930*/  @!P0 BRA `(.L_x_203) ;  /* 0x0000000000048947 */ /* 0x008fea0003800000 */
[----:B------:R-:W-:Y:S01]  /*a940*/  BPT.TRAP 0x1 ;  /* 0x000000040000795c */ /* 0x000fe20000300000 */
.L_x_203:
[----:B------:R-:W-:Y:S05]  /*a950*/  BSYNC B1 ;  /* 0x0000000000017941 */ /* 0x000fea0003800000 */
.L_x_202:
[----:B------:R-:W-:Y:S01]  /*a960*/  R2UR UR10, R12 ;  /* 0x000000000c0a72ca */ /* 0x000fe200000e0000 */
[----:B------:R-:W-:Y:S01]  /*a970*/  UIADD3 UR4, UP0, UR52, 0x370, URZ ;  /* 0x0000037034047890 */ /* 0x000fe2000ff1e03f */
[----:B------:R-:W-:Y:S01]  /*a980*/  R2UR UR6, R4 ;  /* 0x00000000040672ca */ /* 0x000fe200000e0000 */
[----:B01----:R-:W-:Y:S01]  /*a990*/  VIADD R9, R9, 0x19c30 ;  /* 0x00019c3009097836 */ /* 0x003fe20000000000 */
[----:B------:R-:W-:Y:S01]  /*a9a0*/  R2UR UR7, R5 ;  /* 0x00000000050772ca */ /* 0x000fe200000e0000 */
[----:B------:R-:W-:Y:S01]  /*a9b0*/  VIADD R10, R6, 0x13800 ;  /* 0x00013800060a7836 */ /* 0x000fe20000000000 */
[----:B------:R-:W-:Y:S01]  /*a9c0*/  R2UR UR12, R16 ;  /* 0x00000000100c72ca */ /* 0x000fe200000e0000 */
[----:B------:R-:W-:Y:S01]  /*a9d0*/  UIADD3.X UR5, URZ, UR53, URZ, UP0, !UPT ;  /* 0x000000353f057290 */ /* 0x000fe200087fe43f */
[----:B------:R-:W-:-:S13]  /*a9e0*/  PLOP3.LUT P0, PT, PT, PT, PT, 0x80, 0x0 ;  /* 0x000000000000781c */ /* 0x000fda0003f0f070 */
.L_x_204:
        /* <DEDUP_REMOVED lines=8> */
[----:B0-----:R-:W-:Y:S05]  /*aa70*/  @P0 BRA.U.ANY `(.L_x_204) ;  /* 0xfffffffd00dc0947 */ /* 0x001fea000393ffff */
[----:B------:R-:W-:Y:S01]  /*aa80*/  R2UR UR10, R11 ;  /* 0x000000000b0a72ca */ /* 0x000fe200000e0000 */
[----:B------:R-:W-:Y:S01]  /*aa90*/  VIADD R10, R6, 0x14800 ;  /* 0x00014800060a7836 */ /* 0x000fe20000000000 */
[----:B------:R-:W-:Y:S02]  /*aaa0*/  R2UR UR6, R4 ;  /* 0x00000000040672ca */ /* 0x000fe400000e0000 */
[----:B------:R-:W-:Y:S02]  /*aab0*/  R2UR UR7, R5 ;  /* 0x00000000050772ca */ /* 0x000fe400000e0000 */
[----:B------:R-:W-:Y:S02]  /*aac0*/  R2UR UR12, R16 ;  /* 0x00000000100c72ca */ /* 0x000fe400000e0000 */
[----:B------:R-:W-:-:S13]  /*aad0*/  PLOP3.LUT P0, PT, PT, PT, PT, 0x80, 0x0 ;  /* 0x000000000000781c */ /* 0x000fda0003f0f070 */
.L_x_205:
        /* <DEDUP_REMOVED lines=15> */
.L_x_206:
        /* <DEDUP_REMOVED lines=9> */
.L_x_191:
[----:B------:R-:W-:Y:S05]  /*ac60*/  BSYNC B0 ;  /* 0x0000000000007941 */ /* 0x000fea0003800000 */
.L_x_190:
[----:B------:R-:W-:-:S06]  /*ac70*/  UISETP.NE.AND UP0, UPT, UR41, 0x3, UPT ;  /* 0x000000032900788c */ /* 0x000fcc000bf05270 */
[----:B------:R-:W-:-:S13]  /*ac80*/  PLOP3.LUT P0, PT, PT, PT, UP0, 0x80, 0x0 ;  /* 0x000000000000781c */ /* 0x000fda0003f0f008 */
[----:B------:R-:W-:Y:S05]  /*ac90*/  @!P0 BRA `(.L_x_207) ;  /* 0x0000000000048947 */ /* 0x000fea0003800000 */
[----:B------:R-:W-:Y:S01]  /*aca0*/  BPT.TRAP 0x1 ;  /* 0x000000040000795c */ /* 0x000fe20000300000 */
.L_x_207:
[----:B------:R-:W-:Y:S01]  /*acb0*/  LOP3.LUT R5, R8, 0x1, RZ, 0x3c, !PT ;  /* 0x0000000108057812 */ /* 0x000fe200078e3cff */
[----:B0-----:R-:W-:Y:S01]  /*acc0*/  IMAD.U32 R4, RZ, RZ, UR50 ;  /* 0x00000032ff047e24 */ /* 0x001fe2000f8e00ff */
[----:B------:R-:W-:Y:S01]  /*acd0*/  LEA R12, R3, UR40, 0x3 ;  /* 0x00000028030c7c11 */ /* 0x000fe2000f8e18ff */
[----:B------:R-:W-:Y:S01]  /*ace0*/  BSSY B0, `(.L_x_208) ;  /* 0x0000005000007945 */ /* 0x000fe20003800000 */
[----:B------:R-:W-:Y:S02]  /*acf0*/  SHF.L.U32 R5, R5, 0x1f, RZ ;  /* 0x0000001f05057819 */ /* 0x000fe400000006ff */
[----:B------:R-:W-:Y:S02]  /*ad00*/  ISETP.NE.AND P0, PT, R4, 0x3, PT ;  /* 0x000000030400780c */ /* 0x000fe40003f05270 */
[----:B------:R-:W0:Y:S02]  /*ad10*/  SYNCS.PHASECHK.TRANS64.TRYWAIT P2, [R12+URZ+0x19c70], R5 ;  /* 0x019c70050c0075a7 */ /* 0x000e24000804017f */
[----:B0-----:R-:W-:Y:S09]  /*ad20*/  @!P2 BRA `(.L_x_209) ;  /* 0x0000001800f8a947 */ /* 0x001ff20003800000 */
.L_x_259:
[----:B------:R-:W-:Y:S05]  /*ad30*/  BSYNC B0 ;  /* 0x0000000000007941 */ /* 0x000fea0003800000 */
.L_x_208:
[----:B------:R-:W-:Y:S05]  /*ad40*/  @!P0 BRA `(.L_x_210) ;  /* 0x0000000000048947 */ /* 0x000fea0003800000 */
[----:B------:R-:W-:Y:S01]  /*ad50*/  BPT.TRAP 0x1 ;  /* 0x000000040000795c */ /* 0x000fe20000300000 */
.L_x_210:
[----:B0-----:R-:W-:Y:S01]  /*ad60*/  SHF.L.U32 R5, R8, 0x1f, RZ ;  /* 0x0000001f08057819 */ /* 0x001fe200000006ff */
[----:B------:R-:W-:-:S03]  /*ad70*/  IMAD R11, R3, 0x3000, RZ ;  /* 0x00003000030b7824 */ /* 0x000fc600078e02ff */
[----:B------:R-:W0:Y:S02]  /*ad80*/  SYNCS.PHASECHK.TRANS64.TRYWAIT P2, [R12+URZ+0x19c60], R5 ;  /* 0x019c60050c0075a7 */ /* 0x000e24000804017f */
[----:B0-----:R-:W-:Y:S05]  /*ad90*/  @!P2 BRA `(.L_x_211) ;  /* 0x0000001800f0a947 */ /* 0x001fea0003800000 */
.L_x_260:
[C---:B------:R-:W-:Y:S01]  /*ada0*/  LOP3.LUT R3, R11.reuse, R28, RZ, 0xfc, !PT ;  /* 0x0000001c0b037212 */ /* 0x040fe200078efcff */
[----:B------:R-:W-:Y:S05]  /*adb0*/  WARPSYNC.ALL ;  /* 0x0000000000007948 */ /* 0x000fea0003800000 */
[----:B0-----:R-:W0:Y:S01]  /*adc0*/  LDSM.16.MT88.4 R4, [R3+UR40+0x9000] ;  /* 0x009000280304783b */ /* 0x001e220008004200 */
[----:B------:R-:W-:-:S05]  /*add0*/  LOP3.LUT R13, R11, R22, RZ, 0xfc, !PT ;  /* 0x000000160b0d7212 */ /* 0x000fca00078efcff */
[----:B------:R-:W-:Y:S01]  /*ade0*/  VIADD R13, R13, UR40 ;  /* 0x000000280d0d7c36 */ /* 0x000fe20008000000 */
[C-C-:B0-----:R-:W-:Y:S02]  /*adf0*/  PRMT R8, R4.reuse, 0x6420, R5.reuse ;  /* 0x0000642004087816 */ /* 0x141fe40000000005 */
[----:B------:R-:W-:Y:S02]  /*ae00*/  PRMT R9, R4, 0x7531, R5 ;  /* 0x0000753104097816 */ /* 0x000fe40000000005 */
[C-C-:B------:R-:W-:Y:S02]  /*ae10*/  PRMT R10, R6.reuse, 0x6420, R7.reuse ;  /* 0x00006420060a7816 */ /* 0x140fe40000000007 */
[----:B------:R-:W-:-:S05]  /*ae20*/  PRMT R11, R6, 0x7531, R7 ;  /* 0x00007531060b7816 */ /* 0x000fca0000000007 */
[----:B------:R-:W-:Y:S04]  /*ae30*/  STSM.16.M88.4 [R13+0x3000], R8 ;  /* 0x003000080d007844 */ /* 0x000fe80000000200 */
[----:B------:R-:W0:Y:S02]  /*ae40*/  LDSM.16.MT88.4 R4, [R3+UR40+0xa000] ;  /* 0x00a000280304783b */ /* 0x000e240008004200 */
[C-C-:B0-----:R-:W-:Y:S02]  /*ae50*/  PRMT R8, R4.reuse, 0x6420, R5.reuse ;  /* 0x0000642004087816 */ /* 0x141fe40000000005 */
[----:B------:R-:W-:Y:S02]  /*ae60*/  PRMT R9, R4, 0x7531, R5 ;  /* 0x0000753104097816 */ /* 0x000fe40000000005 */
[----:B------:R-:W-:-:S02]  /*ae70*/  PRMT R10, R6, 0x6420, R7 ;  /* 0x00006420060a7816 */ /* 0x000fc40000000007 */
[----:B------:R-:W-:-:S05]  /*ae80*/  PRMT R11, R6, 0x7531, R7 ;  /* 0x00007531060b7816 */ /* 0x000fca0000000007 */
[----:B------:R-:W-:Y:S04]  /*ae90*/  STSM.16.M88.4 [R13+0x4000], R8 ;  /* 0x004000080d007844 */ /* 0x000fe80000000200 */
[----:B------:R-:W0:Y:S02]  /*aea0*/  LDSM.16.MT88.4 R4, [R3+UR40+0xb000] ;  /* 0x00b000280304783b */ /* 0x000e240008004200 */
[C-C-:B0-----:R-:W-:Y:S02]  /*aeb0*/  PRMT R8, R4.reuse, 0x6420, R5.reuse ;  /* 0x0000642004087816 */ /* 0x141fe40000000005 */
[----:B------:R-:W-:Y:S02]  /*aec0*/  PRMT R9, R4, 0x7531, R5 ;  /* 0x0000753104097816 */ /* 0x000fe40000000005 */
[----:B------:R-:W-:-:S02]  /*aed0*/  PRMT R10, R6, 0x6420, R7 ;  /* 0x00006420060a7816 */ /* 0x000fc40000000007 */
[----:B------:R-:W-:-:S05]  /*aee0*/  PRMT R11, R6, 0x7531, R7 ;  /* 0x00007531060b7816 */ /* 0x000fca0000000007 */
[----:B------:R0:W-:Y:S04]  /*aef0*/  STSM.16.M88.4 [R13+0x5000], R8 ;  /* 0x005000080d007844 */ /* 0x0001e80000000200 */
[----:B------:R-:W1:Y:S01]  /*af00*/  LDSM.16.MT88.4 R4, [R3+UR40+0x9800] ;  /* 0x009800280304783b */ /* 0x000e620008004200 */
[----:B0-----:R-:W-:Y:S02]  /*af10*/  IADD3 R13, R23, 0x3000, R13 ;  /* 0x00003000170d7810 */ /* 0x001fe40007ffe00d */
[C-C-:B-1----:R-:W-:Y:S02]  /*af20*/  PRMT R8, R4.reuse, 0x6420, R5.reuse ;  /* 0x0000642004087816 */ /* 0x142fe40000000005 */
[----:B------:R-:W-:Y:S02]  /*af30*/  PRMT R9, R4, 0x7531, R5 ;  /* 0x0000753104097816 */ /* 0x000fe40000000005 */
[----:B------:R-:W-:-:S02]  /*af40*/  PRMT R10, R6, 0x6420, R7 ;  /* 0x00006420060a7816 */ /* 0x000fc40000000007 */
[----:B------:R-:W-:-:S05]  /*af50*/  PRMT R11, R6, 0x7531, R7 ;  /* 0x00007531060b7816 */ /* 0x000fca0000000007 */
[----:B------:R-:W-:Y:S04]  /*af60*/  STSM.16.M88.4 [R13], R8 ;  /* 0x000000080d007844 */ /* 0x000fe80000000200 */
        /* <DEDUP_REMOVED lines=17> */
[----:B-1----:R-:W1:Y:S01]  /*b080*/  FENCE.VIEW.ASYNC.S ;  /* 0x00000000000073c6 */ /* 0x002e620000000000 */
[----:B------:R-:W-:Y:S05]  /*b090*/  @!P0 BRA `(.L_x_212) ;  /* 0x0000000000048947 */ /* 0x000fea0003800000 */
[----:B------:R-:W-:Y:S01]  /*b0a0*/  BPT.TRAP 0x1 ;  /* 0x000000040000795c */ /* 0x000fe20000300000 */
.L_x_212:
[----:B-1----:R-:W-:Y:S01]  /*b0b0*/  SYNCS.ARRIVE.TRANS64.A1T0 RZ, [R12+URZ+0x19c50], RZ ;  /* 0x019c50ff0cff79a7 */ /* 0x002fe2000810003f */
[----:B------:R-:W-:Y:S01]  /*b0c0*/  BAR.SYNC.DEFER_BLOCKING 0x2, 0x80 ;  /* 0x0082000000007b1d */ /* 0x000fe20000010000 */
[----:B------:R-:W-:Y:S01]  /*b0d0*/  ISETP.GT.AND P0, PT, R2, RZ, PT ;  /* 0x000000ff0200720c */ /* 0x000fe20003f04270 */
[----:B------:R-:W-:Y:S02]  /*b0e0*/  @!P1 VIADD R3, R12, 0x19c80 ;  /* 0x00019c800c039836 */ /* 0x000fe40000000000 */
[----:B------:R-:W-:Y:S02]  /*b0f0*/  VIADD R2, R2, 0xffffffff ;  /* 0xffffffff02027836 */ /* 0x000fe40000000000 */
[----:B0-----:R-:W-:Y:S01]  /*b100*/  IMAD.MOV.U32 R8, RZ, RZ, R18 ;  /* 0x000000ffff087224 */ /* 0x001fe200078e0012 */
[----:B------:R-:W-:-:S04]  /*b110*/  @!P1 PRMT R3, RZ, 0x654, R3 ;  /* 0x00000654ff039816 */ /* 0x000fc80000000003 */
[----:B------:R0:W-:Y:S02]  /*b120*/  @!P1 SYNCS.ARRIVE.TRANS64.RED.A1T0 RZ, [R3+URZ], RZ ;  /* 0x000000ff03ff99a7 */ /* 0x0001e4000810043f */
[----:B0-----:R-:W-:Y:S01]  /*b130*/  IMAD.MOV.U32 R3, RZ, RZ, R17 ;  /* 0x000000ffff037224 */ /* 0x001fe200078e0011 */
[----:B------:R-:W-:Y:S06]  /*b140*/  @P0 BRA `(.L_x_213) ;  /* 0xfffffff000240947 */ /* 0x000fec000383ffff */
.L_x_189:
[----:B------:R-:W-:Y:S04]  /*b150*/  BSSY B0, `(.L_x_214) ;  /* 0x000000e000007945 */ /* 0x000fe80003800000 */
[----:B------:R-:W-:Y:S05]  /*b160*/  @P1 BRA `(.L_x_215) ;  /* 0x0000000000301947 */ /* 0x000fea0003800000 */
[----:B------:R-:W2:Y:S01]  /*b170*/  S2R R7, SR_LANEID ;  /* 0x0000000000077919 */ /* 0x000ea20000000000 */
[----:B------:R-:W-:Y:S01]  /*b180*/  VOTEU.ANY UR4, UPT, PT ;  /* 0x0000000000047886 */ /* 0x000fe200038e0100 */
[----:B-1----:R-:W1:Y:S01]  /*b190*/  LDC.64 R2, c[0x0][0xc38] ;  /* 0x00030e00ff027b82 */ /* 0x002e620000000a00 */
[----:B------:R-:W2:Y:S08]  /*b1a0*/  FLO.U32 R0, UR4 ;  /* 0x0000000400007d00 */ /* 0x000eb000080e0000 */
[----:B------:R-:W1:Y:S01]  /*b1b0*/  POPC R5, UR4 ;  /* 0x0000000400057d09 */ /* 0x000e620008000000 */
[----:B--2---:R-:W-:-:S13]  /*b1c0*/  ISETP.EQ.U32.AND P0, PT, R0, R7, PT ;  /* 0x000000070000720c */ /* 0x004fda0003f02070 */
[----:B-1----:R-:W2:Y:S01]  /*b1d0*/  @P0 ATOMG.E.ADD.STRONG.GPU PT, R3, desc[UR54][R2.64], R5 ;  /* 0x00000005020309a8 */ /* 0x002ea200081ee1f6 */
[----:B0-----:R-:W0:Y:S02]  /*b1e0*/  S2R R4, SR_LTMASK ;  /* 0x0000000000047919 */ /* 0x001e240000003900 */
[----:B0-----:R-:W-:-:S04]  /*b1f0*/  LOP3.LUT R4, R4, UR4, RZ, 0xc0, !PT ;  /* 0x0000000404047c12 */ /* 0x001fc8000f8ec0ff */
[----:B------:R-:W0:Y:S01]  /*b200*/  POPC R7, R4 ;  /* 0x0000000400077309 */ /* 0x000e220000000000 */
[----:B--2---:R-:W0:Y:S02]  /*b210*/  SHFL.IDX PT, R0, R3, R0, 0x1f ;  /* 0x00001f0003007589 */ /* 0x004e2400000e0000 */
[----:B0-----:R-:W-:-:S07]  /*b220*/  IADD3 R24, R0, UR49, R7 ;  /* 0x0000003100187c10 */ /* 0x001fce000fffe007 */
.L_x_215:
[----:B------:R-:W-:Y:S05]  /*b230*/  BSYNC B0 ;  /* 0x0000000000007941 */ /* 0x000fea0003800000 */
.L_x_214:
[----:B------:R-:W-:-:S06]  /*b240*/  UISETP.NE.AND UP0, UPT, UR41, 0x3, UPT ;  /* 0x000000032900788c */ /* 0x000fcc000bf05270 */
[----:B------:R-:W-:-:S13]  /*b250*/  PLOP3.LUT P0, PT, PT, PT, UP0, 0x80, 0x0 ;  /* 0x000000000000781c */ /* 0x000fda0003f0f008 */
[----:B------:R-:W-:Y:S05]  /*b260*/  @!P0 BRA `(.L_x_216) ;  /* 0x0000000000048947 */ /* 0x000fea0003800000 */
[----:B------:R-:W-:Y:S01]  /*b270*/  BPT.TRAP 0x1 ;  /* 0x000000040000795c */ /* 0x000fe20000300000 */
.L_x_216:
[----:B-1----:R-:W-:Y:S01]  /*b280*/  LOP3.LUT R3, R18, 0x1, RZ, 0x3c, !PT ;  /* 0x0000000112037812 */ /* 0x002fe200078e3cff */
[----:B------:R-:W-:Y:S01]  /*b290*/  IMAD.U32 R0, RZ, RZ, UR50 ;  /* 0x00000032ff007e24 */ /* 0x000fe2000f8e00ff */
[----:B------:R-:W-:Y:S01]  /*b2a0*/  LEA R2, R17, UR40, 0x3 ;  /* 0x0000002811027c11 */ /* 0x000fe2000f8e18ff */
[----:B------:R-:W-:Y:S01]  /*b2b0*/  BSSY B0, `(.L_x_217) ;  /* 0x0000005000007945 */ /* 0x000fe20003800000 */
[----:B------:R-:W-:Y:S02]  /*b2c0*/  SHF.L.U32 R3, R3, 0x1f, RZ ;  /* 0x0000001f03037819 */ /* 0x000fe400000006ff */
[----:B------:R-:W-:Y:S02]  /*b2d0*/  ISETP.NE.AND P2, PT, R0, 0x3, PT ;  /* 0x000000030000780c */ /* 0x000fe40003f45270 */
[----:B------:R-:W1:Y:S02]  /*b2e0*/  SYNCS.PHASECHK.TRANS64.TRYWAIT P0, [R2+URZ+0x19c70], R3 ;  /* 0x019c7003020075a7 */ /* 0x000e64000800017f */
[----:B-1----:R-:W-:Y:S09]  /*b2f0*/  @!P0 BRA `(.L_x_218) ;  /* 0x0000001400ac8947 */ /* 0x002ff20003800000 */
.L_x_261:
[----:B------:R-:W-:Y:S05]  /*b300*/  BSYNC B0 ;  /* 0x0000000000007941 */ /* 0x000fea0003800000 */
.L_x_217:
[----:B------:R-:W-:Y:S05]  /*b310*/  @!P2 BRA `(.L_x_219) ;  /* 0x000000000004a947 */ /* 0x000fea0003800000 */
[----:B------:R-:W-:Y:S01]  /*b320*/  BPT.TRAP 0x1 ;  /* 0x000000040000795c */ /* 0x000fe20000300000 */
.L_x_219:
[----:B------:R-:W-:Y:S01]  /*b330*/  SHF.L.U32 R5, R18, 0x1f, RZ ;  /* 0x0000001f12057819 */ /* 0x000fe200000006ff */
[----:B-1----:R-:W-:-:S03]  /*b340*/  IMAD R3, R17, 0x3000, RZ ;  /* 0x0000300011037824 */ /* 0x002fc600078e02ff */
[----:B------:R-:W1:Y:S02]  /*b350*/  SYNCS.PHASECHK.TRANS64.TRYWAIT P0, [R2+URZ+0x19c60], R5 ;  /* 0x019c6005020075a7 */ /* 0x000e64000800017f */
[----:B------:R-:W-:Y:S01]  /*b360*/  LOP3.LUT R0, R3, R28, RZ, 0xfc, !PT ;  /* 0x0000001c03007212 */ /* 0x000fe200078efcff */
[----:B-1----:R-:W-:Y:S06]  /*b370*/  @!P0 BRA `(.L_x_220) ;  /* 0x0000001400a08947 */ /* 0x002fec0003800000 */
.L_x_262:
[----:B------:R-:W-:Y:S05]  /*b380*/  WARPSYNC.ALL ;  /* 0x0000000000007948 */ /* 0x000fea0003800000 */
[----:B01----:R-:W0:Y:S01]  /*b390*/  LDSM.16.MT88.4 R4, [R0+UR40+0x9000] ;  /* 0x009000280004783b */ /* 0x003e220008004200 */
        /* <DEDUP_REMOVED lines=46> */
.L_x_221:
[----:B-1----:R1:W-:Y:S01]  /*b680*/  SYNCS.ARRIVE.TRANS64.A1T0 RZ, [R2+URZ+0x19c50], RZ ;  /* 0x019c50ff02ff79a7 */ /* 0x0023e2000810003f */
[----:B------:R-:W-:Y:S02]  /*b690*/  @!P1 VIADD R0, R2, 0x19c80 ;  /* 0x00019c8002009836 */ /* 0x000fe40000000000 */
[----:B------:R-:W-:-:S03]  /*b6a0*/  VIADD R17, R17, 0x1 ;  /* 0x0000000111117836 */ /* 0x000fc60000000000 */
[----:B------:R-:W-:Y:S01]  /*b6b0*/  @!P1 PRMT R0, RZ, 0x654, R0 ;  /* 0x00000654ff009816 */ /* 0x000fe20000000000 */
[----:B------:R-:W-:Y:S01]  /*b6c0*/  BAR.SYNC.DEFER_BLOCKING 0x2, 0x80 ;  /* 0x0082000000007b1d */ /* 0x000fe20000010000 */
[----:B------:R-:W-:-:S04]  /*b6d0*/  ISETP.NE.AND P0, PT, R17, 0x2, PT ;  /* 0x000000021100780c */ /* 0x000fc80003f05270 */
[----:B0-----:R-:W-:Y:S02]  /*b6e0*/  SEL R3, RZ, 0x1, P0 ;  /* 0x00000001ff037807 */ /* 0x001fe40000000000 */
[----:B------:R-:W-:Y:S02]  /*b6f0*/  SEL R17, R17, RZ, P0 ;  /* 0x000000ff11117207 */ /* 0x000fe40000000000 */
[----:B------:R-:W-:Y:S01]  /*b700*/  LOP3.LUT R18, R18, R3, RZ, 0x3c, !PT ;  /* 0x0000000312127212 */ /* 0x000fe200078e3cff */
[----:B------:R1:W-:Y:S06]  /*b710*/  @!P1 SYNCS.ARRIVE.TRANS64.RED.A1T0 RZ, [R0+URZ], RZ ;  /* 0x000000ff00ff99a7 */ /* 0x0003ec000810043f */
.L_x_173:
[----:B------:R-:W-:Y:S05]  /*b720*/  BSYNC B6 ;  /* 0x0000000000067941 */ /* 0x000fea0003800000 */
.L_x_171:
[----:B-1----:R-:W2:Y:S02]  /*b730*/  LDL R0, [R1] ;  /* 0x0000000001007983 */ /* 0x002ea40000100800 */
[----:B--2---:R-:W-:-:S13]  /*b740*/  LOP3.LUT P0, RZ, R0, 0x2, RZ, 0xc0, !PT ;  /* 0x0000000200ff7812 */ /* 0x004fda000780c0ff */
[----:B------:R-:W-:Y:S05]  /*b750*/  @!P0 BRA `(.L_x_222) ;  /* 0x0000000000248947 */ /* 0x000fea0003800000 */
[----:B------:R-:W0:Y:S08]  /*b760*/  S2UR UR5, SR_CgaCtaId ;  /* 0x00000000000579c3 */ /* 0x000e300000008800 */
[----:B------:R-:W-:Y:S06]  /*b770*/  BAR.SYNC.DEFER_BLOCKING 0x5, 0x200 ;  /* 0x0148000000007b1d */ /* 0x000fec0000010000 */
[----:B------:R-:W-:-:S02]  /*b780*/  UMOV UR4, 0x400 ;  /* 0x0000040000047882 */ /* 0x000fc40000000000 */
[----:B0-----:R-:W-:-:S09]  /*b790*/  ULEA UR4, UR5, UR4, 0x18 ;  /* 0x0000000405047291 */ /* 0x001fd2000f8ec03f */
[----:B-----5:R-:W0:Y:S02]  /*b7a0*/  LDS.128 R24, [UR4+0x19cd0] ;  /* 0x019cd004ff187984 */ /* 0x020e240008000c00 */
[----:B0-----:R-:W-:Y:S02]  /*b7b0*/  R2UR UR51, R27 ;  /* 0x000000001b3372ca */ /* 0x001fe400000e0000 */
[----:B------:R-:W-:Y:S01]  /*b7c0*/  R2UR UR38, R26 ;  /* 0x000000001a2672ca */ /* 0x000fe200000e0000 */
[----:B------:R-:W-:Y:S06]  /*b7d0*/  BAR.ARV 0x4, 0x200 ;  /* 0x0108000000007b1d */ /* 0x000fec0000002000 */
[----:B------:R-:W-:Y:S08]  /*b7e0*/  BRA `(.L_x_223) ;  /* 0x0000000800247947 */ /* 0x000ff00003800000 */
.L_x_222:
[----:B------:R-:W0:Y:S01]  /*b7f0*/  S2R R0, SR_TID.X ;  /* 0x0000000000007919 */ /* 0x000e220000002100 */
[----:B------:R-:W-:Y:S01]  /*b800*/  ULDC UR4, c[0x0][0xc14] ;  /* 0x0003050000047ab9 */ /* 0x000fe20000000800 */
[----:B0-----:R-:W-:Y:S01]  /*b810*/  LOP3.LUT R8, R0, 0x1f, RZ, 0xc0, !PT ;  /* 0x0000001f00087812 */ /* 0x001fe200078ec0ff */
[----:B------:R-:W-:-:S03]  /*b820*/  IMAD.MOV.U32 R0, RZ, RZ, RZ ;  /* 0x000000ffff007224 */ /* 0x000fc600078e00ff */
[C---:B------:R-:W-:Y:S01]  /*b830*/  ISETP.NE.AND P0, PT, R8.reuse, 0x1f, PT ;  /* 0x0000001f0800780c */ /* 0x040fe20003f05270 */
[----:B------:R-:W-:-:S05]  /*b840*/  VIADD R5, R8, UR51 ;  /* 0x0000003308057c36 */ /* 0x000fca0008000000 */
[----:B------:R-:W-:Y:S01]  /*b850*/  ISETP.GE.OR P1, PT, R5, UR4, !P0 ;  /* 0x0000000405007c0c */ /* 0x000fe2000c726670 */
[----:B------:R-:W-:-:S12]  /*b860*/  ULDC UR4, c[0x0][0xc14] ;  /* 0x0003050000047ab9 */ /* 0x000fd80000000800 */
[----:B------:R-:W0:Y:S02]  /*b870*/  @!P1 LDC.64 R2, c[0x0][0xc58] ;  /* 0x00031600ff029b82 */ /* 0x000e240000000a00 */
[----:B0-----:R-:W-:-:S05]  /*b880*/  @!P1 IMAD.WIDE R2, R5, 0x4, R2 ;  /* 0x0000000405029825 */ /* 0x001fca00078e0202 */
[----:B------:R-:W2:Y:S01]  /*b890*/  @!P1 LDG.E R0, desc[UR54][R2.64] ;  /* 0x0000003602009981 */ /* 0x000ea2000c1e1900 */
[C---:B------:R-:W-:Y:S02]  /*b8a0*/  ISETP.NE.AND P1, PT, R8.reuse, RZ, PT ;  /* 0x000000ff0800720c */ /* 0x040fe40003f25270 */
[C---:B------:R-:W-:Y:S02]  /*b8b0*/  ISETP.GE.U32.AND P2, PT, R8.reuse, 0x2, PT ;  /* 0x000000020800780c */ /* 0x040fe40003f46070 */
[C---:B------:R-:W-:Y:S02]  /*b8c0*/  ISETP.GE.U32.AND P3, PT, R8.reuse, 0x4, PT ;  /* 0x000000040800780c */ /* 0x040fe40003f66070 */
[C---:B------:R-:W-:Y:S02]  /*b8d0*/  ISETP.GE.U32.AND P4, PT, R8.reuse, 0x8, PT ;  /* 0x000000080800780c */ /* 0x040fe40003f86070 */
[----:B------:R-:W-:Y:S01]  /*b8e0*/  ISETP.GE.U32.AND P5, PT, R8, 0x10, PT ;  /* 0x000000100800780c */ /* 0x000fe20003fa6070 */
[----:B--2---:R-:W0:Y:S02]  /*b8f0*/  SHFL.UP PT, R4, R0, 0x1, RZ ;  /* 0x0420000000047989 */ /* 0x004e2400000e00ff */
[----:B0-----:R-:W-:-:S05]  /*b900*/  SEL R5, R4, RZ, P1 ;  /* 0x000000ff04057207 */ /* 0x001fca0000800000 */
[----:B------:R-:W-:-:S05]  /*b910*/  IMAD.IADD R5, R0, 0x1, R5 ;  /* 0x0000000100057824 */ /* 0x000fca00078e0205 */
[----:B------:R-:W0:Y:S02]  /*b920*/  SHFL.UP PT, R4, R5, 0x2, RZ ;  /* 0x0440000005047989 */ /* 0x000e2400000e00ff */
[----:B0-----:R-:W-:-:S05]  /*b930*/  SEL R4, R4, RZ, P2 ;  /* 0x000000ff04047207 */ /* 0x001fca0001000000 */
[----:B------:R-:W-:Y:S02]  /*b940*/  IMAD.IADD R4, R5, 0x1, R4 ;  /* 0x0000000105047824 */ /* 0x000fe400078e0204 */
[----:B------:R-:W-:Y:S04]  /*b950*/  SHFL.IDX PT, R5, R24, RZ, 0x1f ;  /* 0x00001fff18057589 */ /* 0x000fe800000e0000 */
[----:B------:R-:W0:Y:S02]  /*b960*/  SHFL.UP PT, R6, R4, 0x4, RZ ;  /* 0x0480000004067989 */ /* 0x000e2400000e00ff */
[----:B0-----:R-:W-:-:S05]  /*b970*/  SEL R3, R6, RZ, P3 ;  /* 0x000000ff06037207 */ /* 0x001fca0001800000 */
[----:B------:R-:W-:Y:S02]  /*b980*/  IMAD.IADD R6, R4, 0x1, R3 ;  /* 0x0000000104067824 */ /* 0x000fe400078e0203 */
[----:B------:R-:W-:Y:S04]  /*b990*/  SHFL.IDX PT, R4, R24, 0x1, 0x1f ;  /* 0x00201f0018047f89 */ /* 0x000fe800000e0000 */
        /* <DEDUP_REMOVED lines=11> */
[----:B------:R-:W-:Y:S05]  /*ba50*/  @P6 BRA `(.L_x_224) ;  /* 0x0000000000906947 */ /* 0x000fea0003800000 */
.L_x_228:
[----:B------:R-:W-:-:S04]  /*ba60*/  UIADD3 UR51, UR51, 0x1f, URZ ;  /* 0x0000001f33337890 */ /* 0x000fc8000fffe03f */
[----:B------:R-:W-:-:S06]  /*ba70*/  UISETP.GE.AND UP0, UPT, UR51, UR4, UPT ;  /* 0x000000043300728c */ /* 0x000fcc000bf06270 */
[----:B------:R-:W-:-:S13]  /*ba80*/  PLOP3.LUT P6, PT, PT, PT, UP0, 0x40, 0x0 ;  /* 0x000000000000781c */ /* 0x000fda0003fce808 */
[----:B------:R-:W-:Y:S05]  /*ba90*/  @!P6 BRA `(.L_x_225) ;  /* 0x000000040034e947 */ /* 0x000fea0003800000 */
[----:B------:R-:W0:Y:S01]  /*baa0*/  S2R R0, SR_TID.X ;  /* 0x0000000000007919 */ /* 0x000e220000002100 */
[----:B------:R-:W-:Y:S01]  /*bab0*/  BSSY B0, `(.L_x_226) ;  /* 0x0000009000007945 */ /* 0x000fe20003800000 */
[----:B0-----:R-:W-:-:S05]  /*bac0*/  LOP3.LUT R0, R0, 0x1f, RZ, 0xc0, !PT ;  /* 0x0000001f00007812 */ /* 0x001fca00078ec0ff */
[----:B------:R-:W-:Y:S02]  /*bad0*/  VIADD R7, R0, UR51 ;  /* 0x0000003300077c36 */ /* 0x000fe40008000000 */
[----:B------:R-:W-:-:S03]  /*bae0*/  IMAD.MOV.U32 R0, RZ, RZ, RZ ;  /* 0x000000ffff007224 */ /* 0x000fc600078e00ff */
[----:B------:R-:W-:-:S13]  /*baf0*/  ISETP.GE.OR P6, PT, R7, UR4, !P0 ;  /* 0x0000000407007c0c */ /* 0x000fda000c7c6670 */
[----:B------:R-:W-:Y:S05]  /*bb00*/  @P6 BRA `(.L_x_227) ;  /* 0x00000000000c6947 */ /* 0x000fea0003800000 */
[----:B------:R-:W0:Y:S02]  /*bb10*/  LDC.64 R2, c[0x0][0xc58] ;  /* 0x00031600ff027b82 */ /* 0x000e240000000a00 */
[----:B0-----:R-:W-:-:S05]  /*bb20*/  IMAD.WIDE R2, R7, 0x4, R2 ;  /* 0x0000000407027825 */ /* 0x001fca00078e0202 */
[----:B------:R0:W5:Y:S02]  /*bb30*/  LDG.E R0, desc[UR54][R2.64] ;  /* 0x0000003602007981 */ /* 0x000164000c1e1900 */
.L_x_227:
[----:B------:R-:W-:Y:S05]  /*bb40*/  BSYNC B0 ;  /* 0x0000000000007941 */ /* 0x000fea0003800000 */
.L_x_226:
        /* <DEDUP_REMOVED lines=13> */
[----:B0-----:R-:W-:Y:S02]  /*bc20*/  SEL R9, R2, RZ, P5 ;  /* 0x000000ff02097207 */ /* 0x001fe40002800000 */
[----:B------:R-:W0:Y:S03]  /*bc30*/  LDC R2, c[0x0][0xc10] ;  /* 0x00030400ff027b82 */ /* 0x000e260000000800 */
[----:B------:R-:W-:-:S05]  /*bc40*/  IMAD.IADD R3, R8, 0x1, R9 ;  /* 0x0000000108037824 */ /* 0x000fca00078e0209 */
[----:B------:R-:W0:Y:S02]  /*bc50*/  SHFL.IDX PT, R9, R3, 0x1f, 0x1f ;  /* 0x03e01f0003097f89 */ /* 0x000e2400000e0000 */
[----:B0-----:R-:W-:-:S04]  /*bc60*/  IMAD R9, R9, R2, RZ ;  /* 0x0000000209097224 */ /* 0x001fc800078e02ff */
[----:B------:R-:W-:-:S05]  /*bc70*/  IMAD.IADD R4, R9, 0x1, R4 ;  /* 0x0000000109047824 */ /* 0x000fca00078e0204 */
[----:B------:R-:W-:-:S13]  /*bc80*/  ISETP.GT.AND P6, PT, R4, R5, PT ;  /* 0x000000050400720c */ /* 0x000fda0003fc4270 */
[----:B------:R-:W-:Y:S05]  /*bc90*/  @!P6 BRA `(.L_x_228) ;  /* 0xfffffffc0070e947 */ /* 0x000fea000383ffff */
.L_x_224:
[----:B------:R-:W-:Y:S02]  /*bca0*/  IMAD.IADD R24, R4, 0x1, -R9 ;  /* 0x0000000104187824 */ /* 0x000fe400078e0a09 */
[----:B------:R-:W-:Y:S02]  /*bcb0*/  IMAD.MOV.U32 R7, RZ, RZ, RZ ;  /* 0x000000ffff077224 */ /* 0x000fe400078e00ff */
        /* <DEDUP_REMOVED lines=16> */
.L_x_229:
[--C-:B-12---:R-:W-:Y:S01]  /*bdc0*/  IMAD.MOV R3, RZ, RZ, -R9.reuse ;  /* 0x000000ffff037224 */ /* 0x106fe200078e0a09 */
[----:B------:R-:W-:Y:S01]  /*bdd0*/  UIADD3 UR51, UR4, UR51, URZ ;  /* 0x0000003304337290 */ /* 0x000fe2000fffe03f */
[----:B---3--:R-:W-:Y:S02]  /*bde0*/  IMAD R24, R7, R2, R24 ;  /* 0x0000000207187224 */ /* 0x008fe400078e0218 */
[----:B------:R-:W-:Y:S02]  /*bdf0*/  IMAD R6, R3, R4, RZ ;  /* 0x0000000403067224 */ /* 0x000fe400078e02ff */
[----:B------:R-:W-:Y:S02]  /*be00*/  IMAD.IADD R25, R5, 0x1, -R24 ;  /* 0x0000000105197824 */ /* 0x000fe400078e0a18 */
[----:B------:R-:W-:Y:S02]  /*be10*/  IMAD.MOV.U32 R2, RZ, RZ, RZ ;  /* 0x000000ffff027224 */ /* 0x000fe400078e00ff */
[----:B------:R-:W-:-:S02]  /*be20*/  IMAD.MOV.U32 R3, RZ, RZ, R9 ;  /* 0x000000ffff037224 */ /* 0x000fc400078e0009 */
[----:B------:R-:W-:Y:S01]  /*be30*/  IMAD.HI.U32 R9, R9, R6, R2 ;  /* 0x0000000609097227 */ /* 0x000fe200078e0002 */
[----:B------:R-:W-:Y:S02]  /*be40*/  IABS R3, R0 ;  /* 0x0000000000037213 */ /* 0x000fe40000000000 */
[----:B------:R-:W-:-:S03]  /*be50*/  IABS R2, R25 ;  /* 0x0000001900027213 */ /* 0x000fc60000000000 */
[----:B------:R-:W-:Y:S02]  /*be60*/  IMAD.MOV R3, RZ, RZ, -R3 ;  /* 0x000000ffff037224 */ /* 0x000fe400078e0a03 */
[----:B------:R-:W-:-:S04]  /*be70*/  IMAD.HI.U32 R9, R9, R2, RZ ;  /* 0x0000000209097227 */ /* 0x000fc800078e00ff */
[----:B------:R-:W-:Y:S01]  /*be80*/  IMAD R3, R9, R3, R2 ;  /* 0x0000000309037224 */ /* 0x000fe200078e0202 */
[----:B------:R-:W-:-:S04]  /*be90*/  LOP3.LUT R2, R25, R0, RZ, 0x3c, !PT ;  /* 0x0000000019027212 */ /* 0x000fc800078e3cff */
[----:B------:R-:W-:Y:S02]  /*bea0*/  ISETP.GT.U32.AND P1, PT, R4, R3, PT ;  /* 0x000000030400720c */ /* 0x000fe40003f24070 */
[----:B------:R-:W-:-:S11]  /*beb0*/  ISETP.GE.AND P2, PT, R2, RZ, PT ;  /* 0x000000ff0200720c */ /* 0x000fd60003f46270 */
[----:B------:R-:W-:Y:S02]  /*bec0*/  @!P1 IMAD.IADD R3, R3, 0x1, -R4 ;  /* 0x0000000103039824 */ /* 0x000fe400078e0a04 */
[----:B------:R-:W-:Y:S01]  /*bed0*/  @!P1 VIADD R9, R9, 0x1 ;  /* 0x0000000109099836 */ /* 0x000fe20000000000 */
[----:B------:R-:W-:Y:S02]  /*bee0*/  ISETP.NE.AND P1, PT, R0, RZ, PT ;  /* 0x000000ff0000720c */ /* 0x000fe40003f25270 */
[----:B------:R-:W-:-:S13]  /*bef0*/  ISETP.GE.U32.AND P0, PT, R3, R4, PT ;  /* 0x000000040300720c */ /* 0x000fda0003f06070 */
[----:B------:R-:W-:-:S04]  /*bf00*/  @P0 VIADD R9, R9, 0x1 ;  /* 0x0000000109090836 */ /* 0x000fc80000000000 */
[----:B------:R-:W-:Y:S01]  /*bf10*/  @!P2 IMAD.MOV R9, RZ, RZ, -R9 ;  /* 0x000000ffff09a224 */ /* 0x000fe200078e0a09 */
[----:B------:R-:W-:-:S04]  /*bf20*/  @!P1 LOP3.LUT R9, RZ, R0, RZ, 0x33, !PT ;  /* 0x00000000ff099212 */ /* 0x000fc800078e33ff */
[----:B------:R-:W-:Y:S01]  /*bf30*/  R2UR UR38, R9 ;  /* 0x00000000092672ca */ /* 0x000fe200000e0000 */
[----:B------:R-:W-:-:S04]  /*bf40*/  IMAD.MOV R9, RZ, RZ, -R9 ;  /* 0x000000ffff097224 */ /* 0x000fc800078e0a09 */
[----:B------:R-:W-:Y:S01]  /*bf50*/  IMAD R25, R0, R9, R25 ;  /* 0x0000000900197224 */ /* 0x000fe200078e0219 */
[----:B------:R-:W-:Y:S09]  /*bf60*/  BRA `(.L_x_230) ;  /* 0x0000000000107947 */ /* 0x000ff20003800000 */
.L_x_225:
[----:B------:R-:W-:Y:S01]  /*bf70*/  IMAD.MOV.U32 R24, RZ, RZ, R5 ;  /* 0x000000ffff187224 */ /* 0x000fe200078e0005 */
[----:B------:R-:W-:Y:S01]  /*bf80*/  ULDC UR51, c[0x0][0xc14] ;  /* 0x0003050000337ab9 */ /* 0x000fe20000000800 */
[----:B------:R-:W-:Y:S01]  /*bf90*/  IMAD.MOV.U32 R25, RZ, RZ, RZ ;  /* 0x000000ffff197224 */ /* 0x000fe200078e00ff */
[----:B------:R-:W-:-:S06]  /*bfa0*/  UMOV UR38, URZ ;  /* 0x0000003f00267c82 */ /* 0x000fcc0008000000 */
.L_x_230:
[----:B------:R-:W1:Y:S01]  /*bfb0*/  S2R R0, SR_TID.X ;  /* 0x0000000000007919 */ /* 0x000e620000002100 */
[----:B------:R-:W-:Y:S02]  /*bfc0*/  IMAD.U32 R6, RZ, RZ, UR38 ;  /* 0x00000026ff067e24 */ /* 0x000fe4000f8e00ff */
[----:B------:R-:W-:Y:S01]  /*bfd0*/  IMAD.U32 R7, RZ, RZ, UR51 ;  /* 0x00000033ff077e24 */ /* 0x000fe2000f8e00ff */
[----:B------:R-:W-:Y:S01]  /*bfe0*/  BAR.SYNC.DEFER_BLOCKING 0x4, 0x200 ;  /* 0x0108000000007b1d */ /* 0x000fe20000010000 */
[----:B------:R-:W-:Y:S02]  /*bff0*/  IMAD.MOV.U32 R4, RZ, RZ, R24 ;  /* 0x000000ffff047224 */ /* 0x000fe400078e0018 */
[----:B------:R-:W-:Y:S01]  /*c000*/  IMAD.MOV.U32 R5, RZ, RZ, R25 ;  /* 0x000000ffff057224 */ /* 0x000fe200078e0019 */
[----:B-1----:R-:W-:-:S04]  /*c010*/  LOP3.LUT R0, R0, 0x1f, RZ, 0xc0, !PT ;  /* 0x0000001f00007812 */ /* 0x002fc800078ec0ff */
[----:B------:R-:W-:-:S13]  /*c020*/  ISETP.NE.AND P0, PT, R0, RZ, PT ;  /* 0x000000ff0000720c */ /* 0x000fda0003f05270 */
[----:B------:R-:W1:Y:S01]  /*c030*/  @!P0 S2R R3, SR_CgaCtaId ;  /* 0x0000000000038919 */ /* 0x000e620000008800 */
[----:B------:R-:W-:-:S04]  /*c040*/  @!P0 MOV R0, 0x400 ;  /* 0x0000040000008802 */ /* 0x000fc80000000f00 */
[----:B-1----:R-:W-:-:S05]  /*c050*/  @!P0 LEA R0, R3, R0, 0x18 ;  /* 0x0000000003008211 */ /* 0x002fca00078ec0ff */
[----:B------:R1:W-:Y:S01]  /*c060*/  @!P0 STS.128 [R0+0x19cd0], R4 ;  /* 0x019cd00400008388 */ /* 0x0003e20000000c00 */
[----:B------:R-:W-:Y:S06]  /*c070*/  BAR.ARV 0x5, 0x200 ;  /* 0x0148000000007b1d */ /* 0x000fec0000002000 */
.L_x_223:
[----:B------:R-:W-:Y:S02]  /*c080*/  ULDC UR4, c[0x0][0xc14] ;  /* 0x0003050000047ab9 */ /* 0x000fe40000000800 */
[----:B------:R-:W-:-:S06]  /*c090*/  UISETP.GE.AND UP0, UPT, UR51, UR4, UPT ;  /* 0x000000043300728c */ /* 0x000fcc000bf06270 */
[----:B------:R-:W-:-:S13]  /*c0a0*/  PLOP3.LUT P0, PT, PT, PT, UP0, 0x80, 0x0 ;  /* 0x000000000000781c */ /* 0x000fda0003f0f008 */
[----:B------:R-:W-:Y:S05]  /*c0b0*/  @!P0 BRA `(.L_x_231) ;  /* 0xffffffc800648947 */ /* 0x000fea000383ffff */
.L_x_169:
[----:B0-----:R-:W0:Y:S01]  /*c0c0*/  S2R R3, SR_CgaCtaId ;  /* 0x0000000000037919 */ /* 0x001e220000008800 */
[----:B------:R-:W-:Y:S01]  /*c0d0*/  VIADD R29, R29, 0x1 ;  /* 0x000000011d1d7836 */ /* 0x000fe20000000000 */
[----:B-1----:R-:W-:Y:S01]  /*c0e0*/  MOV R2, 0x400 ;  /* 0x0000040000027802 */ /* 0x002fe20000000f00 */
[----:B------:R-:W-:Y:S03]  /*c0f0*/  BSSY B0, `(.L_x_232) ;  /* 0x0000008000007945 */ /* 0x000fe60003800000 */
[----:B------:R-:W-:-:S04]  /*c100*/  LEA.HI R0, R29, R29, RZ, 0x1 ;  /* 0x0000001d1d007211 */ /* 0x000fc800078f08ff */
[----:B------:R-:W-:-:S05]  /*c110*/  LOP3.LUT R0, R0, 0xfffffffe, RZ, 0xc0, !PT ;  /* 0xfffffffe00007812 */ /* 0x000fca00078ec0ff */
[----:B------:R-:W-:-:S05]  /*c120*/  IMAD.IADD R0, R29, 0x1, -R0 ;  /* 0x000000011d007824 */ /* 0x000fca00078e0a00 */
[----:B------:R-:W-:Y:S02]  /*c130*/  SHF.L.U32 R0, R0, 0x1f, RZ ;  /* 0x0000001f00007819 */ /* 0x000fe400000006ff */
[----:B0-----:R-:W-:-:S04]  /*c140*/  LEA R6, R3, R2, 0x18 ;  /* 0x0000000203067211 */ /* 0x001fc800078ec0ff */
[----:B------:R-:W0:Y:S02]  /*c150*/  SYNCS.PHASECHK.TRANS64.TRYWAIT P0, [R6+URZ+0x19c20], R0 ;  /* 0x019c2000060075a7 */ /* 0x000e24000800017f */
[----:B0-----:R-:W-:Y:S05]  /*c160*/  @!P0 BRA `(.L_x_233) ;  /* 0x0000000800388947 */ /* 0x001fea0003800000 */
.L_x_263:
[----:B------:R-:W-:Y:S05]  /*c170*/  BSYNC B0 ;  /* 0x0000000000007941 */ /* 0x000fea0003800000 */
.L_x_232:
[----:B------:R-:W-:-:S03]  /*c180*/  UMOV UR4, 0xffffffff ;  /* 0xffffffff00047882 */ /* 0x000fc60000000000 */
[----:B------:R-:W-:Y:S05]  /*c190*/  BRA.DIV UR4, `(.L_x_234) ;  /* 0x0000000a04407947 */ /* 0x000fea000b800000 */
[----:B0-----:R-:W0:Y:S02]  /*c1a0*/  S2R R0, SR_TID.X ;  /* 0x0000000000007919 */ /* 0x001e240000002100 */
[----:B0-----:R-:W-:-:S04]  /*c1b0*/  SHF.R.U32.HI R0, RZ, 0x5, R0 ;  /* 0x00000005ff007819 */ /* 0x001fc80000011600 */
[----:B------:R-:W-:-:S05]  /*c1c0*/  LOP3.LUT R0, R0, 0x3, RZ, 0xc0, !PT ;  /* 0x0000000300007812 */ /* 0x000fca00078ec0ff */
[----:B------:R0:W1:Y:S02]  /*c1d0*/  SHFL.IDX PT, R14, R0, RZ, 0x1f ;  /* 0x00001fff000e7589 */ /* 0x00006400000e0000 */
.L_x_266:
[----:B-1----:R-:W-:Y:S01]  /*c1e0*/  ISETP.NE.AND P0, PT, R14, RZ, PT ;  /* 0x000000ff0e00720c */ /* 0x002fe20003f05270 */
[----:B------:R-:W-:-:S12]  /*c1f0*/  BSSY B0, `(.L_x_235) ;  /* 0x000002b000007945 */ /* 0x000fd80003800000 */
[----:B------:R-:W-:Y:S05]  /*c200*/  @P0 BRA `(.L_x_236) ;  /* 0x0000000000a40947 */ /* 0x000fea0003800000 */
[----:B------:R-:W-:-:S03]  /*c210*/  UMOV UR4, 0xffffffff ;  /* 0xffffffff00047882 */ /* 0x000fc60000000000 */
[----:B------:R-:W-:Y:S05]  /*c220*/  BRA.DIV UR4, `(.L_x_237) ;  /* 0x0000000a04507947 */ /* 0x000fea000b800000 */
[----:B------:R-:W-:-:S13]  /*c230*/  ELECT P6, URZ, PT ;  /* 0x00000000003f782f */ /* 0x000fda00038c0000 */
.L_x_269:
[----:B------:R-:W-:Y:S05]  /*c240*/  @!P6 BRA `(.L_x_236) ;  /* 0x000000000094e947 */ /* 0x000fea0003800000 */
[----:B------:R-:W-:-:S06]  /*c250*/  ULOP3.LUT UR4, UR48, 0x2, URZ, 0xfc, !UPT ;  /* 0x0000000230047892 */ /* 0x000fcc000f8efc3f */
[----:B0-----:R-:W-:-:S05]  /*c260*/  IMAD.U32 R0, RZ, RZ, UR4 ;  /* 0x00000004ff007e24 */ /* 0x001fca000f8e00ff */
[----:B------:R-:W-:-:S13]  /*c270*/  ISETP.NE.AND P0, PT, R0, 0x3, PT ;  /* 0x000000030000780c */ /* 0x000fda0003f05270 */
[----:B------:R-:W-:Y:S05]  /*c280*/  @!P0 BRA `(.L_x_238) ;  /* 0x0000000000048947 */ /* 0x000fea0003800000 */
[----:B------:R-:W-:Y:S01]  /*c290*/  BPT.TRAP 0x1 ;  /* 0x000000040000795c */ /* 0x000fe20000300000 */
.L_x_238:
[----:B------:R-:W-:Y:S01]  /*c2a0*/  VIADD R0, R6, 0x19c40 ;  /* 0x00019c4006007836 */ /* 0x000fe20000000000 */
[----:B------:R-:W-:Y:S01]  /*c2b0*/  SHF.L.U32 R4, R18, 0x1f, RZ ;  /* 0x0000001f12047819 */ /* 0x000fe200000006ff */
[C---:B------:R-:W-:Y:S02]  /*c2c0*/  VIADD R2, R17.reuse, 0x1 ;  /* 0x0000000111027836 */ /* 0x040fe40000000000 */
[----:B------:R-:W-:-:S03]  /*c2d0*/  IMAD R5, R17, 0x8, R0 ;  /* 0x0000000811057824 */ /* 0x000fc600078e0200 */
[C---:B------:R-:W-:Y:S01]  /*c2e0*/  ISETP.NE.AND P2, PT, R2.reuse, 0x2, PT ;  /* 0x000000020200780c */ /* 0x040fe20003f45270 */
[----:B------:R-:W0:Y:S03]  /*c2f0*/  SYNCS.PHASECHK.TRANS64.TRYWAIT P1, [R5+URZ], R4 ;  /* 0x00000004050075a7 */ /* 0x000e26000802017f */
[----:B------:R-:W-:Y:S02]  /*c300*/  SEL R3, RZ, 0x1, P2 ;  /* 0x00000001ff037807 */ /* 0x000fe40001000000 */
[----:B------:R-:W-:Y:S02]  /*c310*/  SEL R7, R2, RZ, P2 ;  /* 0x000000ff02077207 */ /* 0x000fe40001000000 */
[----:B------:R-:W-:-:S03]  /*c320*/  LOP3.LUT R3, R18, R3, RZ, 0x3c, !PT ;  /* 0x0000000312037212 */ /* 0x000fc600078e3cff */
[----:B------:R-:W-:Y:S01]  /*c330*/  IMAD R9, R7, 0x8, R0 ;  /* 0x0000000807097824 */ /* 0x000fe200078e0200 */
[----:B------:R-:W-:Y:S01]  /*c340*/  SHF.L.U32 R0, R3, 0x1f, RZ ;  /* 0x0000001f03007819 */ /* 0x000fe200000006ff */
[----:B0-----:R-:W-:Y:S06]  /*c350*/  @!P1 BRA `(.L_x_239) ;  /* 0x0000000800249947 */ /* 0x001fec0003800000 */
.L_x_270:
[----:B------:R-:W1:Y:S02]  /*c360*/  SYNCS.PHASECHK.TRANS64.TRYWAIT P1, [R9+URZ], R0 ;  /* 0x00000000090075a7 */ /* 0x000e64000802017f */
[----:B-1----:R-:W-:Y:S05]  /*c370*/  @!P1 BRA `(.L_x_240) ;  /* 0x0000000800309947 */ /* 0x002fea0003800000 */
.L_x_271:
[----:B------:R-:W-:Y:S05]  /*c380*/  @!P0 BRA `(.L_x_241) ;  /* 0x0000000000048947 */ /* 0x000fea0003800000 */
[----:B------:R-:W-:Y:S01]  /*c390*/  BPT.TRAP 0x1 ;  /* 0x000000040000795c */ /* 0x000fe20000300000 */
.L_x_241:
[----:B------:R-:W-:-:S04]  /*c3a0*/  IMAD R17, R17, 0x8, R6 ;  /* 0x0000000811117824 */ /* 0x000fc800078e0206 */
[----:B------:R-:W2:Y:S02]  /*c3b0*/  SYNCS.PHASECHK.TRANS64.TRYWAIT P1, [R17+URZ+0x19c60], R4 ;  /* 0x019c6004110075a7 */ /* 0x000ea4000802017f */
[----:B--2---:R-:W-:Y:S05]  /*c3c0*/  @!P1 BRA `(.L_x_242) ;  /* 0x0000000800309947 */ /* 0x004fea0003800000 */
.L_x_272:
[----:B------:R-:W-:Y:S05]  /*c3d0*/  @!P0 BRA `(.L_x_243) ;  /* 0x0000000000048947 */ /* 0x000fea0003800000 */
[----:B------:R-:W-:Y:S01]  /*c3e0*/  BPT.TRAP 0x1 ;  /* 0x000000040000795c */ /* 0x000fe20000300000 */
.L_x_243:
[----:B------:R-:W-:-:S04]  /*c3f0*/  IMAD R7, R7, 0x8, R6 ;  /* 0x0000000807077824 */ /* 0x000fc800078e0206 */
[----:B------:R-:W3:Y:S02]  /*c400*/  SYNCS.PHASECHK.TRANS64.TRYWAIT P1, [R7+URZ+0x19c60], R0 ;  /* 0x019c6000070075a7 */ /* 0x000ee4000802017f */
[----:B---3--:R-:W-:Y:S05]  /*c410*/  @!P1 BRA `(.L_x_244) ;  /* 0x0000000800309947 */ /* 0x008fea0003800000 */
.L_x_273:
[----:B------:R-:W-:Y:S05]  /*c420*/  @!P0 BRA `(.L_x_245) ;  /* 0x0000000000048947 */ /* 0x000fea0003800000 */
[----:B------:R-:W-:Y:S01]  /*c430*/  BPT.TRAP 0x1 ;  /* 0x000000040000795c */ /* 0x000fe20000300000 */
.L_x_245:
[----:B------:R-:W4:Y:S02]  /*c440*/  SYNCS.PHASECHK.TRANS64.TRYWAIT P0, [R17+URZ+0x19c80], R4 ;  /* 0x019c8004110075a7 */ /* 0x000f24000800017f */
[----:B----4-:R-:W-:Y:S05]  /*c450*/  @!P0 BRA `(.L_x_246) ;  /* 0x0000000800348947 */ /* 0x010fea0003800000 */
.L_x_247:
[----:B------:R0:W0:Y:S02]  /*c460*/  SYNCS.PHASECHK.TRANS64.TRYWAIT P0, [R7+URZ+0x19c80], R0 ;  /* 0x019c8000070075a7 */ /* 0x000024000800017f */
[----:B0-----:R-:W-:Y:S05]  /*c470*/  @!P0 NANOSLEEP.SYNCS 0x989680 ;  /* 0x009896800000895d */ /* 0x001fea0003900000 */
[----:B------:R-:W0:Y:S02]  /*c480*/  @!P0 SYNCS.PHASECHK.TRANS64 P0, [R7+URZ+0x19c80], R0 ;  /* 0x019c8000070085a7 */ /* 0x000e24000800007f */
[----:B0-----:R-:W-:Y:S05]  /*c490*/  @!P0 BRA `(.L_x_247) ;  /* 0xfffffffc00f08947 */ /* 0x001fea000383ffff */
.L_x_236:
[----:B------:R-:W-:Y:S05]  /*c4a0*/  BSYNC B0 ;  /* 0x0000000000007941 */ /* 0x000fea0003800000 */
.L_x_235:
[----:B------:R-:W-:Y:S05]  /*c4b0*/  EXIT ;  /* 0x000000000000794d */ /* 0x000fea0003800000 */
.L_x_127:
[----:B0-----:R0:W1:Y:S02]  /*c4c0*/  SYNCS.PHASECHK.TRANS64.TRYWAIT P1, [R0+URZ+0x19c00], R3 ;  /* 0x019c0003000075a7 */ /* 0x001064000802017f */
[----:B-1----:R-:W-:Y:S05]  /*c4d0*/  @!P1 NANOSLEEP.SYNCS 0x989680 ;  /* 0x009896800000995d */ /* 0x002fea0003900000 */
[----:B------:R-:W1:Y:S02]  /*c4e0*/  @!P1 SYNCS.PHASECHK.TRANS64 P1, [R0+URZ+0x19c00], R3 ;  /* 0x019c0003000095a7 */ /* 0x000e64000802007f */
[----:B-1----:R-:W-:Y:S05]  /*c4f0*/  @!P1 BRA `(.L_x_127) ;  /* 0xfffffffc00f09947 */ /* 0x002fea000383ffff */
[----:B------:R-:W-:Y:S05]  /*c500*/  BRA `(.L_x_248) ;  /* 0xffffff5400087947 */ /* 0x000fea000383ffff */
.L_x_131:
[----:B-1----:R1:W3:Y:S02]  /*c510*/  SYNCS.PHASECHK.TRANS64.TRYWAIT P1, [R4+URZ+0x19c30], R3 ;  /* 0x019c3003040075a7 */ /* 0x0022e4000802017f */
[----:B---3--:R-:W-:Y:S05]  /*c520*/  @!P1 NANOSLEEP.SYNCS 0x989680 ;  /* 0x009896800000995d */ /* 0x008fea0003900000 */
[----:B------:R-:W3:Y:S02]  /*c530*/  @!P1 SYNCS.PHASECHK.TRANS64 P1, [R4+URZ+0x19c30], R3 ;  /* 0x019c3003040095a7 */ /* 0x000ee4000802007f */
[----:B---3--:R-:W-:Y:S05]  /*c540*/  @!P1 BRA `(.L_x_131) ;  /* 0xfffffffc00f09947 */ /* 0x008fea000383ffff */
[----:B------:R-:W-:Y:S05]  /*c550*/  BRA `(.L_x_130) ;  /* 0xffffff5400407947 */ /* 0x000fea000383ffff */
.L_x_136:
[----:B-1----:R-:W-:-:S04]  /*c560*/  IMAD.U32 R6, RZ, RZ, UR19 ;  /* 0x00000013ff067e24 */ /* 0x002fc8000f8e00ff */
[----:B------:R1:W2:Y:S03]  /*c570*/  SYNCS.PHASECHK.TRANS64.TRYWAIT P1, [R6+URZ+0x19c30], R3 ;  /* 0x019c3003060075a7 */ /* 0x0002a6000802017f */
[----:B--2---:R-:W-:Y:S05]  /*c580*/  @!P1 NANOSLEEP.SYNCS 0x989680 ;  /* 0x009896800000995d */ /* 0x004fea0003900000 */
[----:B------:R-:W2:Y:S02]  /*c590*/  @!P1 SYNCS.PHASECHK.TRANS64 P1, [R6+URZ+0x19c30], R3 ;  /* 0x019c3003060095a7 */ /* 0x000ea4000802007f */
[----:B--2---:R-:W-:Y:S05]  /*c5a0*/  @!P1 BRA `(.L_x_136) ;  /* 0xfffffffc00ec9947 */ /* 0x004fea000383ffff */
[----:B------:R-:W-:Y:S05]  /*c5b0*/  BRA `(.L_x_135) ;  /* 0xffffff7400a07947 */ /* 0x000fea000383ffff */
.L_x_140:
[----:B-1----:R-:W-:-:S04]  /*c5c0*/  IMAD.U32 R6, RZ, RZ, UR14 ;  /* 0x0000000eff067e24 */ /* 0x002fc8000f8e00ff */
[----:B------:R1:W2:Y:S03]  /*c5d0*/  SYNCS.PHASECHK.TRANS64.TRYWAIT P1, [R6+URZ+0x19c50], R3 ;  /* 0x019c5003060075a7 */ /* 0x0002a6000802017f */
[----:B--2---:R-:W-:Y:S05]  /*c5e0*/  @!P1 NANOSLEEP.SYNCS 0x989680 ;  /* 0x009896800000995d */ /* 0x004fea0003900000 */
[----:B------:R-:W2:Y:S02]  /*c5f0*/  @!P1 SYNCS.PHASECHK.TRANS64 P1, [R6+URZ+0x19c50], R3 ;  /* 0x019c5003060095a7 */ /* 0x000ea4000802007f */
[----:B--2---:R-:W-:Y:S05]  /*c600*/  @!P1 BRA `(.L_x_140) ;  /* 0xfffffffc00ec9947 */ /* 0x004fea000383ffff */
[----:B------:R-:W-:Y:S05]  /*c610*/  BRA `(.L_x_139) ;  /* 0xffffff7400f47947 */ /* 0x000fea000383ffff */
.L_x_146:
[----:B-1----:R1:W2:Y:S02]  /*c620*/  SYNCS.PHASECHK.TRANS64.TRYWAIT P1, [R20+URZ+0x19c50], R7 ;  /* 0x019c5007140075a7 */ /* 0x0022a4000802017f */
[----:B--2---:R-:W-:Y:S05]  /*c630*/  @!P1 NANOSLEEP.SYNCS 0x989680 ;  /* 0x009896800000995d */ /* 0x004fea0003900000 */
[----:B------:R-:W2:Y:S02]  /*c640*/  @!P1 SYNCS.PHASECHK.TRANS64 P1, [R20+URZ+0x19c50], R7 ;  /* 0x019c5007140095a7 */ /* 0x000ea4000802007f */
[----:B--2---:R-:W-:Y:S05]  /*c650*/  @!P1 BRA `(.L_x_146) ;  /* 0xfffffffc00f09947 */ /* 0x004fea000383ffff */
[----:B------:R-:W-:Y:S05]  /*c660*/  BRA `(.L_x_145) ;  /* 0xffffff9000587947 */ /* 0x000fea000383ffff */
.L_x_178:
[----:B------:R-:W-:Y:S02]  /*c670*/  IMAD.MOV.U32 R13, RZ, RZ, R4 ;  /* 0x000000ffff0d7224 */ /* 0x000fe400078e0004 */
[----:B------:R-:W-:Y:S02]  /*c680*/  IMAD.MOV.U32 R12, RZ, RZ, RZ ;  /* 0x000000ffff0c7224 */ /* 0x000fe400078e00ff */
[----:B------:R-:W-:Y:S02]  /*c690*/  IMAD.MOV.U32 R11, RZ, RZ, 0x1f ;  /* 0x0000001fff0b7424 */ /* 0x000fe400078e00ff */
[----:B------:R-:W-:-:S07]  /*c6a0*/  IMAD.MOV.U32 R15, RZ, RZ, -0x1 ;  /* 0xffffffffff0f7424 */ /* 0x000fce00078e00ff */
[----:B------:R-:W-:Y:S05]  /*c6b0*/  WARPSYNC.COLLECTIVE R15, `(.L_x_249) ;  /* 0x000000000f087348 */ /* 0x000fea0003c00000 */
[----:B------:R0:W1:Y:S02]  /*c6c0*/  SHFL.IDX P6, R14, R13, R12, R11 ;  /* 0x0000000c0d0e7389 */ /* 0x00006400000c000b */
[----:B01----:R-:W-:Y:S01]  /*c6d0*/  ENDCOLLECTIVE ;  /* 0x000000000000791b */ /* 0x003fe20003800000 */
.L_x_249:
[----:B------:R-:W-:Y:S05]  /*c6e0*/  BRA `(.L_x_250) ;  /* 0xffffffd000647947 */ /* 0x000fea000383ffff */
.L_x_180:
[----:B------:R-:W-:Y:S01]  /*c6f0*/  BSSY B0, `(.L_x_251) ;  /* 0x0000006000007945 */ /* 0x000fe20003800000 */
[----:B------:R-:W-:-:S07]  /*c700*/  IMAD.MOV.U32 R15, RZ, RZ, -0x1 ;  /* 0xffffffffff0f7424 */ /* 0x000fce00078e00ff */
[----:B0-----:R-:W-:Y:S05]  /*c710*/  WARPSYNC.COLLECTIVE R15, `(.L_x_252) ;  /* 0x000000000f0c7348 */ /* 0x001fea0003c00000 */
[----:B------:R-:W-:Y:S02]  /*c720*/  ELECT P6, UR62, PT ;  /* 0x00000000003e782f */ /* 0x000fe400038c0000 */
[----:B------:R-:W-:Y:S01]  /*c730*/  MOV R14, UR62 ;  /* 0x0000003e000e7c02 */ /* 0x000fe20008000f00 */
[----:B0-----:R-:W-:Y:S10]  /*c740*/  ENDCOLLECTIVE ;  /* 0x000000000000791b */ /* 0x001ff40003800000 */
.L_x_252:
[----:B------:R-:W-:Y:S05]  /*c750*/  BSYNC B0 ;  /* 0x0000000000007941 */ /* 0x000fea0003800000 */
.L_x_251:
[----:B------:R-:W-:Y:S05]  /*c760*/  BRA `(.L_x_253) ;  /* 0xffffffd000647947 */ /* 0x000fea000383ffff */
.L_x_183:
[----:B-1----:R1:W2:Y:S02]  /*c770*/  SYNCS.PHASECHK.TRANS64.TRYWAIT P2, [R5+URZ+0x19c80], R2 ;  /* 0x019c8002050075a7 */ /* 0x0022a4000804017f */
[----:B--2---:R-:W-:Y:S05]  /*c780*/  @!P2 NANOSLEEP.SYNCS 0x989680 ;  /* 0x009896800000a95d */ /* 0x004fea0003900000 */
[----:B------:R-:W2:Y:S02]  /*c790*/  @!P2 SYNCS.PHASECHK.TRANS64 P2, [R5+URZ+0x19c80], R2 ;  /* 0x019c80020500a5a7 */ /* 0x000ea4000804007f */
[----:B--2---:R-:W-:Y:S05]  /*c7a0*/  @!P2 BRA `(.L_x_183) ;  /* 0xfffffffc00f0a947 */ /* 0x004fea000383ffff */
[----:B------:R-:W-:Y:S05]  /*c7b0*/  BRA `(.L_x_254) ;  /* 0xffffffd000bc7947 */ /* 0x000fea000383ffff */
.L_x_185:
[----:B0-----:R0:W2:Y:S02]  /*c7c0*/  SYNCS.PHASECHK.TRANS64.TRYWAIT P2, [R5+URZ+0x19c40], R2 ;  /* 0x019c4002050075a7 */ /* 0x0010a4000804017f */
[----:B--2---:R-:W-:Y:S05]  /*c7d0*/  @!P2 NANOSLEEP.SYNCS 0x989680 ;  /* 0x009896800000a95d */ /* 0x004fea0003900000 */
[----:B------:R-:W2:Y:S02]  /*c7e0*/  @!P2 SYNCS.PHASECHK.TRANS64 P2, [R5+URZ+0x19c40], R2 ;  /* 0x019c40020500a5a7 */ /* 0x000ea4000804007f */
[----:B--2---:R-:W-:Y:S05]  /*c7f0*/  @!P2 BRA `(.L_x_185) ;  /* 0xfffffffc00f0a947 */ /* 0x004fea000383ffff */
[----:B------:R-:W-:Y:S05]  /*c800*/  BRA `(.L_x_255) ;  /* 0xffffffd400387947 */ /* 0x000fea000383ffff */
.L_x_188:
[----:B-1----:R-:W-:-:S04]  /*c810*/  IMAD.U32 R3, RZ, RZ, UR40 ;  /* 0x00000028ff037e24 */ /* 0x002fc8000f8e00ff */
[----:B------:R1:W2:Y:S03]  /*c820*/  SYNCS.PHASECHK.TRANS64.TRYWAIT P0, [R3+URZ+0x19c20], R2 ;  /* 0x019c2002030075a7 */ /* 0x0002a6000800017f */
[----:B--2---:R-:W-:Y:S05]  /*c830*/  @!P0 NANOSLEEP.SYNCS 0x989680 ;  /* 0x009896800000895d */ /* 0x004fea0003900000 */
[----:B------:R-:W2:Y:S02]  /*c840*/  @!P0 SYNCS.PHASECHK.TRANS64 P0, [R3+URZ+0x19c20], R2 ;  /* 0x019c2002030085a7 */ /* 0x000ea4000800007f */
[----:B--2---:R-:W-:Y:S05]  /*c850*/  @!P0 BRA `(.L_x_188) ;  /* 0xfffffffc00ec8947 */ /* 0x004fea000383ffff */
[----:B------:R-:W-:Y:S05]  /*c860*/  BRA `(.L_x_256) ;  /* 0xffffffd8003c7947 */ /* 0x000fea000383ffff */
.L_x_194:
[----:B0-----:R0:W2:Y:S02]  /*c870*/  SYNCS.PHASECHK.TRANS64.TRYWAIT P0, [R9+URZ+0x19c80], R10 ;  /* 0x019c800a090075a7 */ /* 0x0010a4000800017f */
[----:B--2---:R-:W-:Y:S05]  /*c880*/  @!P0 NANOSLEEP.SYNCS 0x989680 ;  /* 0x009896800000895d */ /* 0x004fea0003900000 */
[----:B------:R-:W2:Y:S02]  /*c890*/  @!P0 SYNCS.PHASECHK.TRANS64 P0, [R9+URZ+0x19c80], R10 ;  /* 0x019c800a090085a7 */ /* 0x000ea4000800007f */
[----:B--2---:R-:W-:Y:S05]  /*c8a0*/  @!P0 BRA `(.L_x_194) ;  /* 0xfffffffc00f08947 */ /* 0x004fea000383ffff */
[----:B------:R-:W-:Y:S05]  /*c8b0*/  BRA `(.L_x_257) ;  /* 0xffffffd800e47947 */ /* 0x000fea000383ffff */
.L_x_201:
[----:B-1----:R1:W2:Y:S02]  /*c8c0*/  SYNCS.PHASECHK.TRANS64.TRYWAIT P0, [R9+URZ+0x19c40], R10 ;  /* 0x019c400a090075a7 */ /* 0x0022a4000800017f */
[----:B--2---:R-:W-:Y:S05]  /*c8d0*/  @!P0 NANOSLEEP.SYNCS 0x989680 ;  /* 0x009896800000895d */ /* 0x004fea0003900000 */
[----:B------:R-:W2:Y:S02]  /*c8e0*/  @!P0 SYNCS.PHASECHK.TRANS64 P0, [R9+URZ+0x19c40], R10 ;  /* 0x019c400a090085a7 */ /* 0x000ea4000800007f */
[----:B--2---:R-:W-:Y:S05]  /*c8f0*/  @!P0 BRA `(.L_x_201) ;  /* 0xfffffffc00f08947 */ /* 0x004fea000383ffff */
[----:B------:R-:W-:Y:S05]  /*c900*/  BRA `(.L_x_258) ;  /* 0xffffffdc00e07947 */ /* 0x000fea000383ffff */
.L_x_209:
[----:B0-----:R0:W1:Y:S02]  /*c910*/  SYNCS.PHASECHK.TRANS64.TRYWAIT P2, [R12+URZ+0x19c70], R5 ;  /* 0x019c70050c0075a7 */ /* 0x001064000804017f */
[----:B-1----:R-:W-:Y:S05]  /*c920*/  @!P2 NANOSLEEP.SYNCS 0x989680 ;  /* 0x009896800000a95d */ /* 0x002fea0003900000 */
[----:B------:R-:W1:Y:S02]  /*c930*/  @!P2 SYNCS.PHASECHK.TRANS64 P2, [R12+URZ+0x19c70], R5 ;  /* 0x019c70050c00a5a7 */ /* 0x000e64000804007f */
[----:B-1----:R-:W-:Y:S05]  /*c940*/  @!P2 BRA `(.L_x_209) ;  /* 0xfffffffc00f0a947 */ /* 0x002fea000383ffff */
[----:B------:R-:W-:Y:S05]  /*c950*/  BRA `(.L_x_259) ;  /* 0xffffffe000f47947 */ /* 0x000fea000383ffff */
.L_x_211:
[----:B0-----:R0:W1:Y:S02]  /*c960*/  SYNCS.PHASECHK.TRANS64.TRYWAIT P2, [R12+URZ+0x19c60], R5 ;  /* 0x019c60050c0075a7 */ /* 0x001064000804017f */
[----:B-1----:R-:W-:Y:S05]  /*c970*/  @!P2 NANOSLEEP.SYNCS 0x989680 ;  /* 0x009896800000a95d */ /* 0x002fea0003900000 */
[----:B------:R-:W1:Y:S02]  /*c980*/  @!P2 SYNCS.PHASECHK.TRANS64 P2, [R12+URZ+0x19c60], R5 ;  /* 0x019c60050c00a5a7 */ /* 0x000e64000804007f */
[----:B-1----:R-:W-:Y:S05]  /*c990*/  @!P2 BRA `(.L_x_211) ;  /* 0xfffffffc00f0a947 */ /* 0x002fea000383ffff */
[----:B------:R-:W-:Y:S05]  /*c9a0*/  BRA `(.L_x_260) ;  /* 0xffffffe000fc7947 */ /* 0x000fea000383ffff */
.L_x_218:
[----:B-1----:R1:W2:Y:S02]  /*c9b0*/  SYNCS.PHASECHK.TRANS64.TRYWAIT P0, [R2+URZ+0x19c70], R3 ;  /* 0x019c7003020075a7 */ /* 0x0022a4000800017f */
[----:B--2---:R-:W-:Y:S05]  /*c9c0*/  @!P0 NANOSLEEP.SYNCS 0x989680 ;  /* 0x009896800000895d */ /* 0x004fea0003900000 */
[----:B------:R-:W2:Y:S02]  /*c9d0*/  @!P0 SYNCS.PHASECHK.TRANS64 P0, [R2+URZ+0x19c70], R3 ;  /* 0x019c7003020085a7 */ /* 0x000ea4000800007f */
[----:B--2---:R-:W-:Y:S05]  /*c9e0*/  @!P0 BRA `(.L_x_218) ;  /* 0xfffffffc00f08947 */ /* 0x004fea000383ffff */
[----:B------:R-:W-:Y:S05]  /*c9f0*/  BRA `(.L_x_261) ;  /* 0xffffffe800407947 */ /* 0x000fea000383ffff */
.L_x_220:
[----:B-1----:R1:W2:Y:S02]  /*ca00*/  SYNCS.PHASECHK.TRANS64.TRYWAIT P0, [R2+URZ+0x19c60], R5 ;  /* 0x019c6005020075a7 */ /* 0x0022a4000800017f */
[----:B--2---:R-:W-:Y:S05]  /*ca10*/  @!P0 NANOSLEEP.SYNCS 0x989680 ;  /* 0x009896800000895d */ /* 0x004fea0003900000 */
[----:B------:R-:W2:Y:S02]  /*ca20*/  @!P0 SYNCS.PHASECHK.TRANS64 P0, [R2+URZ+0x19c60], R5 ;  /* 0x019c6005020085a7 */ /* 0x000ea4000800007f */
[----:B--2---:R-:W-:Y:S05]  /*ca30*/  @!P0 BRA `(.L_x_220) ;  /* 0xfffffffc00f08947 */ /* 0x004fea000383ffff */
[----:B------:R-:W-:Y:S05]  /*ca40*/  BRA `(.L_x_262) ;  /* 0xffffffe8004c7947 */ /* 0x000fea000383ffff */
.L_x_233:
[----:B0-----:R0:W1:Y:S02]  /*ca50*/  SYNCS.PHASECHK.TRANS64.TRYWAIT P0, [R6+URZ+0x19c20], R0 ;  /* 0x019c2000060075a7 */ /* 0x001064000800017f */
[----:B-1----:R-:W-:Y:S05]  /*ca60*/  @!P0 NANOSLEEP.SYNCS 0x989680 ;  /* 0x009896800000895d */ /* 0x002fea0003900000 */
[----:B------:R-:W1:Y:S02]  /*ca70*/  @!P0 SYNCS.PHASECHK.TRANS64 P0, [R6+URZ+0x19c20], R0 ;  /* 0x019c2000060085a7 */ /* 0x000e64000800007f */
[----:B-1----:R-:W-:Y:S05]  /*ca80*/  @!P0 BRA `(.L_x_233) ;  /* 0xfffffffc00f08947 */ /* 0x002fea000383ffff */
[----:B------:R-:W-:Y:S05]  /*ca90*/  BRA `(.L_x_263) ;  /* 0xfffffff400b47947 */ /* 0x000fea000383ffff */
.L_x_234:
[----:B------:R-:W1:Y:S01]  /*caa0*/  S2R R2, SR_TID.X ;  /* 0x0000000000027919 */ /* 0x000e620000002100 */
[----:B------:R-:W-:Y:S01]  /*cab0*/  BSSY B0, `(.L_x_264) ;  /* 0x000000a000007945 */ /* 0x000fe20003800000 */
[----:B------:R-:W-:Y:S02]  /*cac0*/  IMAD.MOV.U32 R12, RZ, RZ, RZ ;  /* 0x000000ffff0c7224 */ /* 0x000fe400078e00ff */
[----:B------:R-:W-:Y:S02]  /*cad0*/  IMAD.MOV.U32 R11, RZ, RZ, 0x1f ;  /* 0x0000001fff0b7424 */ /* 0x000fe400078e00ff */
[----:B------:R-:W-:Y:S01]  /*cae0*/  IMAD.MOV.U32 R15, RZ, RZ, -0x1 ;  /* 0xffffffffff0f7424 */ /* 0x000fe200078e00ff */
[----:B-1----:R-:W-:-:S04]  /*caf0*/  SHF.R.U32.HI R2, RZ, 0x5, R2 ;  /* 0x00000005ff027819 */ /* 0x002fc80000011602 */
[----:B------:R-:W-:-:S05]  /*cb00*/  LOP3.LUT R2, R2, 0x3, RZ, 0xc0, !PT ;  /* 0x0000000302027812 */ /* 0x000fca00078ec0ff */
[----:B------:R-:W-:-:S07]  /*cb10*/  IMAD.MOV.U32 R13, RZ, RZ, R2 ;  /* 0x000000ffff0d7224 */ /* 0x000fce00078e0002 */
[----:B0----5:R-:W-:Y:S05]  /*cb20*/  WARPSYNC.COLLECTIVE R15, `(.L_x_265) ;  /* 0x000000000f087348 */ /* 0x021fea0003c00000 */
[----:B------:R1:W2:Y:S02]  /*cb30*/  SHFL.IDX P6, R14, R13, R12, R11 ;  /* 0x0000000c0d0e7389 */ /* 0x0002a400000c000b */
[----:B012--5:R-:W-:Y:S01]  /*cb40*/  ENDCOLLECTIVE ;  /* 0x000000000000791b */ /* 0x027fe20003800000 */
.L_x_265:
[----:B------:R-:W-:Y:S05]  /*cb50*/  BSYNC B0 ;  /* 0x0000000000007941 */ /* 0x000fea0003800000 */
.L_x_264:
[----:B------:R-:W-:Y:S05]  /*cb60*/  BRA `(.L_x_266) ;  /* 0xfffffff4009c7947 */ /* 0x000fea000383ffff */
.L_x_237:
[----:B------:R-:W-:Y:S01]  /*cb70*/  BSSY B1, `(.L_x_267) ;  /* 0x0000006000017945 */ /* 0x000fe20003800000 */
[----:B------:R-:W-:-:S07]  /*cb80*/  IMAD.MOV.U32 R15, RZ, RZ, -0x1 ;  /* 0xffffffffff0f7424 */ /* 0x000fce00078e00ff */
[----:B0----5:R-:W-:Y:S05]  /*cb90*/  WARPSYNC.COLLECTIVE R15, `(.L_x_268) ;  /* 0x000000000f0c7348 */ /* 0x021fea0003c00000 */
[----:B------:R-:W-:Y:S02]  /*cba0*/  ELECT P6, UR62, PT ;  /* 0x00000000003e782f */ /* 0x000fe400038c0000 */
[----:B------:R-:W-:Y:S01]  /*cbb0*/  MOV R14, UR62 ;  /* 0x0000003e000e7c02 */ /* 0x000fe20008000f00 */
[----:B0----5:R-:W-:Y:S10]  /*cbc0*/  ENDCOLLECTIVE ;  /* 0x000000000000791b */ /* 0x021ff40003800000 */
.L_x_268:
[----:B------:R-:W-:Y:S05]  /*cbd0*/  BSYNC B1 ;  /* 0x0000000000017941 */ /* 0x000fea0003800000 */
.L_x_267:
[----:B------:R-:W-:Y:S05]  /*cbe0*/  BRA `(.L_x_269) ;  /* 0xfffffff400947947 */ /* 0x000fea000383ffff */
.L_x_239:
[----:B0-----:R0:W1:Y:S02]  /*cbf0*/  SYNCS.PHASECHK.TRANS64.TRYWAIT P1, [R5+URZ], R4 ;  /* 0x00000004050075a7 */ /* 0x001064000802017f */
[----:B-1----:R-:W-:Y:S05]  /*cc00*/  @!P1 NANOSLEEP.SYNCS 0x989680 ;  /* 0x009896800000995d */ /* 0x002fea0003900000 */
[----:B------:R-:W1:Y:S02]  /*cc10*/  @!P1 SYNCS.PHASECHK.TRANS64 P1, [R5+URZ], R4 ;  /* 0x00000004050095a7 */ /* 0x000e64000802007f */
[----:B-1----:R-:W-:Y:S05]  /*cc20*/  @!P1 BRA `(.L_x_239) ;  /* 0xfffffffc00f09947 */ /* 0x002fea000383ffff */
[----:B------:R-:W-:Y:S05]  /*cc30*/  BRA `(.L_x_270) ;  /* 0xfffffff400c87947 */ /* 0x000fea000383ffff */
.L_x_240:
[----:B-1----:R1:W2:Y:S02]  /*cc40*/  SYNCS.PHASECHK.TRANS64.TRYWAIT P1, [R9+URZ], R0 ;  /* 0x00000000090075a7 */ /* 0x0022a4000802017f */
[----:B--2---:R-:W-:Y:S05]  /*cc50*/  @!P1 NANOSLEEP.SYNCS 0x989680 ;  /* 0x009896800000995d */ /* 0x004fea0003900000 */
[----:B------:R-:W2:Y:S02]  /*cc60*/  @!P1 SYNCS.PHASECHK.TRANS64 P1, [R9+URZ], R0 ;  /* 0x00000000090095a7 */ /* 0x000ea4000802007f */
[----:B--2---:R-:W-:Y:S05]  /*cc70*/  @!P1 BRA `(.L_x_240) ;  /* 0xfffffffc00f09947 */ /* 0x004fea000383ffff */
[----:B------:R-:W-:Y:S05]  /*cc80*/  BRA `(.L_x_271) ;  /* 0xfffffff400bc7947 */ /* 0x000fea000383ffff */
.L_x_242:
[----:B--2---:R2:W3:Y:S02]  /*cc90*/  SYNCS.PHASECHK.TRANS64.TRYWAIT P1, [R17+URZ+0x19c60], R4 ;  /* 0x019c6004110075a7 */ /* 0x0044e4000802017f */
[----:B---3--:R-:W-:Y:S05]  /*cca0*/  @!P1 NANOSLEEP.SYNCS 0x989680 ;  /* 0x009896800000995d */ /* 0x008fea0003900000 */
[----:B------:R-:W3:Y:S02]  /*ccb0*/  @!P1 SYNCS.PHASECHK.TRANS64 P1, [R17+URZ+0x19c60], R4 ;  /* 0x019c6004110095a7 */ /* 0x000ee4000802007f */
[----:B---3--:R-:W-:Y:S05]  /*ccc0*/  @!P1 BRA `(.L_x_242) ;  /* 0xfffffffc00f09947 */ /* 0x008fea000383ffff */
[----:B------:R-:W-:Y:S05]  /*ccd0*/  BRA `(.L_x_272) ;  /* 0xfffffff400bc7947 */ /* 0x000fea000383ffff */
.L_x_244:
[----:B---3--:R3:W4:Y:S02]  /*cce0*/  SYNCS.PHASECHK.TRANS64.TRYWAIT P1, [R7+URZ+0x19c60], R0 ;  /* 0x019c6000070075a7 */ /* 0x008724000802017f */
[----:B----4-:R-:W-:Y:S05]  /*ccf0*/  @!P1 NANOSLEEP.SYNCS 0x989680 ;  /* 0x009896800000995d */ /* 0x010fea0003900000 */
[----:B------:R-:W4:Y:S02]  /*cd00*/  @!P1 SYNCS.PHASECHK.TRANS64 P1, [R7+URZ+0x19c60], R0 ;  /* 0x019c6000070095a7 */ /* 0x000f24000802007f */
[----:B----4-:R-:W-:Y:S05]  /*cd10*/  @!P1 BRA `(.L_x_244) ;  /* 0xfffffffc00f09947 */ /* 0x010fea000383ffff */
[----:B------:R-:W-:Y:S05]  /*cd20*/  BRA `(.L_x_273) ;  /* 0xfffffff400bc7947 */ /* 0x000fea000383ffff */
.L_x_246:
[----:B----4-:R4:W0:Y:S02]  /*cd30*/  SYNCS.PHASECHK.TRANS64.TRYWAIT P0, [R17+URZ+0x19c80], R4 ;  /* 0x019c8004110075a7 */ /* 0x010824000800017f */
[----:B0-----:R-:W-:Y:S05]  /*cd40*/  @!P0 NANOSLEEP.SYNCS 0x989680 ;  /* 0x009896800000895d */ /* 0x001fea0003900000 */
[----:B------:R-:W0:Y:S02]  /*cd50*/  @!P0 SYNCS.PHASECHK.TRANS64 P0, [R17+URZ+0x19c80], R4 ;  /* 0x019c8004110085a7 */ /* 0x000e24000800007f */
[----:B0-----:R-:W-:Y:S05]  /*cd60*/  @!P0 BRA `(.L_x_246) ;  /* 0xfffffffc00f08947 */ /* 0x001fea000383ffff */
[----:B------:R-:W-:Y:S05]  /*cd70*/  BRA `(.L_x_247) ;  /* 0xfffffff400b87947 */ /* 0x000fea000383ffff */
.L_x_274:
        /* <DEDUP_REMOVED lines=16> */
.L_x_2221:


//--------------------- .text._ZN7cutlass13device_kernelIN5flash11enable_sm90INS1_16FlashAttnFwdSm90INS1_25CollectiveMainloopFwdSm90ILi2EN4cute5tupleIJNS5_1CILi1EEES8_S8_EEENS6_IJNS7_ILi192EEENS7_ILi128EEENS7_ILi96EEEEEELi96ENS_12float_e4m3_tEfNS_4arch4Sm90ELb0ELb0ELb0ELb1ELb0ELb1ELb0ELb1ELb1ELb0ELb0ELb0EEENS1_21CollectiveEpilogueFwdINS6_IJSA_SC_SB_EEES9_NS_10bfloat16_tESG_Li384ELb1ELb0ELb0ELb1EEENS1_36VarlenDynamicPersistentTileSchedulerILi192ELi128ELi384ELi128ELb0ELb0ELb1ELb0ELb1ELb1EEEEEEEEEvNT_6ParamsE --------------------------
	.section	.text._ZN7cutlass13device_kernelIN5flash11enable_sm90INS1_16FlashAttnFwdSm90INS1_25CollectiveMainloopFwdSm90ILi2EN4cute5tupleIJNS5_1CILi1EEES8_S8_EEENS6_IJNS7_ILi192EEENS7_ILi128EEENS7_ILi96EEEEEELi96ENS_12float_e4m3_tEfNS_4arch4Sm90ELb0ELb0ELb0ELb1ELb0ELb1ELb0ELb1ELb1ELb0ELb0ELb0EEENS1_21CollectiveEpilogueFwdINS6_IJSA_SC_SB_EEES9_NS_10bfloat16_tESG_Li384ELb1ELb0ELb0ELb1EEENS1_36VarlenDynamicPersistentTileSchedulerILi192ELi128ELi384ELi128ELb0ELb0ELb1ELb0ELb1ELb1EEEEEEEEEvNT_6ParamsE,"ax",@progbits
	.align	128
.text._ZN7cutlass13device_kernelIN5flash11enable_sm90INS1_16FlashAttnFwdSm90INS1_25CollectiveMainloopFwdSm90ILi2EN4cute5tupleIJNS5_1CILi1EEES8_S8_EEENS6_IJNS7_ILi192EEENS7_ILi128EEENS7_ILi96EEEEEELi96ENS_12float_e4m3_tEfNS_4arch4Sm90ELb0ELb0ELb0ELb1ELb0ELb1ELb0ELb1ELb1ELb0ELb0ELb0EEENS1_21CollectiveEpilogueFwdINS6_IJSA_SC_SB_EEES9_NS_10bfloat16_tESG_Li384ELb1ELb0ELb0ELb1EEENS1_36VarlenDynamicPersistentTileSchedulerILi192ELi128ELi384ELi128ELb0ELb0ELb1ELb0ELb1ELb1EEEEEEEEEvNT_6ParamsE:
        .type           _ZN7cutlass13device_kernelIN5flash11enable_sm90INS1_16FlashAttnFwdSm90INS1_25CollectiveMainloopFwdSm90ILi2EN4cute5tupleIJNS5_1CILi1EEES8_S8_EEENS6_IJNS7_ILi192EEENS7_ILi128EEENS7_ILi96EEEEEELi96ENS_12float_e4m3_tEfNS_4arch4Sm90ELb0ELb0ELb0ELb1ELb0ELb1ELb0ELb1ELb1ELb0ELb0ELb0EEENS1_21CollectiveEpilogueFwdINS6_IJSA_SC_SB_EEES9_NS_10bfloat16_tESG_Li384ELb1ELb0ELb0ELb1EEENS1_36VarlenDynamicPersistentTileSchedulerILi192ELi128ELi384ELi128ELb0ELb0ELb1ELb0ELb1ELb1EEEEEEEEEvNT_6ParamsE,@function
        .size           _ZN7cutlass13device_kernelIN5flash11enable_sm90INS1_16FlashAttnFwdSm90INS1_25CollectiveMainloopFwdSm90ILi2EN4cute5tupleIJNS5_1CILi1EEES8_S8_EEENS6_IJNS7_ILi192EEENS7_ILi128EEENS7_ILi96EEEEEELi96ENS_12float_e4m3_tEfNS_4arch4Sm90ELb0ELb0ELb0ELb1ELb0ELb1ELb0ELb1ELb1ELb0ELb0ELb0EEENS1_21CollectiveEpilogueFwdINS6_IJSA_SC_SB_EEES9_NS_10bfloat16_tESG_Li384ELb1ELb0ELb0ELb1EEENS1_36VarlenDynamicPersistentTileSchedulerILi192ELi128ELi384ELi128ELb0ELb0ELb1ELb0ELb1ELb1EEEEEEEEEvNT_6ParamsE,(.L_x_2222 - _ZN7cutlass13device_kernelIN5flash11enable_sm90INS1_16FlashAttnFwdSm90INS1_25CollectiveMainloopFwdSm90ILi2EN4cute5tupleIJNS5_1CILi1EEES8_S8_EEENS6_IJNS7_ILi192EEENS7_ILi128EEENS7_ILi96EEEEEELi96ENS_12float_e4m3_tEfNS_4arch4Sm90ELb0ELb0ELb0ELb1ELb0ELb1ELb0ELb1ELb1ELb0ELb0ELb0EEENS1_21CollectiveEpilogueFwdINS6_IJSA_SC_SB_EEES9_NS_10bfloat16_tESG_Li384ELb1ELb0ELb0ELb1EEENS1_36VarlenDynamicPersistentTileSchedulerILi192ELi128ELi384ELi128ELb0ELb0ELb1ELb0ELb1ELb1EEEEEEEEEvNT_6ParamsE)
        .other          _ZN7cutlass13device_kernelIN5flash11enable_sm90INS1_16FlashAttnFwdSm90INS1_25CollectiveMainloopFwdSm90ILi2EN4cute5tupleIJNS5_1CILi1EEES8_S8_EEENS6_IJNS7_ILi192EEENS7_ILi128EEENS7_ILi96EEEEEELi96ENS_12float_e4m3_tEfNS_4arch4Sm90ELb0ELb0ELb0ELb1ELb0ELb1ELb0ELb1ELb1ELb0ELb0ELb0EEENS1_21CollectiveEpilogueFwdINS6_IJSA_SC_SB_EEES9_NS_10bfloat16_tESG_Li384ELb1ELb0ELb0ELb1EEENS1_36VarlenDynamicPersistentTileSchedulerILi192ELi128ELi384ELi128ELb0ELb0ELb1ELb0ELb1ELb1EEEEEEEEEvNT_6ParamsE,@"STO_CUDA_ENTRY STV_DEFAULT"
_ZN7cutlass13device_kernelIN5flash11enable_sm90INS1_16FlashAttnFwdSm90INS1_25CollectiveMainloopFwdSm90ILi2EN4cute5tupleIJNS5_1CILi1EEES8_S8_EEENS6_IJNS7_ILi192EEENS7_ILi128EEENS7_ILi96EEEEEELi96ENS_12float_e4m3_tEfNS_4arch4Sm90ELb0ELb0ELb0ELb1ELb0ELb1ELb0ELb1ELb1ELb0ELb0ELb0EEENS1_21CollectiveEpilogueFwdINS6_IJSA_SC_SB_EEES9_NS_10bfloat16_tESG_Li384ELb1ELb0ELb0ELb1EEENS1_36VarlenDynamicPersistentTileSchedulerILi192ELi128ELi384ELi128ELb0ELb0ELb1ELb0ELb1ELb1EEEEEEEEEvNT_6ParamsE:
[----:B------:R-:W0:Y:S02]  /*0000*/  LDC R1, c[0x0][0x28] ;  /* 0x00000a00ff017b82 */ /* 0x000e240000000800 */
[----:B0-----:R-:W-:Y:S01]  /*0010*/  VIADD R1, R1, 0xffffff90 ;  /* 0xffffff9001017836 */ /* 0x001fe20000000000 */
[----:B------:R-:W0:Y:S01]  /*0020*/  S2R R3, SR_TID.X ;  /* 0x0000000000037919 */ /* 0x000e220000002100 */
[----:B------:R-:W-:Y:S01]  /*0030*/  ELECT P0, URZ, PT ;  /* 0x00000000003f782f */ /* 0x000fe20003800000 */
[----:B------:R-:W-:Y:S01]  /*0040*/  BSSY B0, `(.L_x_275) ;  /* 0x0000016000007945 */ /* 0x000fe20003800000 */
[----:B0-----:R-:W-:-:S05]  /*0050*/  SHF.R.U32.HI R0, RZ, 0x5, R3 ;  /* 0x00000005ff007819 */ /* 0x001fca0000011603 */
[----:B------:R-:W0:Y:S02]  /*0060*/  SHFL.IDX PT, R2, R0, RZ, 0x1f ;  /* 0x00001fff00027589 */ /* 0x000e2400000e0000 */
[----:B0-----:R-:W-:-:S13]  /*0070*/  ISETP.EQ.AND P0, PT, R2, RZ, P0 ;  /* 0x000000ff0200720c */ /* 0x001fda0000702270 */
[----:B------:R-:W-:Y:S05]  /*0080*/  @!P0 BRA `(.L_x_276) ;  /* 0x0000000000448947 */ /* 0x000fea0003800000 */
[----:B------:R-:W-:Y:S02]  /*0090*/  ULDC.64 UR4, c[0x0][0x198] ;  /* 0x0000660000047ab9 */ /* 0x000fe40000000a00 */
[----:B------:R-:W-:Y:S02]  /*00a0*/  UIADD3 UR6, UP0, UR4, 0x270, URZ ;  /* 0x0000027004067890 */ /* 0x000fe4000ff1e03f */
[----:B------:R-:W-:Y:S02]  /*00b0*/  UIADD3 UR8, UP1, UR4, 0x370, URZ ;  /* 0x0000037004087890 */ /* 0x000fe4000ff3e03f */
[----:B------:R-:W-:Y:S02]  /*00c0*/  UIADD3 UR10, UP2, UR4, 0x470, URZ ;  /* 0x00000470040a7890 */ /* 0x000fe4000ff5e03f */
[----:B------:R-:W-:Y:S02]  /*00d0*/  UIADD3 UR12, UP3, UR4, 0x570, URZ ;  /* 0x00000570040c7890 */ /* 0x000fe4000ff7e03f */
[----:B------:R-:W-:-:S02]  /*00e0*/  UIADD3 UR4, UP4, UR4, 0x670, URZ ;  /* 0x0000067004047890 */ /* 0x000fc4000ff9e03f */
[----:B------:R-:W-:Y:S02]  /*00f0*/  UIADD3.X UR7, URZ, UR5, URZ, UP0, !UPT ;  /* 0x000000053f077290 */ /* 0x000fe400087fe43f */
[----:B------:R-:W-:Y:S02]  /*0100*/  UIADD3.X UR9, URZ, UR5, URZ, UP1, !UPT ;  /* 0x000000053f097290 */ /* 0x000fe40008ffe43f */
[----:B------:R-:W-:Y:S02]  /*0110*/  UIADD3.X UR11, URZ, UR5, URZ, UP2, !UPT ;  /* 0x000000053f0b7290 */ /* 0x000fe400097fe43f */
[----:B------:R-:W-:Y:S02]  /*0120*/  UIADD3.X UR13, URZ, UR5, URZ, UP3, !UPT ;  /* 0x000000053f0d7290 */ /* 0x000fe40009ffe43f */
[----:B------:R-:W-:Y:S01]  /*0130*/  UIADD3.X UR5, URZ, UR5, URZ, UP4, !UPT ;  /* 0x000000053f057290 */ /* 0x000fe2000a7fe43f */
[----:B------:R0:W-:Y:S02]  /*0140*/  UTMACCTL.PF [UR6] ;  /* 0x00000000060079b9 */ /* 0x0001e40008040000 */
[----:B------:R0:W-:Y:S02]  /*0150*/  UTMACCTL.PF [UR8] ;  /* 0x00000000080079b9 */ /* 0x0001e40008040000 */
[----:B------:R0:W-:Y:S02]  /*0160*/  UTMACCTL.PF [UR10] ;  /* 0x000000000a0079b9 */ /* 0x0001e40008040000 */
[----:B------:R0:W-:Y:S02]  /*0170*/  UTMACCTL.PF [UR12] ;  /* 0x000000000c0079b9 */ /* 0x0001e40008040000 */
[----:B------:R0:W-:Y:S02]  /*0180*/  UTMACCTL.PF [UR4] ;  /* 0x00000000040079b9 */ /* 0x0001e40008040000 */
[----:B0-----:R-:W-:Y:S01]  /*0190*/  NOP ;  /* 0x0000000000007918 */ /* 0x001fe20000000000 */
.L_x_276:
[----:B------:R-:W-:Y:S05]  /*01a0*/  BSYNC B0 ;  /* 0x0000000000007941 */ /* 0x000fea0003800000 */
.L_x_275:
[----:B------:R-:W-:Y:S01]  /*01b0*/  VOTEU.ANY UP0, P0 ;  /* 0x00000000003f7886 */ /* 0x000fe20000000100 */
[----:B------:R-:W0:Y:S01]  /*01c0*/  SHFL.IDX PT, R2, R0, RZ, 0x1f ;  /* 0x00001fff00027589 */ /* 0x000e2200000e0000 */
[----:B------:R-:W-:Y:S01]  /*01d0*/  UMOV UR4, 0x1 ;  /* 0x0000000100047882 */ /* 0x000fe20000000000 */
[----:B------:R-:W-:Y:S01]  /*01e0*/  UMOV UR7, 0x180 ;  /* 0x0000018000077882 */ /* 0x000fe20000000000 */
[----:B------:R-:W-:Y:S01]  /*01f0*/  SHF.R.U32.HI R3, RZ, 0x7, R3 ;  /* 0x00000007ff037819 */ /* 0x000fe20000011603 */
[----:B------:R-:W1:Y:S01]  /*0200*/  @UP0 S2UR UR8, SR_CgaCtaId ;  /* 0x00000000000809c3 */ /* 0x000e620000008800 */
[----:B------:R-:W-:Y:S01]  /*0210*/  @UP0 UMOV UR6, 0x400 ;  /* 0x0000040000060882 */ /* 0x000fe20000000000 */
[----:B------:R-:W-:-:S04]  /*0220*/  @UP0 UIADD3 UR4, -UR4, 0x100000, URZ ;  /* 0x0010000004040890 */ /* 0x000fc8000fffe13f */
[----:B------:R-:W-:Y:S02]  /*0230*/  @UP0 USHF.L.U32 UR5, UR4, 0xb, URZ ;  /* 0x0000000b04050899 */ /* 0x000fe4000800063f */
[----:B------:R-:W-:Y:S01]  /*0240*/  @UP0 USHF.L.U32 UR4, UR4, 0x1, URZ ;  /* 0x0000000104040899 */ /* 0x000fe2000800063f */
[----:B------:R-:W-:Y:S01]  /*0250*/  VOTEU.ANY UP1, P0 ;  /* 0x00000000003f7886 */ /* 0x000fe20000020100 */
[----:B0-----:R-:W-:Y:S02]  /*0260*/  ISETP.NE.AND P1, PT, R2, RZ, PT ;  /* 0x000000ff0200720c */ /* 0x001fe40003f25270 */
[----:B------:R0:W2:Y:S01]  /*0270*/  SHFL.IDX PT, R2, R3, RZ, 0x1f ;  /* 0x00001fff03027589 */ /* 0x0000a200000e0000 */
[----:B-1----:R-:W-:Y:S02]  /*0280*/  @UP0 ULEA UR8, UR8, UR6, 0x18 ;  /* 0x0000000608080291 */ /* 0x002fe4000f8ec03f */
[----:B------:R-:W-:-:S04]  /*0290*/  @UP0 UIADD3 UR6, -UR7, 0x100000, URZ ;  /* 0x0010000007060890 */ /* 0x000fc8000fffe13f */
[----:B------:R-:W-:Y:S02]  /*02a0*/  @UP0 USHF.L.U32 UR7, UR6, 0xb, URZ ;  /* 0x0000000b06070899 */ /* 0x000fe4000800063f */
[----:B------:R-:W-:Y:S01]  /*02b0*/  @UP0 USHF.L.U32 UR6, UR6, 0x1, URZ ;  /* 0x0000000106060899 */ /* 0x000fe2000800063f */
[----:B------:R-:W-:Y:S01]  /*02c0*/  VOTEU.ANY UP0, P0 ;  /* 0x00000000003f7886 */ /* 0x000fe20000000100 */
[----:B------:R-:W1:Y:S04]  /*02d0*/  FENCE.VIEW.ASYNC.S ;  /* 0x00000000000073c6 */ /* 0x000e680000000000 */
[----:B-1----:R0:W1:Y:S06]  /*02e0*/  @UP0 SYNCS.EXCH.64 URZ, [UR8+0x19c00], UR4 ;  /* 0x019c0004083f05b2 */ /* 0x00206c0008000100 */
[----:B------:R0:W3:Y:S02]  /*02f0*/  @UP1 SYNCS.EXCH.64 URZ, [UR8+0x19c20], UR6 ;  /* 0x019c2006083f15b2 */ /* 0x0000e40008000100 */
[----:B0-----:R-:W-:Y:S05]  /*0300*/  @P1 BRA `(.L_x_277) ;  /* 0x0000000000481947 */ /* 0x001fea0003800000 */
[----:B------:R-:W0:Y:S01]  /*0310*/  S2UR UR5, SR_CgaCtaId ;  /* 0x00000000000579c3 */ /* 0x000e220000008800 */
        /* <DEDUP_REMOVED lines=15> */
[----:B------:R0:W0:Y:S01]  /*0410*/  SYNCS.EXCH.64 URZ, [UR8+0x19c48], UR4 ;  /* 0x019c4804083f75b2 */ /* 0x0000220008000100 */
[----:B------:R-:W-:Y:S01]  /*0420*/  NOP ;  /* 0x0000000000007918 */ /* 0x000fe20000000000 */
.L_x_277:
[----:B------:R-:W5:Y:S01]  /*0430*/  SHFL.IDX PT, R3, R0, RZ, 0x1f ;  /* 0x00001fff00037589 */ /* 0x000f6200000e0000 */
[----:B------:R-:W-:Y:S01]  /*0440*/  NOP ;  /* 0x0000000000007918 */ /* 0x000fe20000000000 */
[----:B-----5:R-:W-:-:S13]  /*0450*/  ISETP.NE.AND P0, PT, R3, RZ, PT ;  /* 0x000000ff0300720c */ /* 0x020fda0003f05270 */
        /* <DEDUP_REMOVED lines=17> */
[----:B------:R0:W0:Y:S01]  /*0570*/  SYNCS.EXCH.64 URZ, [UR8+0x19c68], UR6 ;  /* 0x019c6806083f75b2 */ /* 0x0000220008000100 */
[----:B------:R-:W-:Y:S01]  /*0580*/  NOP ;  /* 0x0000000000007918 */ /* 0x000fe20000000000 */
.L_x_278:
[----:B------:R-:W5:Y:S01]  /*0590*/  SHFL.IDX PT, R3, R0, RZ, 0x1f ;  /* 0x00001fff00037589 */ /* 0x000f6200000e0000 */
[----:B------:R-:W-:Y:S01]  /*05a0*/  NOP ;  /* 0x0000000000007918 */ /* 0x000fe20000000000 */
[----:B-----5:R-:W-:-:S13]  /*05b0*/  ISETP.NE.AND P0, PT, R3, RZ, PT ;  /* 0x000000ff0300720c */ /* 0x020fda0003f05270 */
        /* <DEDUP_REMOVED lines=13> */
[----:B------:R0:W0:Y:S01]  /*0690*/  SYNCS.EXCH.64 URZ, [UR6+0x19c88], UR4 ;  /* 0x019c8804063f75b2 */ /* 0x0000220008000100 */
[----:B------:R-:W-:Y:S01]  /*06a0*/  NOP ;  /* 0x0000000000007918 */ /* 0x000fe20000000000 */
.L_x_279:
        /* <DEDUP_REMOVED lines=22> */
.L_x_280:
        /* <DEDUP_REMOVED lines=22> */
.L_x_281:
[----:B--2---:R-:W-:Y:S01]  /*0970*/  ISETP.NE.AND P0, PT, R2, RZ, PT ;  /* 0x000000ff0200720c */ /* 0x004fe20003f05270 */
[----:B------:R-:W-:Y:S01]  /*0980*/  IMAD.MOV.U32 R2, RZ, RZ, 0x1 ;  /* 0x00000001ff027424 */ /* 0x000fe200078e00ff */
[----:B------:R-:W-:Y:S01]  /*0990*/  NOP ;  /* 0x0000000000007918 */ /* 0x000fe20000000000 */
[----:B------:R-:W-:Y:S01]  /*09a0*/  ULDC.64 UR40, c[0x0][0x208] ;  /* 0x0000820000287ab9 */ /* 0x000fe20000000a00 */
[----:B------:R-:W-:Y:S02]  /*09b0*/  BSSY B8, `(.L_x_282) ;  /* 0x00016c7000087945 */ /* 0x000fe40003800000 */
[----:B------:R-:W-:-:S05]  /*09c0*/  SEL R2, R2, 0x2, !P0 ;  /* 0x0000000202027807 */ /* 0x000fca0004000000 */
[----:B------:R2:W-:Y:S01]  /*09d0*/  STL [R1+0x20], R2 ;  /* 0x0000200201007387 */ /* 0x0005e20000100800 */
[----:B01-34-:R-:W-:Y:S06]  /*09e0*/  BAR.SYNC.DEFER_BLOCKING 0x0 ;  /* 0x0000000000007b1d */ /* 0x01bfec0000010000 */
[----:B------:R-:W-:Y:S05]  /*09f0*/  @!P0 BRA `(.L_x_283) ;  /* 0x0000010800d88947 */ /* 0x000fea0003800000 */
.L_x_284:
[----:B------:R-:W-:-:S08]  /*0a00*/  NOP ;  /* 0x0000000000007918 */ /* 0x000fd00000000000 */
[----:B------:R-:W0:Y:S02]  /*0a10*/  USETMAXREG.TRY_ALLOC.CTAPOOL UP0, 0xa0 ;  /* 0x000000a0000079c8 */ /* 0x000e240008000600 */
[----:B0-----:R-:W-:-:S13]  /*0a20*/  PLOP3.LUT P0, PT, PT, PT, UP0, 0x80, 0x0 ;  /* 0x000000000000781c */ /* 0x001fda0003f0f008 */
[----:B------:R-:W-:Y:S05]  /*0a30*/  @!P0 BRA `(.L_x_284) ;  /* 0xfffffffc00f08947 */ /* 0x000fea000383ffff */
[----:B------:R-:W0:Y:S08]  /*0a40*/  S2UR UR4, SR_CgaCtaId ;  /* 0x00000000000479c3 */ /* 0x000e300000008800 */
[----:B------:R-:W-:Y:S06]  /*0a50*/  BAR.ARV 0x8, 0x1a0 ;  /* 0x0206800000007b1d */ /* 0x000fec0000002000 */
[----:B------:R-:W-:-:S02]  /*0a60*/  MOV R18, 0x400 ;  /* 0x0000040000127802 */ /* 0x000fc40000000f00 */
[----:B------:R-:W-:Y:S01]  /*0a70*/  BAR.SYNC.DEFER_BLOCKING 0x5, 0x200 ;  /* 0x0148000000007b1d */ /* 0x000fe20000010000 */
[----:B0-----:R-:W-:-:S05]  /*0a80*/  IMAD.U32 R0, RZ, RZ, UR4 ;  /* 0x00000004ff007e24 */ /* 0x001fca000f8e00ff */
[----:B------:R-:W-:Y:S01]  /*0a90*/  ULDC UR4, c[0x0][0xc14] ;  /* 0x0003050000047ab9 */ /* 0x000fe20000000800 */
[----:B------:R-:W-:Y:S01]  /*0aa0*/  LEA R18, R0, R18, 0x18 ;  /* 0x0000001200127211 */ /* 0x000fe200078ec0ff */
[----:B------:R-:W-:Y:S04]  /*0ab0*/  STL [R1+0x18], R0 ;  /* 0x0000180001007387 */ /* 0x000fe80000100800 */
[----:B------:R-:W0:Y:S01]  /*0ac0*/  LDS.128 R28, [R18+0x19cd0] ;  /* 0x019cd000121c7984 */ /* 0x000e220000000c00 */
[----:B------:R-:W-:Y:S06]  /*0ad0*/  BAR.ARV 0x4, 0x200 ;  /* 0x0108000000007b1d */ /* 0x000fec0000002000 */
[----:B0-----:R-:W-:-:S13]  /*0ae0*/  ISETP.GE.AND P0, PT, R31, UR4, PT ;  /* 0x000000041f007c0c */ /* 0x001fda000bf06270 */
[----:B------:R-:W-:Y:S05]  /*0af0*/  @P0 BRA `(.L_x_285) ;  /* 0x0000016800c80947 */ /* 0x000fea0003800000 */
[----:B------:R-:W3:Y:S01]  /*0b00*/  LDL.LU R19, [R1+0x20] ;  /* 0x0000200001137983 */ /* 0x000ee20000300800 */
[----:B------:R-:W0:Y:S02]  /*0b10*/  S2R R0, SR_TID.X ;  /* 0x0000000000007919 */ /* 0x000e240000002100 */
[----:B0-----:R-:W-:-:S05]  /*0b20*/  VIADD R16, R0, 0xffffff80 ;  /* 0xffffff8000107836 */ /* 0x001fca0000000000 */
[----:B------:R-:W-:-:S04]  /*0b30*/  SHF.R.S32.HI R0, RZ, 0x1f, R16 ;  /* 0x0000001fff007819 */ /* 0x000fc80000011410 */
[CC--:B------:R-:W-:Y:S02]  /*0b40*/  LEA.HI R3, R0.reuse, R16.reuse, RZ, 0x5 ;  /* 0x0000001000037211 */ /* 0x0c0fe400078f28ff */
[----:B------:R-:W-:-:S03]  /*0b50*/  LEA.HI R6, R0, R16, RZ, 0x4 ;  /* 0x0000001000067211 */ /* 0x000fc600078f20ff */
[----:B------:R-:W-:Y:S01]  /*0b60*/  IMAD.SHL.U32 R4, R3, 0x10, RZ ;  /* 0x0000001003047824 */ /* 0x000fe200078e00ff */
[----:B------:R-:W-:Y:S02]  /*0b70*/  LOP3.LUT R3, R6, 0x7fffff0, RZ, 0xc0, !PT ;  /* 0x07fffff006037812 */ /* 0x000fe400078ec0ff */
[-C--:B--2---:R-:W-:Y:S02]  /*0b80*/  LEA.HI R2, R0, R16.reuse, RZ, 0x7 ;  /* 0x0000001000027211 */ /* 0x084fe400078f38ff */
[----:B------:R-:W-:Y:S01]  /*0b90*/  LOP3.LUT R5, R4, 0xfffffe00, RZ, 0xc0, !PT ;  /* 0xfffffe0004057812 */ /* 0x000fe200078ec0ff */
[C---:B------:R-:W-:Y:S01]  /*0ba0*/  IMAD.IADD R4, R16.reuse, 0x1, -R3 ;  /* 0x0000000110047824 */ /* 0x040fe200078e0a03 */
[----:B------:R-:W-:Y:S02]  /*0bb0*/  LEA.HI R3, R16, R16, RZ, 0x1 ;  /* 0x0000001010037211 */ /* 0x000fe400078f08ff */
[----:B------:R-:W-:Y:S01]  /*0bc0*/  LOP3.LUT R7, R2, 0xffffff80, RZ, 0xc0, !PT ;  /* 0xffffff8002077812 */ /* 0x000fe200078ec0ff */
[----:B------:R-:W-:Y:S01]  /*0bd0*/  IMAD R8, R4, 0x20, R5 ;  /* 0x0000002004087824 */ /* 0x000fe200078e0205 */
[----:B------:R-:W-:-:S02]  /*0be0*/  SHF.R.S32.HI R152, RZ, 0x1, R3 ;  /* 0x00000001ff987819 */ /* 0x000fc40000011403 */
[----:B------:R-:W-:Y:S02]  /*0bf0*/  SHF.R.S32.HI R5, RZ, 0x1f, R3 ;  /* 0x0000001fff057819 */ /* 0x000fe40000011403 */
[----:B------:R-:W-:Y:S01]  /*0c00*/  LOP3.LUT R3, R3, 0xfffffffe, RZ, 0xc0, !PT ;  /* 0xfffffffe03037812 */ /* 0x000fe200078ec0ff */
[----:B------:R-:W-:Y:S01]  /*0c10*/  IMAD.IADD R21, R16, 0x1, -R7 ;  /* 0x0000000110157824 */ /* 0x000fe200078e0a07 */
[----:B------:R-:W-:-:S03]  /*0c20*/  LEA.HI R5, R5, R152, RZ, 0x2 ;  /* 0x0000009805057211 */ /* 0x000fc600078f10ff */
[----:B------:R-:W-:Y:S01]  /*0c30*/  IMAD.IADD R14, R16, 0x1, -R3 ;  /* 0x00000001100e7824 */ /* 0x000fe200078e0a03 */
[----:B------:R-:W-:Y:S02]  /*0c40*/  SHF.R.S32.HI R15, RZ, 0x7, R2 ;  /* 0x00000007ff0f7819 */ /* 0x000fe40000011402 */
[----:B------:R-:W-:Y:S01]  /*0c50*/  SHF.R.S32.HI R9, RZ, 0x1f, R21 ;  /* 0x0000001fff097819 */ /* 0x000fe20000011415 */
[----:B------:R-:W-:Y:S01]  /*0c60*/  IMAD.SHL.U32 R22, R14, 0x10, RZ ;  /* 0x000000100e167824 */ /* 0x000fe200078e00ff */
[----:B------:R-:W-:Y:S02]  /*0c70*/  SHF.R.S32.HI R2, RZ, 0x4, R6 ;  /* 0x00000004ff027819 */ /* 0x000fe40000011406 */
[----:B------:R-:W-:Y:S02]  /*0c80*/  LOP3.LUT R5, R5, 0x7fffffc, RZ, 0xc0, !PT ;  /* 0x07fffffc05057812 */ /* 0x000fe400078ec0ff */
[----:B------:R-:W-:Y:S01]  /*0c90*/  LEA.HI R4, R0, R16, RZ, 0x3 ;  /* 0x0000001000047211 */ /* 0x000fe200078f18ff */
[----:B------:R-:W-:Y:S01]  /*0ca0*/  VIADD R156, R22, 0x20 ;  /* 0x00000020169c7836 */ /* 0x000fe20000000000 */
[----:B------:R-:W-:Y:S01]  /*0cb0*/  LEA.HI R10, R9, R21, RZ, 0x2 ;  /* 0x00000015090a7211 */ /* 0x000fe200078f10ff */
[----:B------:R-:W-:Y:S01]  /*0cc0*/  IMAD.IADD R5, R152, 0x1, -R5 ;  /* 0x0000000198057824 */ /* 0x000fe200078e0a05 */
[----:B------:R-:W-:-:S02]  /*0cd0*/  LEA.HI R6, R6, R2, RZ, 0x1 ;  /* 0x0000000206067211 */ /* 0x000fc400078f08ff */
[----:B------:R-:W-:Y:S01]  /*0ce0*/  SHF.R.S32.HI R4, RZ, 0x3, R4 ;  /* 0x00000003ff047819 */ /* 0x000fe20000011404 */
[----:B------:R-:W-:Y:S01]  /*0cf0*/  IMAD.HI R7, R15, 0x55555556, RZ ;  /* 0x555555560f077827 */ /* 0x000fe200078e02ff */
[--C-:B------:R-:W-:Y:S02]  /*0d00*/  SHF.R.S32.HI R11, RZ, 0x2, R10.reuse ;  /* 0x00000002ff0b7819 */ /* 0x100fe4000001140a */
[----:B------:R-:W-:Y:S02]  /*0d10*/  SHF.R.S32.HI R12, RZ, 0x1f, R10 ;  /* 0x0000001fff0c7819 */ /* 0x000fe4000001140a */
[----:B------:R-:W-:Y:S01]  /*0d20*/  LOP3.LUT R3, R6, 0x1ffffffe, RZ, 0xc0, !PT ;  /* 0x1ffffffe06037812 */ /* 0x000fe200078ec0ff */
[----:B------:R-:W-:Y:S01]  /*0d30*/  IMAD R6, R2, 0x8, R5 ;  /* 0x0000000802067824 */ /* 0x000fe200078e0205 */
[----:B------:R-:W-:Y:S01]  /*0d40*/  SHF.R.S32.HI R5, RZ, 0x1f, R156 ;  /* 0x0000001fff057819 */ /* 0x000fe2000001149c */
[----:B------:R-:W-:Y:S01]  /*0d50*/  IMAD.SHL.U32 R4, R4, 0x80, RZ ;  /* 0x0000008004047824 */ /* 0x000fe200078e00ff */
[----:B------:R-:W-:Y:S01]  /*0d60*/  LEA.HI R12, R12, R11, RZ, 0x3 ;  /* 0x0000000b0c0c7211 */ /* 0x000fe200078f18ff */
[----:B------:R-:W-:Y:S01]  /*0d70*/  IMAD.IADD R3, R2, 0x1, -R3 ;  /* 0x0000000102037824 */ /* 0x000fe200078e0a03 */
[----:B------:R-:W-:-:S02]  /*0d80*/  LEA.HI R7, R7, R7, RZ, 0x1 ;  /* 0x0000000707077211 */ /* 0x000fc400078f08ff */
[-C--:B------:R-:W-:Y:S02]  /*0d90*/  LEA.HI R2, R5, R156.reuse, RZ, 0x5 ;  /* 0x0000009c05027211 */ /* 0x080fe400078f28ff */
[----:B------:R-:W-:Y:S02]  /*0da0*/  LOP3.LUT R12, R12, 0xfffffff8, RZ, 0xc0, !PT ;  /* 0xfffffff80c0c7812 */ /* 0x000fe400078ec0ff */
[----:B------:R-:W-:Y:S02]  /*0db0*/  LOP3.LUT R20, R4, 0x80, RZ, 0xc0, !PT ;  /* 0x0000008004147812 */ /* 0x000fe400078ec0ff */
[----:B------:R-:W-:Y:S02]  /*0dc0*/  LEA.HI R9, R9, R21, RZ, 0x5 ;  /* 0x0000001509097211 */ /* 0x000fe400078f28ff */
[----:B------:R-:W-:Y:S01]  /*0dd0*/  LEA.HI R5, R5, R156, RZ, 0x4 ;  /* 0x0000009c05057211 */ /* 0x000fe200078f20ff */
[----:B------:R-:W-:Y:S01]  /*0de0*/  IMAD R7, R7, -0x3, R15 ;  /* 0xfffffffd07077824 */ /* 0x000fe200078e020f */
[----:B------:R-:W-:Y:S01]  /*0df0*/  LOP3.LUT R10, R10, 0x7ffffffc, RZ, 0xc0, !PT ;  /* 0x7ffffffc0a0a7812 */ /* 0x000fe200078ec0ff */
[----:B------:R-:W-:Y:S01]  /*0e00*/  IMAD.SHL.U32 R6, R6, 0x20, RZ ;  /* 0x0000002006067824 */ /* 0x000fe200078e00ff */
[----:B------:R-:W-:Y:S01]  /*0e10*/  SHF.R.S32.HI R4, RZ, 0x5, R2 ;  /* 0x00000005ff047819 */ /* 0x000fe20000011402 */
[----:B------:R-:W-:Y:S01]  /*0e20*/  IMAD.IADD R12, R11, 0x1, -R12 ;  /* 0x000000010b0c7824 */ /* 0x000fe200078e0a0c */
[----:B------:R-:W-:-:S02]  /*0e30*/  SHF.R.U32.HI R15, RZ, 0x3, R20 ;  /* 0x00000003ff0f7819 */ /* 0x000fc40000011614 */
[----:B------:R-:W-:Y:S02]  /*0e40*/  LOP3.LUT R2, R20, 0x10, R5, 0xf8, !PT ;  /* 0x0000001014027812 */ /* 0x000fe400078ef805 */
[----:B------:R-:W-:Y:S01]  /*0e50*/  SHF.R.S32.HI R9, RZ, 0x5, R9 ;  /* 0x00000005ff097819 */ /* 0x000fe20000011409 */
[----:B------:R-:W-:Y:S01]  /*0e60*/  IMAD.MOV.U32 R13, RZ, RZ, -0x2 ;  /* 0xfffffffeff0d7424 */ /* 0x000fe200078e00ff */
[----:B------:R-:W-:Y:S01]  /*0e70*/  LOP3.LUT R2, R2, R15, RZ, 0x3c, !PT ;  /* 0x0000000f02027212 */ /* 0x000fe200078e3cff */
[----:B------:R-:W-:Y:S02]  /*0e80*/  IMAD.IADD R10, R21, 0x1, -R10 ;  /* 0x00000001150a7824 */ /* 0x000fe400078e0a0a */
[----:B------:R-:W-:Y:S02]  /*0e90*/  IMAD R11, R4, 0x1800, R6 ;  /* 0x00001800040b7824 */ /* 0x000fe400078e0206 */
[----:B------:R-:W-:Y:S02]  /*0ea0*/  IMAD R12, R9, 0x10, R12 ;  /* 0x00000010090c7824 */ /* 0x000fe400078e020c */
[----:B------:R-:W-:Y:S01]  /*0eb0*/  IMAD R8, R3, 0x8, R8 ;  /* 0x0000000803087824 */ /* 0x000fe200078e0208 */
[----:B------:R-:W-:Y:S01]  /*0ec0*/  STL [R1], R20 ;  /* 0x0000001401007387 */ /* 0x000fe20000100800 */
[----:B------:R-:W-:Y:S01]  /*0ed0*/  IMAD R4, R10, R13, 0x80 ;  /* 0x000000800a047424 */ /* 0x000fe200078e020d */
[----:B------:R-:W-:Y:S01]  /*0ee0*/  IADD3 R3, R18, R11, R2 ;  /* 0x0000000b12037210 */ /* 0x000fe20007ffe002 */
[----:B------:R-:W-:Y:S01]  /*0ef0*/  IMAD R2, R7, 0x40, R12 ;  /* 0x0000004007027824 */ /* 0x000fe200078e020c */
[----:B------:R-:W-:Y:S01]  /*0f00*/  STL [R1+0x4], R6 ;  /* 0x0000040601007387 */ /* 0x000fe20000100800 */
[----:B------:R-:W-:-:S03]  /*0f10*/  LEA.HI R0, R0, R16, RZ, 0x2 ;  /* 0x0000001000007211 */ /* 0x000fc600078f10ff */
[----:B------:R-:W-:Y:S04]  /*0f20*/  STL [R1+0x50], R15 ;  /* 0x0000500f01007387 */ /* 0x000fe80000100800 */
[----:B------:R-:W-:Y:S04]  /*0f30*/  STL [R1+0x60], R8 ;  /* 0x0000600801007387 */ /* 0x000fe80000100800 */
[----:B------:R-:W-:Y:S04]  /*0f40*/  STL [R1+0x58], R4 ;  /* 0x0000580401007387 */ /* 0x000fe80000100800 */
[----:B------:R0:W-:Y:S04]  /*0f50*/  STL [R1+0x4c], R3 ;  /* 0x00004c0301007387 */ /* 0x0001e80000100800 */
[----:B------:R1:W-:Y:S01]  /*0f60*/  STL [R1+0x5c], R2 ;  /* 0x00005c0201007387 */ /* 0x0003e20000100800 */
[----:B0-----:R-:W-:-:S02]  /*0f70*/  LOP3.LUT R3, R20, 0x10, R22, 0xf8, !PT ;  /* 0x0000001014037812 */ /* 0x001fc400078ef816 */
[----:B-1----:R-:W-:Y:S02]  /*0f80*/  LOP3.LUT R2, R0, 0x1ffffffc, RZ, 0xc0, !PT ;  /* 0x1ffffffc00027812 */ /* 0x002fe400078ec0ff */
[----:B------:R-:W-:-:S03]  /*0f90*/  LOP3.LUT R3, R3, R15, RZ, 0x3c, !PT ;  /* 0x0000000f03037212 */ /* 0x000fc600078e3cff */
[----:B------:R-:W-:Y:S01]  /*0fa0*/  IMAD.IADD R2, R16, 0x1, -R2 ;  /* 0x0000000110027824 */ /* 0x000fe200078e0a02 */
[----:B------:R-:W-:Y:S02]  /*0fb0*/  SHF.R.S32.HI R8, RZ, 0x2, R0 ;  /* 0x00000002ff087819 */ /* 0x000fe40000011400 */
[----:B------:R-:W-:Y:S01]  /*0fc0*/  SHF.R.S32.HI R0, RZ, 0x1f, R152 ;  /* 0x0000001fff007819 */ /* 0x000fe20000011498 */
[----:B------:R-:W-:Y:S01]  /*0fd0*/  IMAD.SHL.U32 R4, R2, 0x8, RZ ;  /* 0x0000000802047824 */ /* 0x000fe200078e00ff */
[----:B------:R-:W-:Y:S01]  /*0fe0*/  SHF.R.S32.HI R2, RZ, 0x4, R5 ;  /* 0x00000004ff027819 */ /* 0x000fe20000011405 */
[----:B------:R-:W-:Y:S01]  /*0ff0*/  IMAD.IADD R0, R6, 0x1, R3 ;  /* 0x0000000106007824 */ /* 0x000fe200078e0203 */
[----:B------:R0:W-:Y:S04]  /*1000*/  STL [R1+0x38], RZ ;  /* 0x000038ff01007387 */ /* 0x0001e80000100800 */
[----:B------:R0:W-:Y:S04]  /*1010*/  STL [R1+0x20], R8 ;  /* 0x0000200801007387 */ /* 0x0001e80000100800 */
[----:B------:R0:W-:Y:S04]  /*1020*/  STL [R1+0x10], R4 ;  /* 0x0000100401007387 */ /* 0x0001e80000100800 */
[----:B------:R0:W-:Y:S04]  /*1030*/  STL [R1+0x1c], R0 ;  /* 0x00001c0001007387 */ /* 0x0001e80000100800 */
[----:B------:R0:W-:Y:S01]  /*1040*/  STL [R1+0x54], R2 ;  /* 0x0000540201007387 */ /* 0x0001e20000100800 */
[----:B------:R-:W-:-:S02]  /*1050*/  IMAD.MOV.U32 R153, RZ, RZ, RZ ;  /* 0x000000ffff997224 */ /* 0x000fc400078e00ff */
[----:B------:R-:W-:Y:S02]  /*1060*/  IMAD.MOV.U32 R157, RZ, RZ, RZ ;  /* 0x000000ffff9d7224 */ /* 0x000fe400078e00ff */
[----:B------:R-:W-:Y:S02]  /*1070*/  IMAD.MOV.U32 R154, RZ, RZ, RZ ;  /* 0x000000ffff9a7224 */ /* 0x000fe400078e00ff */
[----:B------:R-:W-:Y:S01]  /*1080*/  IMAD.SHL.U32 R16, R14, 0x8, RZ ;  /* 0x000000080e107824 */ /* 0x000fe200078e00ff */
[----:B---3--:R-:W-:Y:S01]  /*1090*/  LOP3.LUT R155, R19, 0x1, RZ, 0xfc, !PT ;  /* 0x00000001139b7812 */ /* 0x008fe200078efcff */
[----:B0-----:R-:W-:-:S07]  /*10a0*/  IMAD.MOV.U32 R19, RZ, RZ, RZ ;  /* 0x000000ffff137224 */ /* 0x001fce00078e00ff */
.L_x_406:
[----:B0-----:R-:W0:Y:S01]  /*10b0*/  LDC.64 R2, c[0x0][0xc60] ;  /* 0x00031800ff027b82 */ /* 0x001e220000000a00 */
[----:B------:R-:W-:Y:S01]  /*10c0*/  ULDC.64 UR4, c[0x0][0xa28] ;  /* 0x00028a0000047ab9 */ /* 0x000fe20000000a00 */
[----:B------:R-:W-:Y:S01]  /*10d0*/  ULDC.64 UR8, c[0x0][0xa18] ;  /* 0x0002860000087ab9 */ /* 0x000fe20000000a00 */
[----:B------:R-:W-:Y:S01]  /*10e0*/  ULDC.64 UR6, c[0x0][0xa08] ;  /* 0x0002820000067ab9 */ /* 0x000fe20000000a00 */
[----:B0-----:R-:W-:-:S05]  /*10f0*/  IMAD.WIDE R2, R31, 0x4, R2 ;  /* 0x000000041f027825 */ /* 0x001fca00078e0202 */
[----:B--2---:R-:W2:Y:S01]  /*1100*/  LDG.E R0, desc[UR40][R2.64] ;  /* 0x0000002802007981 */ /* 0x004ea2000c1e1900 */
[----:B------:R-:W-:Y:S01]  /*1110*/  ISETP.NE.U32.AND P2, PT, RZ, UR4, PT ;  /* 0x00000004ff007c0c */ /* 0x000fe2000bf45070 */
[----:B---3-5:R-:W-:Y:S01]  /*1120*/  IMAD.MOV.U32 R9, RZ, RZ, RZ ;  /* 0x000000ffff097224 */ /* 0x028fe200078e00ff */
[----:B------:R-:W-:Y:S01]  /*1130*/  ISETP.NE.U32.AND P1, PT, RZ, UR8, PT ;  /* 0x00000008ff007c0c */ /* 0x000fe2000bf25070 */
[----:B------:R-:W-:Y:S01]  /*1140*/  IMAD.MOV.U32 R49, RZ, RZ, RZ ;  /* 0x000000ffff317224 */ /* 0x000fe200078e00ff */
[----:B------:R-:W-:Y:S02]  /*1150*/  ISETP.NE.AND.EX P2, PT, RZ, UR5, PT, P2 ;  /* 0x00000005ff007c0c */ /* 0x000fe4000bf45320 */
[----:B------:R-:W-:Y:S02]  /*1160*/  ISETP.NE.AND.EX P1, PT, RZ, UR9, PT, P1 ;  /* 0x00000009ff007c0c */ /* 0x000fe4000bf25310 */
[----:B------:R-:W-:-:S04]  /*1170*/  ISETP.NE.U32.AND P0, PT, RZ, UR6, PT ;  /* 0x00000006ff007c0c */ /* 0x000fc8000bf05070 */
[----:B------:R-:W-:Y:S02]  /*1180*/  ISETP.NE.AND.EX P0, PT, RZ, UR7, PT, P0 ;  /* 0x00000007ff007c0c */ /* 0x000fe4000bf05300 */
[----:B--2-4-:R-:W-:Y:S01]  /*1190*/  SHF.R.S32.HI R4, RZ, 0x1f, R0 ;  /* 0x0000001fff047819 */ /* 0x014fe20000011400 */
[C---:B------:R-:W-:Y:S02]  /*11a0*/  IMAD.SHL.U32 R33, R0.reuse, 0x4, RZ ;  /* 0x0000000400217824 */ /* 0x040fe400078e00ff */
[C---:B------:R-:W-:Y:S01]  /*11b0*/  @P2 LEA R2, P3, R0.reuse, UR4, 0x2 ;  /* 0x0000000400022c11 */ /* 0x040fe2000f8610ff */
[----:B------:R-:W-:Y:S01]  /*11c0*/  STL [R1+0x28], R0 ;  /* 0x0000280001007387 */ /* 0x000fe20000100800 */
[C-C-:B------:R-:W-:Y:S02]  /*11d0*/  SHF.L.U64.HI R32, R0.reuse, 0x2, R4.reuse ;  /* 0x0000000200207819 */ /* 0x140fe40000010204 */
[----:B------:R-:W-:Y:S01]  /*11e0*/  @P2 LEA.HI.X R3, R0, UR5, R4, 0x2, P3 ;  /* 0x0000000500032c11 */ /* 0x000fe200098f1404 */
[----:B------:R0:W-:Y:S01]  /*11f0*/  STL [R1+0x3c], R4 ;  /* 0x00003c0401007387 */ /* 0x0001e20000100800 */
[----:B------:R-:W-:Y:S01]  /*1200*/  IADD3 R6, P4, R33, UR6, RZ ;  /* 0x0000000621067c10 */ /* 0x000fe2000ff9e0ff */
[----:B------:R-:W-:-:S02]  /*1210*/  ULDC UR4, c[0x0][0x288] ;  /* 0x0000a20000047ab9 */ /* 0x000fc40000000800 */
[----:B------:R1:W5:Y:S01]  /*1220*/  @P2 LDG.E R9, desc[UR40][R2.64] ;  /* 0x0000002802092981 */ /* 0x000362000c1e1900 */
[----:B------:R-:W-:Y:S01]  /*1230*/  IMAD.U32 R25, RZ, RZ, UR4 ;  /* 0x00000004ff197e24 */ /* 0x000fe2000f8e00ff */
[----:B------:R-:W-:Y:S01]  /*1240*/  IADD3.X R7, R32, UR7, RZ, P4, !PT ;  /* 0x0000000720077c10 */ /* 0x000fe2000a7fe4ff */
[----:B------:R-:W-:Y:S01]  /*1250*/  ULDC.64 UR4, c[0x0][0x3f8] ;  /* 0x0000fe0000047ab9 */ /* 0x000fe20000000a00 */
[----:B------:R1:W-:Y:S01]  /*1260*/  STL [R1+0x30], R33 ;  /* 0x0000302101007387 */ /* 0x0003e20000100800 */
[----:B0-----:R-:W-:-:S03]  /*1270*/  @P1 IADD3 R4, P2, R33, UR8, RZ ;  /* 0x0000000821041c10 */ /* 0x001fc6000ff5e0ff */
[----:B------:R1:W5:Y:S01]  /*1280*/  @P0 LDG.E R49, desc[UR40][R6.64] ;  /* 0x0000002806310981 */ /* 0x000362000c1e1900 */
[----:B------:R-:W-:Y:S01]  /*1290*/  @P1 IADD3.X R5, R32, UR9, RZ, P2, !PT ;  /* 0x0000000920051c10 */ /* 0x000fe200097fe4ff */
[----:B------:R-:W-:Y:S02]  /*12a0*/  UISETP.NE.U32.AND UP0, UPT, UR4, URZ, UPT ;  /* 0x0000003f0400728c */ /* 0x000fe4000bf05070 */
[----:B------:R1:W-:Y:S01]  /*12b0*/  STL [R1+0x34], R32 ;  /* 0x0000342001007387 */ /* 0x0003e20000100800 */
[----:B------:R-:W-:Y:S01]  /*12c0*/  ULDC.64 UR8, c[0x0][0xa20] ;  /* 0x0002880000087ab9 */ /* 0x000fe20000000a00 */
[----:B------:R-:W-:Y:S02]  /*12d0*/  ULDC UR4, c[0x0][0x404] ;  /* 0x0001010000047ab9 */ /* 0x000fe40000000800 */
[----:B------:R1:W5:Y:S04]  /*12e0*/  @P1 LDG.E R25, desc[UR40][R4.64] ;  /* 0x0000002804191981 */ /* 0x000368000c1e1900 */
[----:B------:R1:W-:Y:S04]  /*12f0*/  STL [R1+0x40], R29 ;  /* 0x0000401d01007387 */ /* 0x0003e80000100800 */
[----:B------:R1:W-:Y:S01]  /*1300*/  STL [R1+0x2c], R30 ;  /* 0x00002c1e01007387 */ /* 0x0003e20000100800 */
[----:B------:R-:W-:Y:S01]  /*1310*/  UISETP.NE.AND.EX UP0, UPT, UR5, URZ, UPT, UP0 ;  /* 0x0000003f0500728c */ /* 0x000fe2000bf05300 */
[----:B------:R-:W-:-:S02]  /*1320*/  ISETP.NE.U32.AND P2, PT, RZ, UR8, PT ;  /* 0x00000008ff007c0c */ /* 0x000fc4000bf45070 */
[----:B------:R-:W-:Y:S01]  /*1330*/  ULDC UR5, c[0x0][0x2e0] ;  /* 0x0000b80000057ab9 */ /* 0x000fe20000000800 */
[----:B------:R-:W-:Y:S01]  /*1340*/  USEL UR4, UR4, 0x1, UP0 ;  /* 0x0000000104047887 */ /* 0x000fe20008000000 */
[----:B------:R-:W-:-:S03]  /*1350*/  ISETP.NE.AND.EX P2, PT, RZ, UR9, PT, P2 ;  /* 0x00000009ff007c0c */ /* 0x000fc6000bf45320 */
[----:B------:R-:W-:-:S03]  /*1360*/  UIMAD UR4, UR4, UR5, URZ ;  /* 0x00000005040472a4 */ /* 0x000fc6000f8e023f */
[----:B------:R-:W-:Y:S01]  /*1370*/  ULDC UR5, c[0x0][0x338] ;  /* 0x0000ce0000057ab9 */ /* 0x000fe20000000800 */
[----:B------:R-:W-:Y:S01]  /*1380*/  IMAD.MOV.U32 R31, RZ, RZ, R0 ;  /* 0x000000ffff1f7224 */ /* 0x000fe200078e0000 */
[----:B-1----:R-:W-:Y:S07]  /*1390*/  @P1 BRA `(.L_x_286) ;  /* 0x0000000000241947 */ /* 0x002fee0003800000 */
[----:B------:R-:W-:Y:S02]  /*13a0*/  ULDC.64 UR6, c[0x0][0xa00] ;  /* 0x0002800000067ab9 */ /* 0x000fe40000000a00 */
[----:B------:R-:W-:-:S04]  /*13b0*/  ISETP.NE.U32.AND P1, PT, RZ, UR6, PT ;  /* 0x00000006ff007c0c */ /* 0x000fc8000bf25070 */
[----:B------:R-:W-:-:S13]  /*13c0*/  ISETP.NE.AND.EX P1, PT, RZ, UR7, PT, P1 ;  /* 0x00000007ff007c0c */ /* 0x000fda000bf25310 */
[----:B------:R-:W-:Y:S05]  /*13d0*/  @!P1 BRA `(.L_x_286) ;  /* 0x0000000000149947 */ /* 0x000fea0003800000 */
[----:B------:R-:W0:Y:S02]  /*13e0*/  LDC.64 R2, c[0x0][0xa00] ;  /* 0x00028000ff027b82 */ /* 0x000e240000000a00 */
[----:B0-----:R-:W-:-:S05]  /*13f0*/  IMAD.WIDE R2, R31, 0x4, R2 ;  /* 0x000000041f027825 */ /* 0x001fca00078e0202 */
[----:B-----5:R-:W2:Y:S04]  /*1400*/  LDG.E R25, desc[UR40][R2.64] ;  /* 0x0000002802197981 */ /* 0x020ea8000c1e1900 */
[----:B------:R-:W2:Y:S02]  /*1410*/  LDG.E R0, desc[UR40][R2.64+0x4] ;  /* 0x0000042802007981 */ /* 0x000ea4000c1e1900 */
[----:B--2---:R-:W-:-:S07]  /*1420*/  IMAD.IADD R25, R0, 0x1, -R25 ;  /* 0x0000000100197824 */ /* 0x004fce00078e0a19 */
.L_x_286:
[----:B------:R-:W-:Y:S02]  /*1430*/  IMAD.U32 R27, RZ, RZ, UR5 ;  /* 0x00000005ff1b7e24 */ /* 0x000fe4000f8e00ff */
[----:B------:R-:W-:Y:S01]  /*1440*/  IMAD.U32 R28, RZ, RZ, UR4 ;  /* 0x00000004ff1c7e24 */ /* 0x000fe2000f8e00ff */
[----:B------:R-:W-:Y:S06]  /*1450*/  @!P2 BRA `(.L_x_287) ;  /* 0x000000000010a947 */ /* 0x000fec0003800000 */
[----:B------:R-:W-:-:S04]  /*1460*/  IADD3 R2, P0, R33, UR8, RZ ;  /* 0x0000000821027c10 */ /* 0x000fc8000ff1e0ff */
[----:B------:R-:W-:-:S05]  /*1470*/  IADD3.X R3, R32, UR9, RZ, P0, !PT ;  /* 0x0000000920037c10 */ /* 0x000fca00087fe4ff */
[----:B------:R0:W5:Y:S01]  /*1480*/  LDG.E R28, desc[UR40][R2.64] ;  /* 0x00000028021c7981 */ /* 0x000162000c1e1900 */
[----:B------:R-:W-:Y:S05]  /*1490*/  BRA `(.L_x_288) ;  /* 0x0000000000107947 */ /* 0x000fea0003800000 */
.L_x_287:
[----:B------:R-:W-:Y:S05]  /*14a0*/  @!P0 BRA `(.L_x_288) ;  /* 0x00000000000c8947 */ /* 0x000fea0003800000 */
[----:B------:R-:W2:Y:S04]  /*14b0*/  LDG.E R3, desc[UR40][R6.64] ;  /* 0x0000002806037981 */ /* 0x000ea8000c1e1900 */
[----:B------:R-:W2:Y:S02]  /*14c0*/  LDG.E R28, desc[UR40][R6.64+0x4] ;  /* 0x00000428061c7981 */ /* 0x000ea4000c1e1900 */
[----:B--2---:R-:W-:-:S07]  /*14d0*/  IMAD.IADD R28, R28, 0x1, -R3 ;  /* 0x000000011c1c7824 */ /* 0x004fce00078e0a03 */
.L_x_288:
[----:B------:R-:W-:Y:S02]  /*14e0*/  ULDC.64 UR4, c[0x0][0xa10] ;  /* 0x0002840000047ab9 */ /* 0x000fe40000000a00 */
[----:B------:R-:W-:-:S04]  /*14f0*/  ISETP.NE.U32.AND P0, PT, RZ, UR4, PT ;  /* 0x00000004ff007c0c */ /* 0x000fc8000bf05070 */
[----:B------:R-:W-:Y:S01]  /*1500*/  ISETP.NE.AND.EX P0, PT, RZ, UR5, PT, P0 ;  /* 0x00000005ff007c0c */ /* 0x000fe2000bf05300 */
[----:B-----5:R-:W-:Y:S01]  /*1510*/  IMAD.IADD R6, R28, 0x1, -R9 ;  /* 0x000000011c067824 */ /* 0x020fe200078e0a09 */
[----:B------:R-:W-:-:S11]  /*1520*/  ULDC.64 UR4, c[0x0][0xa30] ;  /* 0x00028c0000047ab9 */ /* 0x000fd60000000a00 */
[----:B0-----:R-:W0:Y:S02]  /*1530*/  @P0 LDC.64 R2, c[0x0][0xa10] ;  /* 0x00028400ff020b82 */ /* 0x001e240000000a00 */
[----:B0-----:R-:W-:-:S05]  /*1540*/  @P0 IMAD.WIDE R2, R31, 0x4, R2 ;  /* 0x000000041f020825 */ /* 0x001fca00078e0202 */
[----:B------:R-:W2:Y:S04]  /*1550*/  @P0 LDG.E R0, desc[UR40][R2.64] ;  /* 0x0000002802000981 */ /* 0x000ea8000c1e1900 */
[----:B------:R-:W2:Y:S01]  /*1560*/  @P0 LDG.E R7, desc[UR40][R2.64+0x4] ;  /* 0x0000042802070981 */ /* 0x000ea2000c1e1900 */
[----:B------:R-:W-:Y:S01]  /*1570*/  ISETP.NE.U32.AND P1, PT, RZ, UR4, PT ;  /* 0x00000004ff007c0c */ /* 0x000fe2000bf25070 */
[----:B------:R-:W-:Y:S02]  /*1580*/  IMAD.MOV R26, RZ, RZ, -R6 ;  /* 0x000000ffff1a7224 */ /* 0x000fe400078e0a06 */
[----:B------:R-:W-:Y:S01]  /*1590*/  IMAD.MOV.U32 R24, RZ, RZ, R28 ;  /* 0x000000ffff187224 */ /* 0x000fe200078e001c */
[----:B------:R-:W-:Y:S02]  /*15a0*/  ISETP.NE.AND.EX P1, PT, RZ, UR5, PT, P1 ;  /* 0x00000005ff007c0c */ /* 0x000fe4000bf25310 */
[----:B------:R-:W-:-:S11]  /*15b0*/  VIMNMX R26, RZ, R26, !PT ;  /* 0x0000001aff1a7248 */ /* 0x000fd60007fe0100 */
[----:B------:R-:W-:-:S04]  /*15c0*/  @P1 IADD3 R4, P2, R33, UR4, RZ ;  /* 0x0000000421041c10 */ /* 0x000fc8000ff5e0ff */
[----:B------:R-:W-:-:S05]  /*15d0*/  @P1 IADD3.X R5, R32, UR5, RZ, P2, !PT ;  /* 0x0000000520051c10 */ /* 0x000fca00097fe4ff */
[----:B------:R0:W5:Y:S01]  /*15e0*/  @P1 LDG.E R24, desc[UR40][R4.64] ;  /* 0x0000002804181981 */ /* 0x000162000c1e1900 */
[----:B------:R-:W-:Y:S01]  /*15f0*/  PLOP3.LUT P3, PT, PT, PT, PT, 0x80, 0x0 ;  /* 0x000000000000781c */ /* 0x000fe20003f6f070 */
[----:B--2---:R-:W-:-:S04]  /*1600*/  @P0 IMAD.IADD R27, R7, 0x1, -R0 ;  /* 0x00000001071b0824 */ /* 0x004fc800078e0a00 */
[----:B------:R-:W-:-:S04]  /*1610*/  IMAD.IADD R88, R6, 0x1, R27 ;  /* 0x0000000106587824 */ /* 0x000fc800078e021b */
[----:B------:R-:W-:-:S05]  /*1620*/  VIADD R0, R88, 0x7f ;  /* 0x0000007f58007836 */ /* 0x000fca0000000000 */
[----:B------:R-:W-:-:S04]  /*1630*/  SHF.R.S32.HI R3, RZ, 0x1f, R0 ;  /* 0x0000001fff037819 */ /* 0x000fc80000011400 */
[----:B------:R-:W-:-:S04]  /*1640*/  LEA.HI R3, R3, R0, RZ, 0x7 ;  /* 0x0000000003037211 */ /* 0x000fc800078f38ff */
[----:B------:R-:W-:-:S04]  /*1650*/  LOP3.LUT R0, R3, 0xffffff80, RZ, 0xc0, !PT ;  /* 0xffffff8003007812 */ /* 0x000fc800078ec0ff */
[----:B------:R-:W-:-:S04]  /*1660*/  VIADDMNMX R7, R0, -R6, R27, PT ;  /* 0x8000000600077246 */ /* 0x000fc8000380011b */
[----:B------:R-:W-:Y:S02]  /*1670*/  ISETP.GT.AND P0, PT, R7, R26, PT ;  /* 0x0000001a0700720c */ /* 0x000fe40003f04270 */
[----:B------:R-:W-:-:S05]  /*1680*/  SHF.R.U32.HI R26, RZ, 0x7, R26 ;  /* 0x00000007ff1a7819 */ /* 0x000fca000001161a */
[----:B------:R-:W-:-:S06]  /*1690*/  IMAD.MOV.U32 R2, RZ, RZ, R26 ;  /* 0x000000ffff027224 */ /* 0x000fcc00078e001a */
[----:B------:R-:W-:-:S05]  /*16a0*/  @P0 VIADD R0, R7, 0x7f ;  /* 0x0000007f07000836 */ /* 0x000fca0000000000 */
[----:B0-----:R-:W-:-:S04]  /*16b0*/  @P0 SHF.R.S32.HI R5, RZ, 0x1f, R0 ;  /* 0x0000001fff050819 */ /* 0x001fc80000011400 */
[----:B------:R-:W-:Y:S02]  /*16c0*/  @P0 LEA.HI R5, R5, R0, RZ, 0x7 ;  /* 0x0000000005050211 */ /* 0x000fe400078f38ff */
[----:B------:R-:W-:Y:S02]  /*16d0*/  SHF.R.S32.HI R0, RZ, 0x7, R3 ;  /* 0x00000007ff007819 */ /* 0x000fe40000011403 */
[----:B------:R-:W-:-:S03]  /*16e0*/  @P0 SHF.R.S32.HI R2, RZ, 0x7, R5 ;  /* 0x00000007ff020819 */ /* 0x000fc60000011405 */
[----:B------:R0:W-:Y:S01]  /*16f0*/  STL [R1+0x48], R0 ;  /* 0x0000480001007387 */ /* 0x0001e20000100800 */
[----:B------:R-:W-:-:S13]  /*1700*/  ISETP.GT.AND P0, PT, R2, R26, PT ;  /* 0x0000001a0200720c */ /* 0x000fda0003f04270 */
[----:B0-----:R-:W-:Y:S05]  /*1710*/  @!P0 BRA `(.L_x_289) ;  /* 0x0000004c003c8947 */ /* 0x001fea0003800000 */
[----:B------:R-:W-:Y:S01]  /*1720*/  VIADD R0, R18, 0x13800 ;  /* 0x0001380012007836 */ /* 0x000fe20000000000 */
[----:B------:R-:W-:Y:S04]  /*1730*/  BSSY B6, `(.L_x_290) ;  /* 0x0000013000067945 */ /* 0x000fe80003800000 */
[----:B------:R-:W-:-:S13]  /*1740*/  LOP3.LUT P0, RZ, R0, 0x9f, RZ, 0xc0, !PT ;  /* 0x0000009f00ff7812 */ /* 0x000fda000780c0ff */
[----:B------:R-:W-:Y:S05]  /*1750*/  @!P0 BRA `(.L_x_291) ;  /* 0x0000000000408947 */ /* 0x000fea0003800000 */
        /* <DEDUP_REMOVED lines=15> */
[----:B-1---5:R-:W-:Y:S05]  /*1850*/  CALL.ABS.NOINC R14 ;  /* 0x000000000e007343 */ /* 0x022fea0003c00000 */
.L_x_291:
[----:B------:R-:W-:Y:S05]  /*1860*/  BSYNC B6 ;  /* 0x0000000000067941 */ /* 0x000fea0003800000 */
.L_x_290:
        /* <DEDUP_REMOVED lines=20> */
.L_x_293:
[----:B------:R-:W-:Y:S05]  /*19b0*/  BSYNC B6 ;  /* 0x0000000000067941 */ /* 0x000fea0003800000 */
.L_x_292:
[----:B------:R-:W-:Y:S01]  /*19c0*/  ULDC.64 UR4, c[0x0][0x9f8] ;  /* 0x00027e0000047ab9 */ /* 0x000fe20000000a00 */
[----:B------:R-:W2:Y:S01]  /*19d0*/  LDL R21, [R1+0x50] ;  /* 0x0000500001157983 */ /* 0x000ea20000100800 */
[----:B------:R-:W-:Y:S01]  /*19e0*/  ISETP.NE.U32.AND P0, PT, RZ, UR4, PT ;  /* 0x00000004ff007c0c */ /* 0x000fe2000bf05070 */
[----:B------:R-:W0:Y:S02]  /*19f0*/  LDC R0, c[0x0][0x428] ;  /* 0x00010a00ff007b82 */ /* 0x000e240000000800 */
[----:B------:R-:W3:Y:S01]  /*1a00*/  LDL R20, [R1+0x4] ;  /* 0x0000040001147983 */ /* 0x000ee20000100800 */
[----:B------:R-:W-:-:S05]  /*1a10*/  ISETP.NE.AND.EX P0, PT, RZ, UR5, PT, P0 ;  /* 0x00000005ff007c0c */ /* 0x000fca000bf05300 */
[----:B------:R-:W1:Y:S01]  /*1a20*/  LDC.64 R70, c[0x0][0x2f0] ;  /* 0x0000bc00ff467b82 */ /* 0x000e620000000a00 */
[----:B------:R-:W-:Y:S01]  /*1a30*/  IMAD.IADD R49, R49, 0x1, R28 ;  /* 0x0000000131317824 */ /* 0x000fe200078e021c */
[----:B------:R-:W-:Y:S01]  /*1a40*/  ULDC UR6, c[0x0][0x2e4] ;  /* 0x0000b90000067ab9 */ /* 0x000fe20000000800 */
[----:B------:R-:W-:-:S05]  /*1a50*/  ULDC.64 UR8, c[0x0][0x320] ;  /* 0x0000c80000087ab9 */ /* 0x000fca0000000a00 */
[----:B------:R-:W-:Y:S01]  /*1a60*/  @P0 IADD3 R4, P1, R33, UR4, RZ ;  /* 0x0000000421040c10 */ /* 0x000fe2000ff3e0ff */
[----:B------:R-:W4:Y:S03]  /*1a70*/  LDC R63, c[0x0][0x3d4] ;  /* 0x0000f500ff3f7b82 */ /* 0x000f260000000800 */
[----:B------:R-:W-:Y:S01]  /*1a80*/  @P0 IADD3.X R5, R32, UR5, RZ, P1, !PT ;  /* 0x0000000520050c10 */ /* 0x000fe20008ffe4ff */
[----:B------:R-:W-:Y:S01]  /*1a90*/  ULDC.64 UR4, c[0x0][0x2f8] ;  /* 0x0000be0000047ab9 */ /* 0x000fe20000000a00 */
[----:B------:R-:W2:Y:S01]  /*1aa0*/  LDL R32, [R1] ;  /* 0x0000000001207983 */ /* 0x000ea20000100800 */
[----:B------:R-:W-:Y:S02]  /*1ab0*/  SHF.R.S32.HI R23, RZ, 0x1f, R22 ;  /* 0x0000001fff177819 */ /* 0x000fe40000011416 */
[----:B------:R-:W4:Y:S01]  /*1ac0*/  LDC.64 R68, c[0x0][0x3d8] ;  /* 0x0000f600ff447b82 */ /* 0x000f220000000a00 */
[----:B------:R1:W3:Y:S01]  /*1ad0*/  @P0 LDG.E R31, desc[UR40][R4.64] ;  /* 0x00000028041f0981 */ /* 0x0002e2000c1e1900 */
[----:B0-----:R-:W-:-:S13]  /*1ae0*/  ISETP.NE.AND P0, PT, R0, 0x1, PT ;  /* 0x000000010000780c */ /* 0x001fda0003f05270 */
[----:B------:R-:W0:Y:S08]  /*1af0*/  @P0 LDC R7, c[0x0][0x42c] ;  /* 0x00010b00ff070b82 */ /* 0x000e300000000800 */
[----:B------:R-:W4:Y:S01]  /*1b00*/  @P0 LDC R9, c[0x0][0x430] ;  /* 0x00010c00ff090b82 */ /* 0x000f220000000800 */
[----:B------:R-:W-:Y:S01]  /*1b10*/  SHF.R.S32.HI R3, RZ, 0x1f, R49 ;  /* 0x0000001fff037819 */ /* 0x000fe20000011431 */
[----:B-1----:R-:W-:-:S04]  /*1b20*/  IMAD.WIDE.U32 R4, R49, R70, RZ ;  /* 0x0000004631047225 */ /* 0x002fc800078e00ff */
[----:B------:R-:W-:Y:S02]  /*1b30*/  IMAD R6, R3, R70, RZ ;  /* 0x0000004603067224 */ /* 0x000fe400078e02ff */
[----:B0-----:R-:W-:-:S04]  /*1b40*/  @P0 IMAD.HI.U32 R0, R30, R7, RZ ;  /* 0x000000071e000227 */ /* 0x001fc800078e00ff */
[----:B------:R-:W-:Y:S01]  /*1b50*/  IMAD.MOV.U32 R7, RZ, RZ, R30 ;  /* 0x000000ffff077224 */ /* 0x000fe200078e001e */
[----:B----4-:R-:W-:Y:S01]  /*1b60*/  @P0 SHF.R.U32.HI R7, RZ, R9, R0 ;  /* 0x00000009ff070219 */ /* 0x010fe20000011600 */
[----:B------:R-:W-:-:S03]  /*1b70*/  IMAD R9, R49, R71, R6 ;  /* 0x0000004731097224 */ /* 0x000fc600078e0206 */
[----:B------:R-:W-:Y:S01]  /*1b80*/  SHF.R.S32.HI R8, RZ, 0x1f, R7 ;  /* 0x0000001fff087819 */ /* 0x000fe20000011407 */
[----:B------:R-:W-:Y:S01]  /*1b90*/  IMAD.IADD R5, R5, 0x1, R9 ;  /* 0x0000000105057824 */ /* 0x000fe200078e0209 */
[----:B------:R-:W-:-:S03]  /*1ba0*/  ISETP.GE.AND P0, PT, R22, UR6, PT ;  /* 0x0000000616007c0c */ /* 0x000fc6000bf06270 */
[----:B------:R-:W-:Y:S02]  /*1bb0*/  IMAD R0, R8, UR4, RZ ;  /* 0x0000000408007c24 */ /* 0x000fe4000f8e02ff */
[----:B------:R-:W-:-:S04]  /*1bc0*/  IMAD.WIDE.U32 R4, R7, UR4, R4 ;  /* 0x0000000407047c25 */ /* 0x000fc8000f8e0004 */
[----:B------:R-:W-:Y:S01]  /*1bd0*/  IMAD R61, R7, UR5, R0 ;  /* 0x00000005073d7c24 */ /* 0x000fe2000f8e0200 */
[----:B------:R-:W-:Y:S01]  /*1be0*/  ULDC.64 UR4, c[0x0][0xa08] ;  /* 0x0002820000047ab9 */ /* 0x000fe20000000a00 */
[----:B------:R-:W-:Y:S02]  /*1bf0*/  SEL R0, RZ, 0x1, P0 ;  /* 0x00000001ff007807 */ /* 0x000fe40000000000 */
[----:B------:R-:W-:Y:S01]  /*1c00*/  ISETP.NE.U32.AND P0, PT, RZ, UR4, PT ;  /* 0x00000004ff007c0c */ /* 0x000fe2000bf05070 */
[----:B------:R-:W-:-:S03]  /*1c10*/  IMAD.MOV.U32 R60, RZ, RZ, R4 ;  /* 0x000000ffff3c7224 */ /* 0x000fc600078e0004 */
[----:B------:R-:W-:Y:S01]  /*1c20*/  ISETP.NE.AND.EX P0, PT, RZ, UR5, PT, P0 ;  /* 0x00000005ff007c0c */ /* 0x000fe2000bf05300 */
[----:B------:R-:W-:Y:S01]  /*1c30*/  IMAD.IADD R61, R5, 0x1, R61 ;  /* 0x00000001053d7824 */ /* 0x000fe200078e023d */
[----:B------:R-:W-:Y:S01]  /*1c40*/  ISETP.GE.AND P1, PT, R156, UR6, PT ;  /* 0x000000069c007c0c */ /* 0x000fe2000bf26270 */
[----:B------:R-:W-:-:S03]  /*1c50*/  ULDC.64 UR4, c[0x0][0x300] ;  /* 0x0000c00000047ab9 */ /* 0x000fc60000000a00 */
[----:B------:R-:W-:Y:S01]  /*1c60*/  SEL R6, RZ, 0xffffffff, P1 ;  /* 0xffffffffff067807 */ /* 0x000fe20000800000 */
[----:B------:R-:W-:Y:S01]  /*1c70*/  IMAD R8, R8, UR8, RZ ;  /* 0x0000000808087c24 */ /* 0x000fe2000f8e02ff */
[----:B------:R-:W-:-:S03]  /*1c80*/  SHF.R.S32.HI R14, RZ, 0x1f, R152 ;  /* 0x0000001fff0e7819 */ /* 0x000fc60000011498 */
[----:B------:R-:W-:Y:S02]  /*1c90*/  IMAD.SHL.U32 R9, R6, 0x2, RZ ;  /* 0x0000000206097824 */ /* 0x000fe400078e00ff */
[----:B------:R-:W-:-:S03]  /*1ca0*/  IMAD R15, R7, UR9, R8 ;  /* 0x00000009070f7c24 */ /* 0x000fc6000f8e0208 */
[----:B------:R-:W-:Y:S01]  /*1cb0*/  LOP3.LUT R0, R9, 0x2, R0, 0xe2, !PT ;  /* 0x0000000209007812 */ /* 0x000fe200078ee200 */
[----:B------:R-:W-:-:S04]  /*1cc0*/  IMAD.WIDE.U32 R8, R7, UR8, R22 ;  /* 0x0000000807087c25 */ /* 0x000fc8000f8e0016 */
[----:B------:R-:W-:Y:S02]  /*1cd0*/  IMAD R12, R14, R70, RZ ;  /* 0x000000460e0c7224 */ /* 0x000fe400078e02ff */
[----:B------:R-:W-:Y:S02]  /*1ce0*/  IMAD.IADD R9, R9, 0x1, R15 ;  /* 0x0000000109097824 */ /* 0x000fe400078e020f */
[----:B------:R-:W-:Y:S01]  /*1cf0*/  IMAD R15, R152, R71, R12 ;  /* 0x00000047980f7224 */ /* 0x000fe200078e020c */
[----:B------:R-:W-:Y:S02]  /*1d00*/  ISETP.GE.AND P2, PT, R156, R63, PT ;  /* 0x0000003f9c00720c */ /* 0x000fe40003f46270 */
[----:B------:R-:W-:Y:S01]  /*1d10*/  SHF.R.S32.HI R17, RZ, 0x1f, R16 ;  /* 0x0000001fff117819 */ /* 0x000fe20000011410 */
[----:B------:R-:W-:-:S04]  /*1d20*/  IMAD.WIDE.U32 R54, R152, R68, R22 ;  /* 0x0000004498367225 */ /* 0x000fc800078e0016 */
[----:B------:R-:W-:Y:S01]  /*1d30*/  IMAD.WIDE.U32 R56, R152, R68, R16 ;  /* 0x0000004498387225 */ /* 0x000fe200078e0010 */
[----:B------:R-:W-:-:S03]  /*1d40*/  P2R R83, PR, RZ, 0x4 ;  /* 0x00000004ff537803 */ /* 0x000fc60000000000 */
[----:B------:R-:W-:Y:S01]  /*1d50*/  VIADD R67, R22, 0x40 ;  /* 0x0000004016437836 */ /* 0x000fe20000000000 */
[----:B------:R-:W-:Y:S02]  /*1d60*/  SHF.L.U64.HI R71, R70, 0x7, R71 ;  /* 0x0000000746477819 */ /* 0x000fe40000010247 */
[----:B------:R-:W-:Y:S02]  /*1d70*/  LOP3.LUT R62, R0, 0x1, RZ, 0xc0, !PT ;  /* 0x00000001003e7812 */ /* 0x000fe400078ec0ff */
[----:B------:R-:W-:Y:S02]  /*1d80*/  ISETP.GE.AND P1, PT, R67, UR6, PT ;  /* 0x0000000643007c0c */ /* 0x000fe4000bf26270 */
[----:B---3--:R-:W-:-:S04]  /*1d90*/  SHF.R.S32.HI R4, RZ, 0x1f, R31 ;  /* 0x0000001fff047819 */ /* 0x008fc8000001141f */
[----:B------:R-:W-:Y:S02]  /*1da0*/  SEL R10, R4, RZ, !P0 ;  /* 0x000000ff040a7207 */ /* 0x000fe40004000000 */
[----:B------:R-:W0:Y:S01]  /*1db0*/  LDC.64 R4, c[0x0][0x3e8] ;  /* 0x0000fa00ff047b82 */ /* 0x000e220000000a00 */
[----:B------:R-:W-:Y:S02]  /*1dc0*/  SEL R11, R31, RZ, !P0 ;  /* 0x000000ff1f0b7207 */ /* 0x000fe40004000000 */
[----:B------:R-:W-:-:S03]  /*1dd0*/  IMAD R6, R10, UR4, RZ ;  /* 0x000000040a067c24 */ /* 0x000fc6000f8e02ff */
[----:B------:R-:W-:-:S04]  /*1de0*/  IMAD.WIDE.U32 R60, R11, UR4, R60 ;  /* 0x000000040b3c7c25 */ /* 0x000fc8000f8e003c */
[----:B------:R-:W-:Y:S01]  /*1df0*/  IMAD R13, R11, UR5, R6 ;  /* 0x000000050b0d7c24 */ /* 0x000fe2000f8e0206 */
[----:B------:R-:W-:Y:S01]  /*1e00*/  ULDC.64 UR4, c[0x0][0x328] ;  /* 0x0000ca0000047ab9 */ /* 0x000fe20000000a00 */
[----:B------:R-:W-:-:S04]  /*1e10*/  IMAD.WIDE.U32 R6, R152, R70, R22 ;  /* 0x0000004698067225 */ /* 0x000fc800078e0016 */
[----:B------:R-:W-:Y:S01]  /*1e20*/  IMAD.IADD R82, R61, 0x1, R13 ;  /* 0x000000013d527824 */ /* 0x000fe200078e020d */
[----:B------:R-:W-:-:S04]  /*1e30*/  IADD3 R77, P0, R60, R6, RZ ;  /* 0x000000063c4d7210 */ /* 0x000fc80007f1e0ff */
[----:B------:R-:W-:Y:S02]  /*1e40*/  IADD3.X R76, R82, R7, R15, P0, !PT ;  /* 0x00000007524c7210 */ /* 0x000fe400007fe40f */
[----:B------:R-:W-:Y:S01]  /*1e50*/  ISETP.GE.AND P0, PT, R22, R63, PT ;  /* 0x0000003f1600720c */ /* 0x000fe20003f06270 */
[----:B0-----:R-:W-:Y:S02]  /*1e60*/  IMAD R7, R14, R4, RZ ;  /* 0x000000040e077224 */ /* 0x001fe400078e02ff */
[----:B------:R-:W-:Y:S01]  /*1e70*/  IMAD.WIDE.U32 R58, R11, UR4, R8 ;  /* 0x000000040b3a7c25 */ /* 0x000fe2000f8e0008 */
[----:B------:R-:W-:-:S03]  /*1e80*/  SEL R9, R63, RZ, P2 ;  /* 0x000000ff3f097207 */ /* 0x000fc60001000000 */
[----:B------:R-:W-:Y:S01]  /*1e90*/  IMAD R13, R152, R5, R7 ;  /* 0x00000005980d7224 */ /* 0x000fe200078e0207 */
[----:B------:R-:W-:Y:S01]  /*1ea0*/  SEL R7, R63, RZ, P0 ;  /* 0x000000ff3f077207 */ /* 0x000fe20000000000 */
[----:B------:R-:W-:Y:S02]  /*1eb0*/  IMAD R10, R10, UR4, RZ ;  /* 0x000000040a0a7c24 */ /* 0x000fe4000f8e02ff */
[----:B------:R-:W-:Y:S02]  /*1ec0*/  IMAD R6, R14, R68, RZ ;  /* 0x000000440e067224 */ /* 0x000fe400078e02ff */
[----:B------:R-:W-:Y:S02]  /*1ed0*/  IMAD.IADD R7, R22, 0x1, R7 ;  /* 0x0000000116077824 */ /* 0x000fe400078e0207 */
[----:B------:R-:W-:Y:S02]  /*1ee0*/  IMAD.IADD R9, R156, 0x1, R9 ;  /* 0x000000019c097824 */ /* 0x000fe400078e0209 */
[----:B------:R-:W-:-:S02]  /*1ef0*/  IMAD R33, R11, UR5, R10 ;  /* 0x000000050b217c24 */ /* 0x000fc4000f8e020a */
[----:B------:R-:W-:Y:S01]  /*1f00*/  IMAD R11, R152, R69, R6 ;  /* 0x00000045980b7224 */ /* 0x000fe200078e0206 */
[----:B------:R-:W-:Y:S02]  /*1f10*/  SHF.R.S32.HI R6, RZ, 0x1f, R7 ;  /* 0x0000001fff067819 */ /* 0x000fe40000011407 */
[----:B------:R-:W-:Y:S02]  /*1f20*/  SHF.R.S32.HI R8, RZ, 0x1f, R9 ;  /* 0x0000001fff087819 */ /* 0x000fe40000011409 */
[----:B------:R-:W-:Y:S02]  /*1f30*/  LEA.HI R75, R6, R7, RZ, 0x4 ;  /* 0x00000007064b7211 */ /* 0x000fe400078f20ff */
[----:B------:R-:W-:Y:S02]  /*1f40*/  LEA.HI R74, R8, R9, RZ, 0x4 ;  /* 0x00000009084a7211 */ /* 0x000fe400078f20ff */
[----:B------:R-:W-:Y:S02]  /*1f50*/  LEA.HI R6, R6, R7, RZ, 0x5 ;  /* 0x0000000706067211 */ /* 0x000fe400078f28ff */
[----:B------:R-:W-:-:S03]  /*1f60*/  LEA.HI R8, R8, R9, RZ, 0x5 ;  /* 0x0000000908087211 */ /* 0x000fc600078f28ff */
[----:B------:R-:W-:Y:S01]  /*1f70*/  IMAD.SHL.U32 R7, R6, 0x80, RZ ;  /* 0x0000008006077824 */ /* 0x000fe200078e00ff */
[----:B--2---:R-:W-:Y:S01]  /*1f80*/  LOP3.LUT R6, R32, 0x10, R75, 0xf8, !PT ;  /* 0x0000001020067812 */ /* 0x004fe200078ef84b */
[----:B------:R-:W-:Y:S01]  /*1f90*/  IMAD.SHL.U32 R9, R8, 0x80, RZ ;  /* 0x0000008008097824 */ /* 0x000fe200078e00ff */
[----:B------:R-:W-:Y:S02]  /*1fa0*/  LOP3.LUT R8, R32, 0x10, R74, 0xf8, !PT ;  /* 0x0000001020087812 */ /* 0x000fe400078ef84a */
[----:B------:R-:W-:Y:S02]  /*1fb0*/  LOP3.LUT R7, R7, 0xfffff000, RZ, 0xc0, !PT ;  /* 0xfffff00007077812 */ /* 0x000fe400078ec0ff */
[-C--:B------:R-:W-:Y:S02]  /*1fc0*/  LOP3.LUT R6, R6, R21.reuse, RZ, 0x3c, !PT ;  /* 0x0000001506067212 */ /* 0x080fe400078e3cff */
[----:B------:R-:W-:Y:S02]  /*1fd0*/  LOP3.LUT R9, R9, 0xfffff000, RZ, 0xc0, !PT ;  /* 0xfffff00009097812 */ /* 0x000fe400078ec0ff */
[----:B------:R-:W-:-:S02]  /*1fe0*/  LOP3.LUT R8, R8, R21, RZ, 0x3c, !PT ;  /* 0x0000001508087212 */ /* 0x000fc400078e3cff */
[--C-:B------:R-:W-:Y:S02]  /*1ff0*/  IADD3 R73, R6, R7, R20.reuse ;  /* 0x0000000706497210 */ /* 0x100fe40007ffe014 */
[----:B------:R-:W-:Y:S02]  /*2000*/  IADD3 R72, R8, R9, R20 ;  /* 0x0000000908487210 */ /* 0x000fe40007ffe014 */
[----:B------:R-:W0:Y:S01]  /*2010*/  S2R R20, SR_TID.X ;  /* 0x0000000000147919 */ /* 0x000e220000002100 */
[----:B------:R-:W-:Y:S02]  /*2020*/  IMAD.IADD R57, R57, 0x1, R11 ;  /* 0x0000000139397824 */ /* 0x000fe400078e020b */
[----:B------:R-:W-:Y:S01]  /*2030*/  IMAD.IADD R55, R11, 0x1, R55 ;  /* 0x000000010b377824 */ /* 0x000fe200078e0237 */
[----:B-----5:R-:W-:Y:S01]  /*2040*/  SHF.R.S32.HI R11, RZ, 0x1f, R24 ;  /* 0x0000001fff0b7819 */ /* 0x020fe20000011418 */
[----:B------:R-:W-:-:S04]  /*2050*/  IMAD.WIDE.U32 R52, R152, R4, R16 ;  /* 0x0000000498347225 */ /* 0x000fc800078e0010 */
[C---:B------:R-:W-:Y:S01]  /*2060*/  IMAD.WIDE.U32 R50, R152.reuse, R4, R22 ;  /* 0x0000000498327225 */ /* 0x040fe200078e0016 */
[----:B------:R-:W-:-:S03]  /*2070*/  IADD3 R48, P2, R152, R49, RZ ;  /* 0x0000003198307210 */ /* 0x000fc60007f5e0ff */
[----:B------:R-:W-:Y:S02]  /*2080*/  IMAD R6, R11, R68, RZ ;  /* 0x000000440b067224 */ /* 0x000fe400078e02ff */
[----:B------:R-:W-:Y:S02]  /*2090*/  IMAD.IADD R53, R53, 0x1, R13 ;  /* 0x0000000135357824 */ /* 0x000fe400078e020d */
[----:B------:R-:W-:Y:S02]  /*20a0*/  IMAD.IADD R51, R13, 0x1, R51 ;  /* 0x000000010d337824 */ /* 0x000fe400078e0233 */
[----:B------:R-:W-:Y:S01]  /*20b0*/  IMAD R11, R11, R4, RZ ;  /* 0x000000040b0b7224 */ /* 0x000fe200078e02ff */
[----:B------:R-:W-:Y:S01]  /*20c0*/  LOP3.LUT R7, R74, 0xfffffff0, RZ, 0xc0, !PT ;  /* 0xfffffff04a077812 */ /* 0x000fe200078ec0ff */
[C---:B------:R-:W-:Y:S02]  /*20d0*/  IMAD R21, R24.reuse, R69, R6 ;  /* 0x0000004518157224 */ /* 0x040fe400078e0206 */
[----:B------:R-:W-:Y:S01]  /*20e0*/  IMAD.WIDE.U32 R56, R24, R68, R56 ;  /* 0x0000004418387225 */ /* 0x000fe200078e0038 */
[----:B0-----:R-:W-:-:S03]  /*20f0*/  SHF.R.U32.HI R20, RZ, 0x7, R20 ;  /* 0x00000007ff147819 */ /* 0x001fc60000011614 */
[----:B------:R-:W-:-:S04]  /*2100*/  IMAD.WIDE.U32 R54, R24, R68, R54 ;  /* 0x0000004418367225 */ /* 0x000fc800078e0036 */
[----:B------:R-:W-:Y:S01]  /*2110*/  VIADD R64, R20, 0x8 ;  /* 0x0000000814407836 */ /* 0x000fe20000000000 */
[----:B------:R-:W-:Y:S01]  /*2120*/  LOP3.LUT R20, R75, 0xfffffff0, RZ, 0xc0, !PT ;  /* 0xfffffff04b147812 */ /* 0x000fe200078ec0ff */
[C---:B------:R-:W-:Y:S02]  /*2130*/  IMAD R11, R24.reuse, R5, R11 ;  /* 0x00000005180b7224 */ /* 0x040fe400078e020b */
[----:B------:R-:W-:Y:S01]  /*2140*/  IMAD.WIDE.U32 R52, R24, R4, R52 ;  /* 0x0000000418347225 */ /* 0x000fe200078e0034 */
[----:B------:R-:W-:-:S03]  /*2150*/  SHF.L.U64.HI R69, R68, 0x7, R69 ;  /* 0x0000000744457819 */ /* 0x000fc60000010245 */
[----:B------:R-:W-:Y:S01]  /*2160*/  IMAD.WIDE.U32 R50, R24, R4, R50 ;  /* 0x0000000418327225 */ /* 0x000fe200078e0032 */
[----:B------:R-:W-:Y:S02]  /*2170*/  SHF.L.U64.HI R66, R4, 0x7, R5 ;  /* 0x0000000704427819 */ /* 0x000fe40000010205 */
[----:B------:R-:W-:Y:S01]  /*2180*/  LOP3.LUT R31, R0, 0x2, RZ, 0xc0, !PT ;  /* 0x00000002001f7812 */ /* 0x000fe200078ec0ff */
[----:B------:R-:W-:Y:S01]  /*2190*/  IMAD.SHL.U32 R65, R4, 0x80, RZ ;  /* 0x0000008004417824 */ /* 0x000fe200078e00ff */
[----:B------:R-:W-:Y:S01]  /*21a0*/  SHF.R.S32.HI R4, RZ, 0x1f, R20 ;  /* 0x0000001fff047819 */ /* 0x000fe20000011414 */
[----:B------:R-:W-:Y:S01]  /*21b0*/  IMAD.X R49, R14, 0x1, R3, P2 ;  /* 0x000000010e317824 */ /* 0x000fe200010e0603 */
[----:B------:R-:W-:Y:S01]  /*21c0*/  SHF.R.S32.HI R3, RZ, 0x1f, R7 ;  /* 0x0000001fff037819 */ /* 0x000fe20000011407 */
[----:B------:R-:W-:Y:S02]  /*21d0*/  IMAD.IADD R28, R57, 0x1, R21 ;  /* 0x00000001391c7824 */ /* 0x000fe400078e0215 */
[----:B------:R-:W-:-:S02]  /*21e0*/  IMAD.SHL.U32 R70, R70, 0x80, RZ ;  /* 0x0000008046467824 */ /* 0x000fc400078e00ff */
[----:B------:R-:W-:Y:S02]  /*21f0*/  IMAD.SHL.U32 R68, R68, 0x80, RZ ;  /* 0x0000008044447824 */ /* 0x000fe400078e00ff */
[----:B------:R-:W-:Y:S02]  /*2200*/  IMAD.SHL.U32 R63, R63, 0x2, RZ ;  /* 0x000000023f3f7824 */ /* 0x000fe400078e00ff */
[----:B------:R-:W-:Y:S02]  /*2210*/  IMAD.IADD R21, R21, 0x1, R55 ;  /* 0x0000000115157824 */ /* 0x000fe400078e0237 */
[----:B------:R-:W-:Y:S02]  /*2220*/  IMAD.IADD R6, R53, 0x1, R11 ;  /* 0x0000000135067824 */ /* 0x000fe400078e020b */
[----:B------:R-:W-:Y:S02]  /*2230*/  IMAD.IADD R5, R11, 0x1, R51 ;  /* 0x000000010b057824 */ /* 0x000fe400078e0233 */
[----:B------:R-:W-:-:S07]  /*2240*/  IMAD.IADD R0, R59, 0x1, R33 ;  /* 0x000000013b007824 */ /* 0x000fce00078e0221 */
.L_x_333:
[----:B------:R-:W2:Y:S01]  /*2250*/  LDL R8, [R1+0x1c] ;  /* 0x00001c0001087983 */ /* 0x000ea20000100800 */
[----:B------:R-:W0:Y:S01]  /*2260*/  LDC R93, c[0x0][0x3d4] ;  /* 0x0000f500ff5d7b82 */ /* 0x000e220000000800 */
[----:B------:R-:W-:Y:S01]  /*2270*/  VIADD R2, R2, 0xffffffff ;  /* 0xffffffff02027836 */ /* 0x000fe20000000000 */
[----:B------:R-:W-:Y:S05]  /*2280*/  YIELD ;  /* 0x0000000000007946 */ /* 0x000fea0003800000 */
[----:B------:R-:W-:Y:S01]  /*2290*/  SHF.R.S32.HI R10, RZ, 0x1f, R2 ;  /* 0x0000001fff0a7819 */ /* 0x000fe20000011402 */
[----:B------:R-:W1:Y:S01]  /*22a0*/  LDC.64 R78, c[0x0][0x2d8] ;  /* 0x0000b600ff4e7b82 */ /* 0x000e620000000a00 */
[-C--:B------:R-:W-:Y:S01]  /*22b0*/  IMAD R9, R71, R2.reuse, RZ ;  /* 0x0000000247097224 */ /* 0x080fe200078e02ff */
[----:B------:R-:W-:Y:S01]  /*22c0*/  BSSY B0, `(.L_x_294) ;  /* 0x00003d5000007945 */ /* 0x000fe20003800000 */
[----:B----4-:R-:W-:Y:S01]  /*22d0*/  IMAD.WIDE.U32 R40, R70, R2, RZ ;  /* 0x0000000246287225 */ /* 0x010fe200078e00ff */
[----:B------:R-:W-:-:S03]  /*22e0*/  ISETP.GT.AND P2, PT, R2, R26, PT ;  /* 0x0000001a0200720c */ /* 0x000fc60003f44270 */
[----:B------:R-:W-:-:S04]  /*22f0*/  IMAD R11, R10, R70, R9 ;  /* 0x000000460a0b7224 */ /* 0x000fc800078e0209 */
[----:B------:R-:W-:Y:S01]  /*2300*/  IMAD.IADD R81, R41, 0x1, R11 ;  /* 0x0000000129517824 */ /* 0x000fe200078e020b */
[----:B0-----:R-:W-:Y:S02]  /*2310*/  ISETP.GE.AND P3, PT, R93, 0x1, PT ;  /* 0x000000015d00780c */ /* 0x001fe40003f66270 */
[----:B-1----:R-:W-:-:S04]  /*2320*/  IADD3 R36, P4, P5, R40, R78, R77 ;  /* 0x0000004e28247210 */ /* 0x002fc80007d9e04d */
[----:B------:R-:W-:Y:S01]  /*2330*/  IADD3.X R37, R81, R79, R76, P4, P5 ;  /* 0x0000004f51257210 */ /* 0x000fe200027ea44c */
[----:B--2---:R-:W-:-:S04]  /*2340*/  IMAD R9, R19, 0x3000, R8 ;  /* 0x0000300013097824 */ /* 0x004fc800078e0208 */
[----:B------:R-:W-:Y:S02]  /*2350*/  IMAD.IADD R90, R18, 0x1, R9 ;  /* 0x00000001125a7824 */ /* 0x000fe400078e0209 */
[----:B------:R-:W-:Y:S05]  /*2360*/  @!P3 BRA `(.L_x_295) ;  /* 0x0000003800d4b947 */ /* 0x000fea0003800000 */
[----:B------:R-:W-:Y:S01]  /*2370*/  ULDC.U8 UR4, c[0x0][0x3f0] ;  /* 0x0000fc0000047ab9 */ /* 0x000fe20000000000 */
[-C--:B------:R-:W-:Y:S01]  /*2380*/  IMAD R9, R69, R2.reuse, RZ ;  /* 0x0000000245097224 */ /* 0x080fe200078e02ff */
[----:B------:R-:W-:Y:S01]  /*2390*/  ISETP.NE.AND P3, PT, RZ, UR4, PT ;  /* 0x00000004ff007c0c */ /* 0x000fe2000bf65270 */
[----:B------:R-:W-:Y:S02]  /*23a0*/  IMAD R8, R66, R2, RZ ;  /* 0x0000000242087224 */ /* 0x000fe400078e02ff */
[----:B------:R-:W-:Y:S02]  /*23b0*/  IMAD R91, R2, -0x80, R27 ;  /* 0xffffff80025b7824 */ /* 0x000fe400078e021b */
[C---:B------:R-:W-:Y:S02]  /*23c0*/  IMAD R9, R10.reuse, R68, R9 ;  /* 0x000000440a097224 */ /* 0x040fe400078e0209 */
[----:B------:R-:W-:Y:S01]  /*23d0*/  IMAD R11, R10, R65, R8 ;  /* 0x000000410a0b7224 */ /* 0x000fe200078e0208 */
[----:B------:R-:W-:Y:S01]  /*23e0*/  VIMNMX R91, R91, 0x80, PT ;  /* 0x000000805b5b7848 */ /* 0x000fe20003fe0100 */
[----:B------:R-:W-:-:S04]  /*23f0*/  IMAD.WIDE.U32 R44, R68, R2, RZ ;  /* 0x00000002442c7225 */ /* 0x000fc800078e00ff */
[----:B------:R-:W-:-:S04]  /*2400*/  IMAD.WIDE.U32 R42, R65, R2, RZ ;  /* 0x00000002412a7225 */ /* 0x000fc800078e00ff */
[----:B------:R-:W-:Y:S02]  /*2410*/  IMAD.IADD R46, R45, 0x1, R9 ;  /* 0x000000012d2e7824 */ /* 0x000fe400078e0209 */
[----:B------:R-:W-:Y:S01]  /*2420*/  IMAD.IADD R47, R43, 0x1, R11 ;  /* 0x000000012b2f7824 */ /* 0x000fe200078e020b */
[----:B------:R-:W-:Y:S06]  /*2430*/  @!P3 BRA `(.L_x_296) ;  /* 0x000000180010b947 */ /* 0x000fec0003800000 */
[----:B------:R-:W-:Y:S01]  /*2440*/  ISETP.GE.AND P4, PT, R152, R91, PT ;  /* 0x0000005b9800720c */ /* 0x000fe20003f86270 */
[----:B------:R-:W-:Y:S01]  /*2450*/  BSSY B1, `(.L_x_297) ;  /* 0x000001f000017945 */ /* 0x000fe20003800000 */
[----:B------:R-:W-:Y:S02]  /*2460*/  CS2R R12, SRZ ;  /* 0x00000000000c7805 */ /* 0x000fe4000001ff00 */
[----:B------:R-:W-:Y:S02]  /*2470*/  CS2R R32, SRZ ;  /* 0x0000000000207805 */ /* 0x000fe4000001ff00 */
[----:B------:R-:W-:Y:S02]  /*2480*/  CS2R R38, SRZ ;  /* 0x0000000000267805 */ /* 0x000fe4000001ff00 */
[----:B------:R-:W-:Y:S02]  /*2490*/  CS2R R14, SRZ ;  /* 0x00000000000e7805 */ /* 0x000fe4000001ff00 */
[----:B------:R-:W-:-:S02]  /*24a0*/  CS2R R34, SRZ ;  /* 0x0000000000227805 */ /* 0x000fc4000001ff00 */
[----:B------:R-:W-:Y:S01]  /*24b0*/  CS2R R40, SRZ ;  /* 0x0000000000287805 */ /* 0x000fe2000001ff00 */
[----:B------:R-:W-:Y:S06]  /*24c0*/  @P4 BRA `(.L_x_298) ;  /* 0x00000000005c4947 */ /* 0x000fec0003800000 */
[----:B------:R-:W-:Y:S01]  /*24d0*/  ULDC.64 UR4, c[0x0][0x3c8] ;  /* 0x0000f20000047ab9 */ /* 0x000fe20000000a00 */
[----:B------:R-:W-:Y:S01]  /*24e0*/  ULDC.64 UR6, c[0x0][0x3e0] ;  /* 0x0000f80000067ab9 */ /* 0x000fe20000000a00 */
[----:B------:R-:W-:Y:S01]  /*24f0*/  IADD3 R44, P3, P5, R56, UR4, R44 ;  /* 0x00000004382c7c10 */ /* 0x000fe2000fd7e02c */
[----:B------:R-:W-:Y:S01]  /*2500*/  VIADD R8, R16, 0x10 ;  /* 0x0000001010087836 */ /* 0x000fe20000000000 */
[----:B------:R-:W-:Y:S02]  /*2510*/  CS2R R38, SRZ ;  /* 0x0000000000267805 */ /* 0x000fe4000001ff00 */
[----:B------:R-:W-:Y:S02]  /*2520*/  CS2R R40, SRZ ;  /* 0x0000000000287805 */ /* 0x000fe4000001ff00 */
[----:B------:R-:W-:Y:S02]  /*2530*/  IADD3.X R45, R28, UR5, R46, P3, P5 ;  /* 0x000000051c2d7c10 */ /* 0x000fe40009fea42e */
[----:B------:R-:W-:-:S04]  /*2540*/  IADD3 R42, P3, P5, R52, UR6, R42 ;  /* 0x00000006342a7c10 */ /* 0x000fc8000fd7e02a */
[----:B------:R-:W-:Y:S02]  /*2550*/  IADD3.X R43, R6, UR7, R47, P3, P5 ;  /* 0x00000007062b7c10 */ /* 0x000fe40009fea42f */
[-C--:B------:R-:W-:Y:S02]  /*2560*/  ISETP.GE.AND P5, PT, R16, R93.reuse, PT ;  /* 0x0000005d1000720c */ /* 0x080fe40003fa6270 */
[----:B------:R-:W-:Y:S01]  /*2570*/  ISETP.GE.AND P3, PT, R8, R93, PT ;  /* 0x0000005d0800720c */ /* 0x000fe20003f66270 */
[----:B------:R-:W-:Y:S01]  /*2580*/  VIADD R8, R16, 0x20 ;  /* 0x0000002010087836 */ /* 0x000fe20000000000 */
[----:B------:R-:W-:Y:S02]  /*2590*/  CS2R R32, SRZ ;  /* 0x0000000000207805 */ /* 0x000fe4000001ff00 */
[----:B------:R-:W-:-:S07]  /*25a0*/  CS2R R12, SRZ ;  /* 0x00000000000c7805 */ /* 0x000fce000001ff00 */
[----:B------:R0:W5:Y:S04]  /*25b0*/  @!P5 LDG.E.64 R38, desc[UR40][R44.64] ;  /* 0x000000282c26d981 */ /* 0x000168000c1e1b00 */
[----:B------:R0:W5:Y:S01]  /*25c0*/  @!P5 LDG.E.64 R40, desc[UR40][R42.64] ;  /* 0x000000282a28d981 */ /* 0x000162000c1e1b00 */
[----:B------:R-:W-:Y:S02]  /*25d0*/  ISETP.GE.AND P5, PT, R8, R93, PT ;  /* 0x0000005d0800720c */ /* 0x000fe40003fa6270 */
[----:B------:R-:W-:Y:S02]  /*25e0*/  CS2R R34, SRZ ;  /* 0x0000000000227805 */ /* 0x000fe4000001ff00 */
[----:B------:R-:W-:Y:S01]  /*25f0*/  CS2R R14, SRZ ;  /* 0x00000000000e7805 */ /* 0x000fe2000001ff00 */
[----:B------:R0:W5:Y:S04]  /*2600*/  @!P3 LDG.E.64 R32, desc[UR40][R44.64+0x10] ;  /* 0x000010282c20b981 */ /* 0x000168000c1e1b00 */
[----:B------:R0:W5:Y:S04]  /*2610*/  @!P3 LDG.E.64 R34, desc[UR40][R42.64+0x10] ;  /* 0x000010282a22b981 */ /* 0x000168000c1e1b00 */
[----:B------:R0:W5:Y:S04]  /*2620*/  @!P5 LDG.E.64 R12, desc[UR40][R44.64+0x20] ;  /* 0x000020282c0cd981 */ /* 0x000168000c1e1b00 */
[----:B------:R0:W5:Y:S02]  /*2630*/  @!P5 LDG.E.64 R14, desc[UR40][R42.64+0x20] ;  /* 0x000020282a0ed981 */ /* 0x000164000c1e1b00 */
.L_x_298:
[----:B------:R-:W-:Y:S05]  /*2640*/  BSYNC B1 ;  /* 0x0000000000017941 */ /* 0x000fea0003800000 */
.L_x_297:
[----:B------:R-:W-:Y:S01]  /*2650*/  ISETP.NE.AND P3, PT, R155, 0x3, PT ;  /* 0x000000039b00780c */ /* 0x000fe20003f65270 */
[----:B0----5:R-:W-:Y:S02]  /*2660*/  IMAD.MOV.U32 R42, RZ, RZ, R12 ;  /* 0x000000ffff2a7224 */ /* 0x021fe400078e000c */
[----:B------:R-:W-:Y:S02]  /*2670*/  IMAD.MOV.U32 R44, RZ, RZ, R32 ;  /* 0x000000ffff2c7224 */ /* 0x000fe400078e0020 */
[----:B------:R-:W-:Y:S02]  /*2680*/  IMAD.MOV.U32 R46, RZ, RZ, R38 ;  /* 0x000000ffff2e7224 */ /* 0x000fe400078e0026 */
[----:B------:R-:W-:Y:S02]  /*2690*/  IMAD.MOV.U32 R43, RZ, RZ, R14 ;  /* 0x000000ffff2b7224 */ /* 0x000fe400078e000e */
[----:B------:R-:W-:Y:S02]  /*26a0*/  IMAD.MOV.U32 R45, RZ, RZ, R34 ;  /* 0x000000ffff2d7224 */ /* 0x000fe400078e0022 */
[----:B------:R-:W-:-:S02]  /*26b0*/  IMAD.MOV.U32 R87, RZ, RZ, R40 ;  /* 0x000000ffff577224 */ /* 0x000fc400078e0028 */
[----:B------:R-:W-:Y:S05]  /*26c0*/  @!P3 BRA `(.L_x_299) ;  /* 0x000000000004b947 */ /* 0x000fea0003800000 */
[----:B------:R-:W-:Y:S01]  /*26d0*/  BPT.TRAP 0x1 ;  /* 0x000000040000795c */ /* 0x000fe20000300000 */
.L_x_299:
[----:B------:R-:W-:Y:S01]  /*26e0*/  IMAD R89, R19, 0x8, R18 ;  /* 0x0000000813597824 */ /* 0x000fe200078e0212 */
[----:B------:R-:W-:Y:S01]  /*26f0*/  SHF.L.U32 R92, R153, 0x1f, RZ ;  /* 0x0000001f995c7819 */ /* 0x000fe200000006ff */
[----:B------:R-:W-:Y:S03]  /*2700*/  BSSY B1, `(.L_x_300) ;  /* 0x0000003000017945 */ /* 0x000fe60003800000 */
[----:B------:R-:W0:Y:S02]  /*2710*/  SYNCS.PHASECHK.TRANS64.TRYWAIT P5, [R89+URZ+0x19c90], R92 ;  /* 0x019c905c590075a7 */ /* 0x000e2400080a017f */
[----:B0-----:R-:W-:Y:S05]  /*2720*/  @!P5 BRA `(.L_x_301) ;  /* 0x0000014c00c4d947 */ /* 0x001fea0003800000 */
.L_x_540:
[----:B------:R-:W-:Y:S05]  /*2730*/  BSYNC B1 ;  /* 0x0000000000017941 */ /* 0x000fea0003800000 */
.L_x_300:
[----:B------:R-:W-:Y:S05]  /*2740*/  @P4 BRA `(.L_x_302) ;  /* 0x0000003800304947 */ /* 0x000fea0003800000 */
[----:B------:R-:W-:Y:S01]  /*2750*/  ISETP.NE.AND P4, PT, R62, RZ, PT ;  /* 0x000000ff3e00720c */ /* 0x000fe20003f85270 */
[----:B------:R-:W-:-:S12]  /*2760*/  BSSY B1, `(.L_x_303) ;  /* 0x000006f000017945 */ /* 0x000fd80003800000 */
[----:B------:R-:W-:Y:S05]  /*2770*/  @!P4 BRA `(.L_x_304) ;  /* 0x0000000400b4c947 */ /* 0x000fea0003800000 */
[----:B------:R1:W2:Y:S01]  /*2780*/  LDS.128 R8, [R90+0x13800] ;  /* 0x013800005a087984 */ /* 0x0002a20000000c00 */
[----:B------:R-:W-:Y:S01]  /*2790*/  ISETP.GE.AND P4, PT, R16, R93, PT ;  /* 0x0000005d1000720c */ /* 0x000fe20003f86270 */
[----:B------:R-:W-:-:S12]  /*27a0*/  BSSY B2, `(.L_x_305) ;  /* 0x0000069000027945 */ /* 0x000fd80003800000 */
[----:B-1----:R-:W-:Y:S05]  /*27b0*/  @P4 BRA `(.L_x_306) ;  /* 0x00000004009c4947 */ /* 0x002fea0003800000 */
[----:B------:R-:W-:Y:S02]  /*27c0*/  SHF.R.U32.HI R38, RZ, 0x8, R39 ;  /* 0x00000008ff267819 */ /* 0x000fe40000011627 */
[----:B------:R-:W-:Y:S02]  /*27d0*/  SHF.R.U32.HI R40, RZ, 0x8, R41 ;  /* 0x00000008ff287819 */ /* 0x000fe40000011629 */
[----:B------:R-:W-:Y:S01]  /*27e0*/  SHF.R.U32.HI R79, RZ, 0x10, R39 ;  /* 0x00000010ff4f7819 */ /* 0x000fe20000011627 */
[----:B------:R-:W-:Y:S01]  /*27f0*/  IMAD.SHL.U32 R38, R38, 0x100, RZ ;  /* 0x0000010026267824 */ /* 0x000fe200078e00ff */
[----:B------:R-:W-:Y:S02]  /*2800*/  SHF.R.U32.HI R47, RZ, 0x10, R41 ;  /* 0x00000010ff2f7819 */ /* 0x000fe40000011629 */
[----:B------:R-:W-:Y:S01]  /*2810*/  LOP3.LUT R78, R41, 0xff0000ff, RZ, 0xc0, !PT ;  /* 0xff0000ff294e7812 */ /* 0x000fe200078ec0ff */
[----:B------:R-:W-:Y:S01]  /*2820*/  IMAD.SHL.U32 R41, R40, 0x100, RZ ;  /* 0x0000010028297824 */ /* 0x000fe200078e00ff */
[----:B------:R-:W-:Y:S01]  /*2830*/  LOP3.LUT R39, R39, 0xff0000ff, RZ, 0xc0, !PT ;  /* 0xff0000ff27277812 */ /* 0x000fe200078ec0ff */
[----:B--2---:R-:W-:Y:S01]  /*2840*/  IMAD.MOV.U32 R40, RZ, RZ, R8 ;  /* 0x000000ffff287224 */ /* 0x004fe200078e0008 */
[----:B------:R-:W-:-:S02]  /*2850*/  F2FP.F16.E4M3.UNPACK_B R8, R9 ;  /* 0x00000009ff08723e */ /* 0x000fc400020006ff */
[----:B------:R-:W-:Y:S01]  /*2860*/  LOP3.LUT R39, R39, 0xff00, R38, 0xf8, !PT ;  /* 0x0000ff0027277812 */ /* 0x000fe200078ef826 */
[----:B------:R-:W-:Y:S01]  /*2870*/  IMAD.U32 R38, R79, 0x10000, RZ ;  /* 0x000100004f267824 */ /* 0x000fe200078e00ff */
[----:B------:R-:W-:Y:S01]  /*2880*/  LOP3.LUT R78, R78, 0xff00, R41, 0xf8, !PT ;  /* 0x0000ff004e4e7812 */ /* 0x000fe200078ef829 */
[----:B------:R-:W-:Y:S01]  /*2890*/  IMAD.U32 R41, R47, 0x10000, RZ ;  /* 0x000100002f297824 */ /* 0x000fe200078e00ff */
[----:B------:R-:W-:Y:S02]  /*28a0*/  F2FP.F16.E4M3.UNPACK_B R47, R87.H1 ;  /* 0x00000057ff2f723e */ /* 0x000fe400030006ff */
[----:B------:R-:W-:Y:S02]  /*28b0*/  LOP3.LUT R38, R39, 0xff0000, R38, 0xf8, !PT ;  /* 0x00ff000027267812 */ /* 0x000fe400078ef826 */
[----:B------:R-:W-:Y:S01]  /*28c0*/  LOP3.LUT R39, R78, 0xff0000, R41, 0xf8, !PT ;  /* 0x00ff00004e277812 */ /* 0x000fe200078ef829 */
[----:B------:R-:W-:Y:S01]  /*28d0*/  HADD2.F32 R81, -RZ, R47.H0_H0 ;  /* 0x2000002fff517230 */ /* 0x000fe20000004100 */
[----:B------:R-:W-:Y:S01]  /*28e0*/  F2FP.F16.E4M3.UNPACK_B R79, R46.H1 ;  /* 0x0000002eff4f723e */ /* 0x000fe200030006ff */
[--C-:B------:R-:W-:Y:S01]  /*28f0*/  HADD2.F32 R41, -RZ, R8.reuse.H1_H1 ;  /* 0x30000008ff297230 */ /* 0x100fe20000004100 */
[----:B------:R-:W-:Y:S01]  /*2900*/  F2FP.F16.E4M3.UNPACK_B R9, R9.H1 ;  /* 0x00000009ff09723e */ /* 0x000fe200030006ff */
[----:B------:R-:W-:-:S02]  /*2910*/  HADD2.F32 R8, -RZ, R8.H0_H0 ;  /* 0x20000008ff087230 */ /* 0x000fc40000004100 */
[----:B------:R-:W-:Y:S02]  /*2920*/  HADD2.F32 R84, -RZ, R47.H1_H1 ;  /* 0x3000002fff547230 */ /* 0x000fe40000004100 */
[-C--:B------:R-:W-:Y:S01]  /*2930*/  FMUL.FTZ R85, R41, R81.reuse ;  /* 0x0000005129557220 */ /* 0x080fe20000410000 */
[----:B------:R-:W-:Y:S02]  /*2940*/  HADD2.F32 R80, -RZ, R79.H0_H0 ;  /* 0x2000004fff507230 */ /* 0x000fe40000004100 */
[C---:B------:R-:W-:Y:S01]  /*2950*/  FMUL.FTZ R86, R8.reuse, R81 ;  /* 0x0000005108567220 */ /* 0x040fe20000410000 */
[--C-:B------:R-:W-:Y:S01]  /*2960*/  HADD2.F32 R78, -RZ, R9.reuse.H1_H1 ;  /* 0x30000009ff4e7230 */ /* 0x100fe20000004100 */
[----:B------:R-:W-:Y:S01]  /*2970*/  F2FP.F16.E4M3.UNPACK_B R81, R87 ;  /* 0x00000057ff51723e */ /* 0x000fe200020006ff */
[----:B------:R-:W-:Y:S02]  /*2980*/  HADD2.F32 R47, -RZ, R9.H0_H0 ;  /* 0x20000009ff2f7230 */ /* 0x000fe40000004100 */
[----:B------:R-:W-:Y:S01]  /*2990*/  FFMA.FTZ R8, R8, R80, -R85 ;  /* 0x0000005008087223 */ /* 0x000fe20000010855 */
[----:B------:R-:W-:-:S02]  /*29a0*/  HADD2.F32 R79, -RZ, R79.H1_H1 ;  /* 0x3000004fff4f7230 */ /* 0x000fc40000004100 */
[C---:B------:R-:W-:Y:S01]  /*29b0*/  FMUL.FTZ R94, R78.reuse, R84 ;  /* 0x000000544e5e7220 */ /* 0x040fe20000410000 */
[----:B------:R-:W-:Y:S01]  /*29c0*/  FFMA.FTZ R9, R41, R80, R86 ;  /* 0x0000005029097223 */ /* 0x000fe20000010056 */
[C---:B------:R-:W-:Y:S01]  /*29d0*/  FMUL.FTZ R85, R47.reuse, R84 ;  /* 0x000000542f557220 */ /* 0x040fe20000410000 */
[-C--:B------:R-:W-:Y:S01]  /*29e0*/  F2FP.F16.E4M3.UNPACK_B R41, R40.reuse.H1 ;  /* 0x00000028ff29723e */ /* 0x080fe200030006ff */
[-C--:B------:R-:W-:Y:S01]  /*29f0*/  FFMA.FTZ R94, R47, R79.reuse, -R94 ;  /* 0x0000004f2f5e7223 */ /* 0x080fe2000001085e */
[----:B------:R-:W-:Y:S01]  /*2a00*/  F2FP.F16.E4M3.UNPACK_B R40, R40 ;  /* 0x00000028ff28723e */ /* 0x000fe200020006ff */
[----:B------:R-:W-:Y:S01]  /*2a10*/  FFMA.FTZ R87, R78, R79, R85 ;  /* 0x0000004f4e577223 */ /* 0x000fe20000010055 */
[----:B------:R-:W-:Y:S01]  /*2a20*/  F2FP.F16.E4M3.UNPACK_B R79, R46 ;  /* 0x0000002eff4f723e */ /* 0x000fe200020006ff */
[----:B------:R-:W-:Y:S01]  /*2a30*/  HADD2.F32 R80, -RZ, R81.H1_H1 ;  /* 0x30000051ff507230 */ /* 0x000fe20000004100 */
[----:B------:R-:W-:Y:S01]  /*2a40*/  F2FP.F16.E4M3.UNPACK_B R86, R39 ;  /* 0x00000027ff56723e */ /* 0x000fe200020006ff */
[----:B------:R-:W-:-:S02]  /*2a50*/  HADD2.F32 R47, -RZ, R41.H0_H0 ;  /* 0x20000029ff2f7230 */ /* 0x000fc40000004100 */
[----:B------:R-:W-:Y:S02]  /*2a60*/  HADD2.F32 R78, -RZ, R41.H1_H1 ;  /* 0x30000029ff4e7230 */ /* 0x000fe40000004100 */
[----:B------:R-:W-:Y:S02]  /*2a70*/  HADD2.F32 R81, -RZ, R81.H0_H0 ;  /* 0x20000051ff517230 */ /* 0x000fe40000004100 */
[-C--:B------:R-:W-:Y:S01]  /*2a80*/  FMUL.FTZ R85, R47, R80.reuse ;  /* 0x000000502f557220 */ /* 0x080fe20000410000 */
[--C-:B------:R-:W-:Y:S02]  /*2a90*/  HADD2.F32 R46, -RZ, R40.reuse.H1_H1 ;  /* 0x30000028ff2e7230 */ /* 0x100fe40000004100 */
[----:B------:R-:W-:Y:S01]  /*2aa0*/  FMUL.FTZ R84, R78, R80 ;  /* 0x000000504e547220 */ /* 0x000fe20000410000 */
[----:B------:R-:W-:Y:S02]  /*2ab0*/  HADD2.F32 R41, -RZ, R40.H0_H0 ;  /* 0x20000028ff297230 */ /* 0x000fe40000004100 */
[----:B------:R-:W-:-:S02]  /*2ac0*/  HADD2.F32 R40, -RZ, R79.H1_H1 ;  /* 0x3000004fff287230 */ /* 0x000fc40000004100 */
[-C--:B------:R-:W-:Y:S01]  /*2ad0*/  FMUL.FTZ R80, R46, R81.reuse ;  /* 0x000000512e507220 */ /* 0x080fe20000410000 */
[----:B------:R-:W-:Y:S02]  /*2ae0*/  HADD2.F32 R79, -RZ, R79.H0_H0 ;  /* 0x2000004fff4f7230 */ /* 0x000fe40000004100 */
[----:B------:R-:W-:Y:S01]  /*2af0*/  FMUL.FTZ R81, R41, R81 ;  /* 0x0000005129517220 */ /* 0x000fe20000410000 */
[-C--:B------:R-:W-:Y:S01]  /*2b00*/  FFMA.FTZ R47, R47, R40.reuse, -R84 ;  /* 0x000000282f2f7223 */ /* 0x080fe20000010854 */
[----:B------:R-:W-:Y:S01]  /*2b10*/  FFMA.FTZ R78, R78, R40, R85 ;  /* 0x000000284e4e7223 */ /* 0x000fe20000010055 */
[-C--:B------:R-:W-:Y:S01]  /*2b20*/  FFMA.FTZ R40, R41, R79.reuse, -R80 ;  /* 0x0000004f29287223 */ /* 0x080fe20000010850 */
[----:B------:R-:W-:Y:S01]  /*2b30*/  FFMA.FTZ R41, R46, R79, R81 ;  /* 0x0000004f2e297223 */ /* 0x000fe20000010051 */
[----:B------:R-:W-:Y:S02]  /*2b40*/  F2FP.F16.E4M3.UNPACK_B R79, R11.H1 ;  /* 0x0000000bff4f723e */ /* 0x000fe400030006ff */
[----:B------:R-:W-:Y:S01]  /*2b50*/  F2FP.SATFINITE.E4M3.F32.PACK_AB_MERGE_C R46, R87, R94, RZ ;  /* 0x0000005e572e723e */ /* 0x000fe200048070ff */
[--C-:B------:R-:W-:Y:S01]  /*2b60*/  HADD2.F32 R94, -RZ, R86.reuse.H1_H1 ;  /* 0x30000056ff5e7230 */ /* 0x100fe20000004100 */
[----:B------:R-:W-:Y:S01]  /*2b70*/  F2FP.SATFINITE.E4M3.F32.PACK_AB_MERGE_C R47, R78, R47, RZ ;  /* 0x0000002f4e2f723e */ /* 0x000fe200048070ff */
[--C-:B------:R-:W-:Y:S01]  /*2b80*/  HADD2.F32 R80, -RZ, R79.reuse.H0_H0 ;  /* 0x2000004fff507230 */ /* 0x100fe20000004100 */
[----:B------:R-:W-:Y:S01]  /*2b90*/  F2FP.F16.E4M3.UNPACK_B R87, R39.H1 ;  /* 0x00000027ff57723e */ /* 0x000fe200030006ff */
[----:B------:R-:W-:Y:S01]  /*2ba0*/  HADD2.F32 R79, -RZ, R79.H1_H1 ;  /* 0x3000004fff4f7230 */ /* 0x000fe20000004100 */
[----:B------:R-:W-:Y:S01]  /*2bb0*/  F2FP.F16.E4M3.UNPACK_B R78, R10.H1 ;  /* 0x0000000aff4e723e */ /* 0x000fe200030006ff */
[----:B------:R-:W-:Y:S01]  /*2bc0*/  HADD2.F32 R86, -RZ, R86.H0_H0 ;  /* 0x20000056ff567230 */ /* 0x000fe20000004100 */
[-C--:B------:R-:W-:Y:S01]  /*2bd0*/  F2FP.F16.E4M3.UNPACK_B R81, R38.reuse ;  /* 0x00000026ff51723e */ /* 0x080fe200020006ff */
[----:B------:R-:W-:Y:S01]  /*2be0*/  HADD2.F32 R95, -RZ, R87.H1_H1 ;  /* 0x30000057ff5f7230 */ /* 0x000fe20000004100 */
[----:B------:R-:W-:Y:S01]  /*2bf0*/  F2FP.F16.E4M3.UNPACK_B R84, R38.H1 ;  /* 0x00000026ff54723e */ /* 0x000fe200030006ff */
[--C-:B------:R-:W-:Y:S01]  /*2c00*/  HADD2.F32 R39, -RZ, R78.reuse.H1_H1 ;  /* 0x3000004eff277230 */ /* 0x100fe20000004100 */
[----:B------:R-:W-:Y:S01]  /*2c10*/  F2FP.F16.E4M3.UNPACK_B R11, R11 ;  /* 0x0000000bff0b723e */ /* 0x000fe200020006ff */
[----:B------:R-:W-:-:S02]  /*2c20*/  HADD2.F32 R78, -RZ, R78.H0_H0 ;  /* 0x2000004eff4e7230 */ /* 0x000fc40000004100 */
[-C--:B------:R-:W-:Y:S01]  /*2c30*/  FMUL.FTZ R97, R79, R95.reuse ;  /* 0x0000005f4f617220 */ /* 0x080fe20000410000 */
[----:B------:R-:W-:Y:S01]  /*2c40*/  FMUL.FTZ R96, R80, R95 ;  /* 0x0000005f50607220 */ /* 0x000fe20000410000 */
[----:B------:R-:W-:Y:S02]  /*2c50*/  HADD2.F32 R38, -RZ, R81.H1_H1 ;  /* 0x30000051ff267230 */ /* 0x000fe40000004100 */
[CC--:B------:R-:W-:Y:S01]  /*2c60*/  FMUL.FTZ R95, R39.reuse, R94.reuse ;  /* 0x0000005e275f7220 */ /* 0x0c0fe20000410000 */
[C---:B------:R-:W-:Y:S01]  /*2c70*/  FMUL.FTZ R94, R78.reuse, R94 ;  /* 0x0000005e4e5e7220 */ /* 0x040fe20000410000 */
[----:B------:R-:W-:Y:S01]  /*2c80*/  F2FP.F16.E4M3.UNPACK_B R10, R10 ;  /* 0x0000000aff0a723e */ /* 0x000fe200020006ff */
[----:B------:R-:W-:Y:S02]  /*2c90*/  HADD2.F32 R85, -RZ, R84.H1_H1 ;  /* 0x30000054ff557230 */ /* 0x000fe40000004100 */
[-C--:B------:R-:W-:Y:S01]  /*2ca0*/  FFMA.FTZ R95, R78, R38.reuse, -R95 ;  /* 0x000000264e5f7223 */ /* 0x080fe2000001085f */
[----:B------:R-:W-:Y:S01]  /*2cb0*/  FFMA.FTZ R94, R39, R38, R94 ;  /* 0x00000026275e7223 */ /* 0x000fe2000001005e */
[--C-:B------:R-:W-:Y:S01]  /*2cc0*/  HADD2.F32 R38, -RZ, R11.reuse.H0_H0 ;  /* 0x2000000bff267230 */ /* 0x100fe20000004100 */
[----:B------:R-:W-:Y:S01]  /*2cd0*/  F2FP.SATFINITE.E4M3.F32.PACK_AB_MERGE_C R9, R9, R8, R46 ;  /* 0x000000080909723e */ /* 0x000fe2000480702e */
[----:B------:R-:W-:-:S02]  /*2ce0*/  HADD2.F32 R39, -RZ, R11.H1_H1 ;  /* 0x3000000bff277230 */ /* 0x000fc40000004100 */
[-C--:B------:R-:W-:Y:S01]  /*2cf0*/  FFMA.FTZ R97, R80, R85.reuse, -R97 ;  /* 0x0000005550617223 */ /* 0x080fe20000010861 */
[--C-:B------:R-:W-:Y:S02]  /*2d00*/  HADD2.F32 R11, -RZ, R10.reuse.H0_H0 ;  /* 0x2000000aff0b7230 */ /* 0x100fe40000004100 */
[----:B------:R-:W-:Y:S01]  /*2d10*/  FFMA.FTZ R96, R79, R85, R96 ;  /* 0x000000554f607223 */ /* 0x000fe20000010060 */
[----:B------:R-:W-:Y:S01]  /*2d20*/  HADD2.F32 R87, -RZ, R87.H0_H0 ;  /* 0x20000057ff577230 */ /* 0x000fe20000004100 */
[----:B------:R-:W-:Y:S01]  /*2d30*/  F2FP.SATFINITE.E4M3.F32.PACK_AB_MERGE_C R94, R94, R95, RZ ;  /* 0x0000005f5e5e723e */ /* 0x000fe200048070ff */
[----:B------:R-:W-:Y:S02]  /*2d40*/  HADD2.F32 R10, -RZ, R10.H1_H1 ;  /* 0x3000000aff0a7230 */ /* 0x000fe40000004100 */
[----:B------:R-:W-:Y:S01]  /*2d50*/  FMUL.FTZ R79, R11, R86 ;  /* 0x000000560b4f7220 */ /* 0x000fe20000410000 */
[----:B------:R-:W-:Y:S02]  /*2d60*/  HADD2.F32 R84, -RZ, R84.H0_H0 ;  /* 0x20000054ff547230 */ /* 0x000fe40000004100 */
[----:B------:R-:W-:Y:S01]  /*2d70*/  FMUL.FTZ R85, R39, R87 ;  /* 0x0000005727557220 */ /* 0x000fe20000410000 */
[----:B------:R-:W-:-:S02]  /*2d80*/  HADD2.F32 R81, -RZ, R81.H0_H0 ;  /* 0x20000051ff517230 */ /* 0x000fc40000004100 */
[----:B------:R-:W-:Y:S01]  /*2d90*/  FMUL.FTZ R80, R38, R87 ;  /* 0x0000005726507220 */ /* 0x000fe20000410000 */
[----:B------:R-:W-:Y:S01]  /*2da0*/  FMUL.FTZ R78, R10, R86 ;  /* 0x000000560a4e7220 */ /* 0x000fe20000410000 */
[-C--:B------:R-:W-:Y:S01]  /*2db0*/  FFMA.FTZ R85, R38, R84.reuse, -R85 ;  /* 0x0000005426557223 */ /* 0x080fe20000010855 */
[----:B------:R-:W-:Y:S01]  /*2dc0*/  F2FP.SATFINITE.E4M3.F32.PACK_AB_MERGE_C R96, R96, R97, RZ ;  /* 0x000000616060723e */ /* 0x000fe200048070ff */
[----:B------:R-:W-:Y:S01]  /*2dd0*/  FFMA.FTZ R80, R39, R84, R80 ;  /* 0x0000005427507223 */ /* 0x000fe20000010050 */
[-C--:B------:R-:W-:Y:S01]  /*2de0*/  FFMA.FTZ R78, R11, R81.reuse, -R78 ;  /* 0x000000510b4e7223 */ /* 0x080fe2000001084e */
[----:B------:R-:W-:Y:S01]  /*2df0*/  FFMA.FTZ R79, R10, R81, R79 ;  /* 0x000000510a4f7223 */ /* 0x000fe2000001004f */
[----:B------:R-:W-:Y:S02]  /*2e00*/  F2FP.SATFINITE.E4M3.F32.PACK_AB_MERGE_C R8, R41, R40, R47 ;  /* 0x000000282908723e */ /* 0x000fe4000480702f */
[----:B------:R-:W-:Y:S02]  /*2e10*/  F2FP.SATFINITE.E4M3.F32.PACK_AB_MERGE_C R11, R80, R85, R96 ;  /* 0x00000055500b723e */ /* 0x000fe40004807060 */
[----:B------:R-:W-:-:S07]  /*2e20*/  F2FP.SATFINITE.E4M3.F32.PACK_AB_MERGE_C R10, R79, R78, R94 ;  /* 0x0000004e4f0a723e */ /* 0x000fce000480705e */
.L_x_306:
[----:B------:R-:W-:Y:S05]  /*2e30*/  BSYNC B2 ;  /* 0x0000000000027941 */ /* 0x000fea0003800000 */
.L_x_305:
[----:B--2---:R1:W-:Y:S02]  /*2e40*/  STG.E.128 desc[UR40][R36.64], R8 ;  /* 0x0000000824007986 */ /* 0x0043e4000c101d28 */
.L_x_304:
[----:B------:R-:W-:Y:S05]  /*2e50*/  BSYNC B1 ;  /* 0x0000000000017941 */ /* 0x000fea0003800000 */
.L_x_303:
[----:B------:R-:W-:Y:S01]  /*2e60*/  ISETP.NE.AND P4, PT, R31, RZ, PT ;  /* 0x000000ff1f00720c */ /* 0x000fe20003f85270 */
[----:B------:R-:W-:-:S12]  /*2e70*/  BSSY B1, `(.L_x_307) ;  /* 0x0000070000017945 */ /* 0x000fd80003800000 */
[----:B------:R-:W-:Y:S05]  /*2e80*/  @!P4 BRA `(.L_x_308) ;  /* 0x0000000400b8c947 */ /* 0x000fea0003800000 */
[----:B-1----:R1:W2:Y:S01]  /*2e90*/  LDS.128 R8, [R90+0x14800] ;  /* 0x014800005a087984 */ /* 0x0022a20000000c00 */
[----:B------:R-:W-:Y:S01]  /*2ea0*/  VIADD R38, R16, 0x10 ;  /* 0x0000001010267836 */ /* 0x000fe20000000000 */
[----:B------:R-:W-:Y:S04]  /*2eb0*/  BSSY B2, `(.L_x_309) ;  /* 0x000006a000027945 */ /* 0x000fe80003800000 */
[----:B------:R-:W-:-:S13]  /*2ec0*/  ISETP.GE.AND P4, PT, R38, R93, PT ;  /* 0x0000005d2600720c */ /* 0x000fda0003f86270 */
[----:B-1----:R-:W-:Y:S05]  /*2ed0*/  @P4 BRA `(.L_x_310) ;  /* 0x00000004009c4947 */ /* 0x002fea0003800000 */
[----:B------:R-:W-:Y:S02]  /*2ee0*/  SHF.R.U32.HI R41, RZ, 0x8, R33 ;  /* 0x00000008ff297819 */ /* 0x000fe40000011621 */
[----:B------:R-:W-:Y:S02]  /*2ef0*/  SHF.R.U32.HI R34, RZ, 0x8, R35 ;  /* 0x00000008ff227819 */ /* 0x000fe40000011623 */
[----:B------:R-:W-:Y:S02]  /*2f00*/  LOP3.LUT R32, R33, 0xff0000ff, RZ, 0xc0, !PT ;  /* 0xff0000ff21207812 */ /* 0x000fe400078ec0ff */
[----:B------:R-:W-:Y:S01]  /*2f10*/  SHF.R.U32.HI R39, RZ, 0x10, R33 ;  /* 0x00000010ff277819 */ /* 0x000fe20000011621 */
[----:B------:R-:W-:Y:S01]  /*2f20*/  IMAD.SHL.U32 R33, R41, 0x100, RZ ;  /* 0x0000010029217824 */ /* 0x000fe200078e00ff */
[----:B------:R-:W-:Y:S02]  /*2f30*/  LOP3.LUT R38, R35, 0xff0000ff, RZ, 0xc0, !PT ;  /* 0xff0000ff23267812 */ /* 0x000fe400078ec0ff */
[----:B------:R-:W-:Y:S01]  /*2f40*/  SHF.R.U32.HI R40, RZ, 0x10, R35 ;  /* 0x00000010ff287819 */ /* 0x000fe20000011623 */
[----:B------:R-:W-:Y:S01]  /*2f50*/  IMAD.SHL.U32 R35, R34, 0x100, RZ ;  /* 0x0000010022237824 */ /* 0x000fe200078e00ff */
[----:B------:R-:W-:Y:S01]  /*2f60*/  LOP3.LUT R32, R32, 0xff00, R33, 0xf8, !PT ;  /* 0x0000ff0020207812 */ /* 0x000fe200078ef821 */
[----:B------:R-:W-:-:S02]  /*2f70*/  IMAD.U32 R33, R39, 0x10000, RZ ;  /* 0x0001000027217824 */ /* 0x000fc400078e00ff */
[----:B--2---:R-:W-:Y:S01]  /*2f80*/  IMAD.MOV.U32 R34, RZ, RZ, R8 ;  /* 0x000000ffff227224 */ /* 0x004fe200078e0008 */
[----:B------:R-:W-:Y:S01]  /*2f90*/  LOP3.LUT R35, R38, 0xff00, R35, 0xf8, !PT ;  /* 0x0000ff0026237812 */ /* 0x000fe200078ef823 */
[----:B------:R-:W-:Y:S01]  /*2fa0*/  IMAD.U32 R40, R40, 0x10000, RZ ;  /* 0x0001000028287824 */ /* 0x000fe200078e00ff */
[----:B------:R-:W-:Y:S02]  /*2fb0*/  F2FP.F16.E4M3.UNPACK_B R38, R45.H1 ;  /* 0x0000002dff26723e */ /* 0x000fe400030006ff */
[-C--:B------:R-:W-:Y:S02]  /*2fc0*/  F2FP.F16.E4M3.UNPACK_B R8, R9.reuse ;  /* 0x00000009ff08723e */ /* 0x080fe400020006ff */
[----:B------:R-:W-:Y:S01]  /*2fd0*/  LOP3.LUT R32, R32, 0xff0000, R33, 0xf8, !PT ;  /* 0x00ff000020207812 */ /* 0x000fe200078ef821 */
[----:B------:R-:W-:Y:S01]  /*2fe0*/  HADD2.F32 R46, -RZ, R38.H0_H0 ;  /* 0x20000026ff2e7230 */ /* 0x000fe20000004100 */
[----:B------:R-:W-:Y:S01]  /*2ff0*/  LOP3.LUT R33, R35, 0xff0000, R40, 0xf8, !PT ;  /* 0x00ff000023217812 */ /* 0x000fe200078ef828 */
[--C-:B------:R-:W-:Y:S01]  /*3000*/  HADD2.F32 R35, -RZ, R8.reuse.H1_H1 ;  /* 0x30000008ff237230 */ /* 0x100fe20000004100 */
[----:B------:R-:W-:Y:S01]  /*3010*/  F2FP.F16.E4M3.UNPACK_B R40, R44.H1 ;  /* 0x0000002cff28723e */ /* 0x000fe200030006ff */
[----:B------:R-:W-:Y:S01]  /*3020*/  HADD2.F32 R8, -RZ, R8.H0_H0 ;  /* 0x20000008ff087230 */ /* 0x000fe20000004100 */
[----:B------:R-:W-:Y:S01]  /*3030*/  F2FP.F16.E4M3.UNPACK_B R9, R9.H1 ;  /* 0x00000009ff09723e */ /* 0x000fe200030006ff */
[----:B------:R-:W-:-:S02]  /*3040*/  HADD2.F32 R47, -RZ, R38.H1_H1 ;  /* 0x30000026ff2f7230 */ /* 0x000fc40000004100 */
[CC--:B------:R-:W-:Y:S01]  /*3050*/  FMUL.FTZ R79, R35.reuse, R46.reuse ;  /* 0x0000002e234f7220 */ /* 0x0c0fe20000410000 */
[--C-:B------:R-:W-:Y:S02]  /*3060*/  HADD2.F32 R41, -RZ, R40.reuse.H0_H0 ;  /* 0x20000028ff297230 */ /* 0x100fe40000004100 */
[C---:B------:R-:W-:Y:S01]  /*3070*/  FMUL.FTZ R46, R8.reuse, R46 ;  /* 0x0000002e082e7220 */ /* 0x040fe20000410000 */
[--C-:B------:R-:W-:Y:S01]  /*3080*/  HADD2.F32 R39, -RZ, R9.reuse.H1_H1 ;  /* 0x30000009ff277230 */ /* 0x100fe20000004100 */
[----:B------:R-:W-:Y:S01]  /*3090*/  F2FP.F16.E4M3.UNPACK_B R45, R45 ;  /* 0x0000002dff2d723e */ /* 0x000fe200020006ff */
[----:B------:R-:W-:Y:S02]  /*30a0*/  HADD2.F32 R38, -RZ, R9.H0_H0 ;  /* 0x20000009ff267230 */ /* 0x000fe40000004100 */
[-C--:B------:R-:W-:Y:S01]  /*30b0*/  FFMA.FTZ R8, R8, R41.reuse, -R79 ;  /* 0x0000002908087223 */ /* 0x080fe2000001084f */
[----:B------:R-:W-:Y:S02]  /*30c0*/  HADD2.F32 R40, -RZ, R40.H1_H1 ;  /* 0x30000028ff287230 */ /* 0x000fe40000004100 */
[----:B------:R-:W-:Y:S01]  /*30d0*/  FFMA.FTZ R9, R35, R41, R46 ;  /* 0x0000002923097223 */ /* 0x000fe2000001002e */
[-C--:B------:R-:W-:Y:S01]  /*30e0*/  FMUL.FTZ R79, R39, R47.reuse ;  /* 0x0000002f274f7220 */ /* 0x080fe20000410000 */
[----:B------:R-:W-:Y:S01]  /*30f0*/  FMUL.FTZ R78, R38, R47 ;  /* 0x0000002f264e7220 */ /* 0x000fe20000410000 */
[----:B------:R-:W-:Y:S01]  /*3100*/  F2FP.F16.E4M3.UNPACK_B R35, R34.H1 ;  /* 0x00000022ff23723e */ /* 0x000fe200030006ff */
[----:B------:R-:W-:-:S02]  /*3110*/  HADD2.F32 R41, -RZ, R45.H1_H1 ;  /* 0x3000002dff297230 */ /* 0x000fc40000004100 */
[-C--:B------:R-:W-:Y:S01]  /*3120*/  FFMA.FTZ R79, R38, R40.reuse, -R79 ;  /* 0x00000028264f7223 */ /* 0x080fe2000001084f */
[----:B------:R-:W-:Y:S01]  /*3130*/  FFMA.FTZ R80, R39, R40, R78 ;  /* 0x0000002827507223 */ /* 0x000fe2000001004e */
[----:B------:R-:W-:Y:S01]  /*3140*/  F2FP.F16.E4M3.UNPACK_B R34, R34 ;  /* 0x00000022ff22723e */ /* 0x000fe200020006ff */
[--C-:B------:R-:W-:Y:S01]  /*3150*/  HADD2.F32 R40, -RZ, R35.reuse.H1_H1 ;  /* 0x30000023ff287230 */ /* 0x100fe20000004100 */
[----:B------:R-:W-:Y:S01]  /*3160*/  F2FP.F16.E4M3.UNPACK_B R44, R44 ;  /* 0x0000002cff2c723e */ /* 0x000fe200020006ff */
[----:B------:R-:W-:Y:S01]  /*3170*/  HADD2.F32 R39, -RZ, R35.H0_H0 ;  /* 0x20000023ff277230 */ /* 0x000fe20000004100 */
[----:B------:R-:W-:Y:S01]  /*3180*/  F2FP.F16.E4M3.UNPACK_B R47, R33 ;  /* 0x00000021ff2f723e */ /* 0x000fe200020006ff */
[--C-:B------:R-:W-:Y:S02]  /*3190*/  HADD2.F32 R35, -RZ, R34.reuse.H0_H0 ;  /* 0x20000022ff237230 */ /* 0x100fe40000004100 */
[----:B------:R-:W-:Y:S01]  /*31a0*/  FMUL.FTZ R78, R40, R41 ;  /* 0x00000029284e7220 */ /* 0x000fe20000410000 */
[----:B------:R-:W-:-:S02]  /*31b0*/  HADD2.F32 R38, -RZ, R34.H1_H1 ;  /* 0x30000022ff267230 */ /* 0x000fc40000004100 */
[C---:B------:R-:W-:Y:S01]  /*31c0*/  FMUL.FTZ R41, R39.reuse, R41 ;  /* 0x0000002927297220 */ /* 0x040fe20000410000 */
[--C-:B------:R-:W-:Y:S02]  /*31d0*/  HADD2.F32 R34, -RZ, R44.reuse.H1_H1 ;  /* 0x3000002cff227230 */ /* 0x100fe40000004100 */
[----:B------:R-:W-:Y:S02]  /*31e0*/  HADD2.F32 R45, -RZ, R45.H0_H0 ;  /* 0x2000002dff2d7230 */ /* 0x000fe40000004100 */
[----:B------:R-:W-:Y:S02]  /*31f0*/  HADD2.F32 R44, -RZ, R44.H0_H0 ;  /* 0x2000002cff2c7230 */ /* 0x000fe40000004100 */
[-C--:B------:R-:W-:Y:S01]  /*3200*/  FFMA.FTZ R78, R39, R34.reuse, -R78 ;  /* 0x00000022274e7223 */ /* 0x080fe2000001084e */
[----:B------:R-:W-:Y:S01]  /*3210*/  FFMA.FTZ R41, R40, R34, R41 ;  /* 0x0000002228297223 */ /* 0x000fe20000010029 */
[-C--:B------:R-:W-:Y:S01]  /*3220*/  FMUL.FTZ R46, R38, R45.reuse ;  /* 0x0000002d262e7220 */ /* 0x080fe20000410000 */
[----:B------:R-:W-:Y:S01]  /*3230*/  FMUL.FTZ R45, R35, R45 ;  /* 0x0000002d232d7220 */ /* 0x000fe20000410000 */
[----:B------:R-:W-:-:S02]  /*3240*/  F2FP.F16.E4M3.UNPACK_B R40, R11.H1 ;  /* 0x0000000bff28723e */ /* 0x000fc400030006ff */
[----:B------:R-:W-:Y:S01]  /*3250*/  F2FP.SATFINITE.E4M3.F32.PACK_AB_MERGE_C R85, R41, R78, RZ ;  /* 0x0000004e2955723e */ /* 0x000fe200048070ff */
[-C--:B------:R-:W-:Y:S01]  /*3260*/  FFMA.FTZ R34, R35, R44.reuse, -R46 ;  /* 0x0000002c23227223 */ /* 0x080fe2000001082e */
[----:B------:R-:W-:Y:S01]  /*3270*/  F2FP.F16.E4M3.UNPACK_B R78, R33.H1 ;  /* 0x00000021ff4e723e */ /* 0x000fe200030006ff */
[----:B------:R-:W-:Y:S01]  /*3280*/  FFMA.FTZ R35, R38, R44, R45 ;  /* 0x0000002c26237223 */ /* 0x000fe2000001002d */
[----:B------:R-:W-:Y:S01]  /*3290*/  F2FP.SATFINITE.E4M3.F32.PACK_AB_MERGE_C R38, R80, R79, RZ ;  /* 0x0000004f5026723e */ /* 0x000fe200048070ff */
[--C-:B------:R-:W-:Y:S01]  /*32a0*/  HADD2.F32 R41, -RZ, R40.reuse.H0_H0 ;  /* 0x20000028ff297230 */ /* 0x100fe20000004100 */
[----:B------:R-:W-:Y:S01]  /*32b0*/  F2FP.F16.E4M3.UNPACK_B R45, R32.H1 ;  /* 0x00000020ff2d723e */ /* 0x000fe200030006ff */
[----:B------:R-:W-:Y:S01]  /*32c0*/  HADD2.F32 R40, -RZ, R40.H1_H1 ;  /* 0x30000028ff287230 */ /* 0x000fe20000004100 */
[----:B------:R-:W-:Y:S01]  /*32d0*/  F2FP.F16.E4M3.UNPACK_B R39, R10.H1 ;  /* 0x0000000aff27723e */ /* 0x000fe200030006ff */
[----:B------:R-:W-:Y:S01]  /*32e0*/  HADD2.F32 R79, -RZ, R78.H1_H1 ;  /* 0x3000004eff4f7230 */ /* 0x000fe20000004100 */
[----:B------:R-:W-:Y:S01]  /*32f0*/  F2FP.F16.E4M3.UNPACK_B R44, R32 ;  /* 0x00000020ff2c723e */ /* 0x000fe200020006ff */
[----:B------:R-:W-:Y:S01]  /*3300*/  HADD2.F32 R46, -RZ, R45.H1_H1 ;  /* 0x3000002dff2e7230 */ /* 0x000fe20000004100 */
[----:B------:R-:W-:Y:S01]  /*3310*/  F2FP.F16.E4M3.UNPACK_B R11, R11 ;  /* 0x0000000bff0b723e */ /* 0x000fe200020006ff */
[----:B------:R-:W-:-:S02]  /*3320*/  HADD2.F32 R33, -RZ, R39.H1_H1 ;  /* 0x30000027ff217230 */ /* 0x000fc40000004100 */
[-C--:B------:R-:W-:Y:S01]  /*3330*/  FMUL.FTZ R32, R40, R79.reuse ;  /* 0x0000004f28207220 */ /* 0x080fe20000410000 */
[----:B------:R-:W-:Y:S02]  /*3340*/  HADD2.F32 R80, -RZ, R47.H1_H1 ;  /* 0x3000002fff507230 */ /* 0x000fe40000004100 */
[C---:B------:R-:W-:Y:S01]  /*3350*/  FMUL.FTZ R81, R41.reuse, R79 ;  /* 0x0000004f29517220 */ /* 0x040fe20000410000 */
[----:B------:R-:W-:Y:S02]  /*3360*/  HADD2.F32 R39, -RZ, R39.H0_H0 ;  /* 0x20000027ff277230 */ /* 0x000fe40000004100 */
[----:B------:R-:W-:Y:S01]  /*3370*/  FFMA.FTZ R79, R41, R46, -R32 ;  /* 0x0000002e294f7223 */ /* 0x000fe20000010820 */
[----:B------:R-:W-:Y:S02]  /*3380*/  HADD2.F32 R32, -RZ, R44.H1_H1 ;  /* 0x3000002cff207230 */ /* 0x000fe40000004100 */
[----:B------:R-:W-:Y:S01]  /*3390*/  FMUL.FTZ R84, R33, R80 ;  /* 0x0000005021547220 */ /* 0x000fe20000410000 */
[----:B------:R-:W-:Y:S01]  /*33a0*/  F2FP.F16.E4M3.UNPACK_B R10, R10 ;  /* 0x0000000aff0a723e */ /* 0x000fe200020006ff */
[----:B------:R-:W-:Y:S01]  /*33b0*/  FMUL.FTZ R80, R39, R80 ;  /* 0x0000005027507220 */ /* 0x000fe20000410000 */
[----:B------:R-:W-:-:S02]  /*33c0*/  HADD2.F32 R78, -RZ, R78.H0_H0 ;  /* 0x2000004eff4e7230 */ /* 0x000fc40000004100 */
[-C--:B------:R-:W-:Y:S01]  /*33d0*/  FFMA.FTZ R84, R39, R32.reuse, -R84 ;  /* 0x0000002027547223 */ /* 0x080fe20000010854 */
[----:B------:R-:W-:Y:S02]  /*33e0*/  HADD2.F32 R47, -RZ, R47.H0_H0 ;  /* 0x2000002fff2f7230 */ /* 0x000fe40000004100 */
[----:B------:R-:W-:Y:S01]  /*33f0*/  FFMA.FTZ R39, R33, R32, R80 ;  /* 0x0000002021277223 */ /* 0x000fe20000010050 */
[--C-:B------:R-:W-:Y:S02]  /*3400*/  HADD2.F32 R32, -RZ, R11.reuse.H0_H0 ;  /* 0x2000000bff207230 */ /* 0x100fe40000004100 */
[----:B------:R-:W-:Y:S01]  /*3410*/  FFMA.FTZ R46, R40, R46, R81 ;  /* 0x0000002e282e7223 */ /* 0x000fe20000010051 */
[----:B------:R-:W-:Y:S01]  /*3420*/  HADD2.F32 R33, -RZ, R11.H1_H1 ;  /* 0x3000000bff217230 */ /* 0x000fe20000004100 */
[----:B------:R-:W-:Y:S01]  /*3430*/  F2FP.SATFINITE.E4M3.F32.PACK_AB_MERGE_C R9, R9, R8, R38 ;  /* 0x000000080909723e */ /* 0x000fe20004807026 */
[--C-:B------:R-:W-:Y:S01]  /*3440*/  HADD2.F32 R11, -RZ, R10.reuse.H0_H0 ;  /* 0x2000000aff0b7230 */ /* 0x100fe20000004100 */
[----:B------:R-:W-:Y:S01]  /*3450*/  F2FP.SATFINITE.E4M3.F32.PACK_AB_MERGE_C R39, R39, R84, RZ ;  /* 0x000000542727723e */ /* 0x000fe200048070ff */
[----:B------:R-:W-:-:S02]  /*3460*/  HADD2.F32 R10, -RZ, R10.H1_H1 ;  /* 0x3000000aff0a7230 */ /* 0x000fc40000004100 */
[-C--:B------:R-:W-:Y:S01]  /*3470*/  FMUL.FTZ R41, R33, R78.reuse ;  /* 0x0000004e21297220 */ /* 0x080fe20000410000 */
[----:B------:R-:W-:Y:S02]  /*3480*/  HADD2.F32 R45, -RZ, R45.H0_H0 ;  /* 0x2000002dff2d7230 */ /* 0x000fe40000004100 */
[----:B------:R-:W-:Y:S01]  /*3490*/  FMUL.FTZ R78, R32, R78 ;  /* 0x0000004e204e7220 */ /* 0x000fe20000410000 */
[----:B------:R-:W-:Y:S02]  /*34a0*/  HADD2.F32 R44, -RZ, R44.H0_H0 ;  /* 0x2000002cff2c7230 */ /* 0x000fe40000004100 */
[-C--:B------:R-:W-:Y:S01]  /*34b0*/  FMUL.FTZ R40, R10, R47.reuse ;  /* 0x0000002f0a287220 */ /* 0x080fe20000410000 */
[----:B------:R-:W-:Y:S01]  /*34c0*/  FMUL.FTZ R47, R11, R47 ;  /* 0x0000002f0b2f7220 */ /* 0x000fe20000410000 */
[-C--:B------:R-:W-:Y:S01]  /*34d0*/  FFMA.FTZ R41, R32, R45.reuse, -R41 ;  /* 0x0000002d20297223 */ /* 0x080fe20000010829 */
[----:B------:R-:W-:Y:S01]  /*34e0*/  FFMA.FTZ R78, R33, R45, R78 ;  /* 0x0000002d214e7223 */ /* 0x000fe2000001004e */
[-C--:B------:R-:W-:Y:S01]  /*34f0*/  FFMA.FTZ R40, R11, R44.reuse, -R40 ;  /* 0x0000002c0b287223 */ /* 0x080fe20000010828 */
[----:B------:R-:W-:Y:S01]  /*3500*/  FFMA.FTZ R47, R10, R44, R47 ;  /* 0x0000002c0a2f7223 */ /* 0x000fe2000001002f */
[----:B------:R-:W-:-:S02]  /*3510*/  F2FP.SATFINITE.E4M3.F32.PACK_AB_MERGE_C R46, R46, R79, RZ ;  /* 0x0000004f2e2e723e */ /* 0x000fc400048070ff */
[----:B------:R-:W-:Y:S02]  /*3520*/  F2FP.SATFINITE.E4M3.F32.PACK_AB_MERGE_C R8, R35, R34, R85 ;  /* 0x000000222308723e */ /* 0x000fe40004807055 */
[----:B------:R-:W-:Y:S02]  /*3530*/  F2FP.SATFINITE.E4M3.F32.PACK_AB_MERGE_C R10, R47, R40, R39 ;  /* 0x000000282f0a723e */ /* 0x000fe40004807027 */
[----:B------:R-:W-:-:S07]  /*3540*/  F2FP.SATFINITE.E4M3.F32.PACK_AB_MERGE_C R11, R78, R41, R46 ;  /* 0x000000294e0b723e */ /* 0x000fce000480702e */
.L_x_310:
[----:B------:R-:W-:Y:S05]  /*3550*/  BSYNC B2 ;  /* 0x0000000000027941 */ /* 0x000fea0003800000 */
.L_x_309:
[----:B--2---:R2:W-:Y:S02]  /*3560*/  STG.E.128 desc[UR40][R36.64+0x20], R8 ;  /* 0x0000200824007986 */ /* 0x0045e4000c101d28 */
.L_x_308:
[----:B------:R-:W-:Y:S05]  /*3570*/  BSYNC B1 ;  /* 0x0000000000017941 */ /* 0x000fea0003800000 */
.L_x_307:
[----:B------:R-:W-:Y:S05]  /*3580*/  @P1 BRA `(.L_x_302) ;  /* 0x0000002800a01947 */ /* 0x000fea0003800000 */
[----:B-12---:R1:W2:Y:S01]  /*3590*/  LDS.128 R8, [R90+0x15800] ;  /* 0x015800005a087984 */ /* 0x0062a20000000c00 */
[----:B------:R-:W-:Y:S01]  /*35a0*/  VIADD R32, R16, 0x20 ;  /* 0x0000002010207836 */ /* 0x000fe20000000000 */
[----:B------:R-:W-:Y:S04]  /*35b0*/  BSSY B1, `(.L_x_311) ;  /* 0x000006a000017945 */ /* 0x000fe80003800000 */
[----:B------:R-:W-:-:S13]  /*35c0*/  ISETP.GE.AND P4, PT, R32, R93, PT ;  /* 0x0000005d2000720c */ /* 0x000fda0003f86270 */
[----:B-1----:R-:W-:Y:S05]  /*35d0*/  @P4 BRA `(.L_x_312) ;  /* 0x00000004009c4947 */ /* 0x002fea0003800000 */
[----:B------:R-:W-:Y:S02]  /*35e0*/  SHF.R.U32.HI R12, RZ, 0x8, R13 ;  /* 0x00000008ff0c7819 */ /* 0x000fe4000001160d */
[--C-:B------:R-:W-:Y:S02]  /*35f0*/  SHF.R.U32.HI R14, RZ, 0x8, R15.reuse ;  /* 0x00000008ff0e7819 */ /* 0x100fe4000001160f */
[----:B------:R-:W-:Y:S01]  /*3600*/  SHF.R.U32.HI R32, RZ, 0x10, R15 ;  /* 0x00000010ff207819 */ /* 0x000fe2000001160f */
[----:B------:R-:W-:Y:S01]  /*3610*/  IMAD.SHL.U32 R12, R12, 0x100, RZ ;  /* 0x000001000c0c7824 */ /* 0x000fe200078e00ff */
[----:B------:R-:W-:Y:S01]  /*3620*/  SHF.R.U32.HI R34, RZ, 0x10, R13 ;  /* 0x00000010ff227819 */ /* 0x000fe2000001160d */
[----:B------:R-:W-:Y:S01]  /*3630*/  IMAD.SHL.U32 R14, R14, 0x100, RZ ;  /* 0x000001000e0e7824 */ /* 0x000fe200078e00ff */
[----:B------:R-:W-:Y:S01]  /*3640*/  LOP3.LUT R33, R13, 0xff0000ff, RZ, 0xc0, !PT ;  /* 0xff0000ff0d217812 */ /* 0x000fe200078ec0ff */
[----:B--2---:R-:W-:Y:S01]  /*3650*/  IMAD.MOV.U32 R13, RZ, RZ, R8 ;  /* 0x000000ffff0d7224 */ /* 0x004fe200078e0008 */
[----:B------:R-:W-:-:S02]  /*3660*/  LOP3.LUT R15, R15, 0xff0000ff, RZ, 0xc0, !PT ;  /* 0xff0000ff0f0f7812 */ /* 0x000fc400078ec0ff */
[----:B------:R-:W-:Y:S01]  /*3670*/  LOP3.LUT R33, R33, 0xff00, R12, 0xf8, !PT ;  /* 0x0000ff0021217812 */ /* 0x000fe200078ef80c */
[----:B------:R-:W-:Y:S01]  /*3680*/  IMAD.U32 R12, R34, 0x10000, RZ ;  /* 0x00010000220c7824 */ /* 0x000fe200078e00ff */
[----:B------:R-:W-:Y:S01]  /*3690*/  LOP3.LUT R35, R15, 0xff00, R14, 0xf8, !PT ;  /* 0x0000ff000f237812 */ /* 0x000fe200078ef80e */
[----:B------:R-:W-:Y:S01]  /*36a0*/  IMAD.U32 R14, R32, 0x10000, RZ ;  /* 0x00010000200e7824 */ /* 0x000fe200078e00ff */
[----:B------:R-:W-:Y:S02]  /*36b0*/  F2FP.F16.E4M3.UNPACK_B R8, R9 ;  /* 0x00000009ff08723e */ /* 0x000fe400020006ff */
[----:B------:R-:W-:Y:S02]  /*36c0*/  F2FP.F16.E4M3.UNPACK_B R15, R43.H1 ;  /* 0x0000002bff0f723e */ /* 0x000fe400030006ff */
[----:B------:R-:W-:Y:S02]  /*36d0*/  LOP3.LUT R12, R33, 0xff0000, R12, 0xf8, !PT ;  /* 0x00ff0000210c7812 */ /* 0x000fe400078ef80c */
[----:B------:R-:W-:Y:S01]  /*36e0*/  LOP3.LUT R38, R35, 0xff0000, R14, 0xf8, !PT ;  /* 0x00ff000023267812 */ /* 0x000fe200078ef80e */
[--C-:B------:R-:W-:Y:S01]  /*36f0*/  HADD2.F32 R14, -RZ, R8.reuse.H1_H1 ;  /* 0x30000008ff0e7230 */ /* 0x100fe20000004100 */
[----:B------:R-:W-:Y:S01]  /*3700*/  F2FP.F16.E4M3.UNPACK_B R33, R42.H1 ;  /* 0x0000002aff21723e */ /* 0x000fe200030006ff */
[--C-:B------:R-:W-:Y:S01]  /*3710*/  HADD2.F32 R39, -RZ, R15.reuse.H0_H0 ;  /* 0x2000000fff277230 */ /* 0x100fe20000004100 */
[----:B------:R-:W-:Y:S01]  /*3720*/  F2FP.F16.E4M3.UNPACK_B R9, R9.H1 ;  /* 0x00000009ff09723e */ /* 0x000fe200030006ff */
[----:B------:R-:W-:Y:S01]  /*3730*/  HADD2.F32 R8, -RZ, R8.H0_H0 ;  /* 0x20000008ff087230 */ /* 0x000fe20000004100 */
[----:B------:R-:W-:Y:S01]  /*3740*/  F2FP.F16.E4M3.UNPACK_B R43, R43 ;  /* 0x0000002bff2b723e */ /* 0x000fe200020006ff */
[----:B------:R-:W-:-:S02]  /*3750*/  HADD2.F32 R34, -RZ, R15.H1_H1 ;  /* 0x3000000fff227230 */ /* 0x000fc40000004100 */
[-C--:B------:R-:W-:Y:S01]  /*3760*/  FMUL.FTZ R41, R14, R39.reuse ;  /* 0x000000270e297220 */ /* 0x080fe20000410000 */
[----:B------:R-:W-:Y:S01]  /*3770*/  HADD2.F32 R35, -RZ, R33.H0_H0 ;  /* 0x20000021ff237230 */ /* 0x000fe20000004100 */
[----:B------:R-:W-:Y:S01]  /*3780*/  F2FP.F16.E4M3.UNPACK_B R42, R42 ;  /* 0x0000002aff2a723e */ /* 0x000fe200020006ff */
[--C-:B------:R-:W-:Y:S02]  /*3790*/  HADD2.F32 R32, -RZ, R9.reuse.H1_H1 ;  /* 0x30000009ff207230 */ /* 0x100fe40000004100 */
[----:B------:R-:W-:Y:S02]  /*37a0*/  HADD2.F32 R15, -RZ, R9.H0_H0 ;  /* 0x20000009ff0f7230 */ /* 0x000fe40000004100 */
[----:B------:R-:W-:Y:S01]  /*37b0*/  FMUL.FTZ R9, R8, R39 ;  /* 0x0000002708097220 */ /* 0x000fe20000410000 */
[----:B------:R-:W-:Y:S02]  /*37c0*/  HADD2.F32 R33, -RZ, R33.H1_H1 ;  /* 0x30000021ff217230 */ /* 0x000fe40000004100 */
[-C--:B------:R-:W-:Y:S01]  /*37d0*/  FMUL.FTZ R40, R32, R34.reuse ;  /* 0x0000002220287220 */ /* 0x080fe20000410000 */
[-C--:B------:R-:W-:Y:S01]  /*37e0*/  FFMA.FTZ R8, R8, R35.reuse, -R41 ;  /* 0x0000002308087223 */ /* 0x080fe20000010829 */
[----:B------:R-:W-:Y:S01]  /*37f0*/  FFMA.FTZ R9, R14, R35, R9 ;  /* 0x000000230e097223 */ /* 0x000fe20000010009 */
[C---:B------:R-:W-:Y:S01]  /*3800*/  FMUL.FTZ R39, R15.reuse, R34 ;  /* 0x000000220f277220 */ /* 0x040fe20000410000 */
[----:B------:R-:W-:Y:S01]  /*3810*/  F2FP.F16.E4M3.UNPACK_B R14, R13.H1 ;  /* 0x0000000dff0e723e */ /* 0x000fe200030006ff */
[----:B------:R-:W-:Y:S01]  /*3820*/  FFMA.FTZ R41, R15, R33, -R40 ;  /* 0x000000210f297223 */ /* 0x000fe20000010828 */
[----:B------:R-:W-:Y:S01]  /*3830*/  F2FP.F16.E4M3.UNPACK_B R13, R13 ;  /* 0x0000000dff0d723e */ /* 0x000fe200020006ff */
[----:B------:R-:W-:Y:S01]  /*3840*/  FFMA.FTZ R44, R32, R33, R39 ;  /* 0x00000021202c7223 */ /* 0x000fe20000010027 */
[----:B------:R-:W-:-:S02]  /*3850*/  HADD2.F32 R34, -RZ, R43.H1_H1 ;  /* 0x3000002bff227230 */ /* 0x000fc40000004100 */
[--C-:B------:R-:W-:Y:S02]  /*3860*/  HADD2.F32 R15, -RZ, R14.reuse.H0_H0 ;  /* 0x2000000eff0f7230 */ /* 0x100fe40000004100 */
[----:B------:R-:W-:Y:S01]  /*3870*/  HADD2.F32 R32, -RZ, R14.H1_H1 ;  /* 0x3000000eff207230 */ /* 0x000fe20000004100 */
[----:B------:R-:W-:Y:S01]  /*3880*/  F2FP.SATFINITE.E4M3.F32.PACK_AB_MERGE_C R47, R44, R41, RZ ;  /* 0x000000292c2f723e */ /* 0x000fe200048070ff */
[----:B------:R-:W-:Y:S02]  /*3890*/  HADD2.F32 R14, -RZ, R13.H0_H0 ;  /* 0x2000000dff0e7230 */ /* 0x000fe40000004100 */
[-C--:B------:R-:W-:Y:S01]  /*38a0*/  FMUL.FTZ R39, R15, R34.reuse ;  /* 0x000000220f277220 */ /* 0x080fe20000410000 */
[----:B------:R-:W-:Y:S02]  /*38b0*/  HADD2.F32 R33, -RZ, R42.H1_H1 ;  /* 0x3000002aff217230 */ /* 0x000fe40000004100 */
[----:B------:R-:W-:Y:S01]  /*38c0*/  FMUL.FTZ R40, R32, R34 ;  /* 0x0000002220287220 */ /* 0x000fe20000410000 */
[----:B------:R-:W-:Y:S01]  /*38d0*/  HADD2.F32 R43, -RZ, R43.H0_H0 ;  /* 0x2000002bff2b7230 */ /* 0x000fe20000004100 */
[----:B------:R-:W-:Y:S01]  /*38e0*/  F2FP.SATFINITE.E4M3.F32.PACK_AB_MERGE_C R9, R9, R8, R47 ;  /* 0x000000080909723e */ /* 0x000fe2000480702f */
[----:B------:R-:W-:-:S02]  /*38f0*/  HADD2.F32 R13, -RZ, R13.H1_H1 ;  /* 0x3000000dff0d7230 */ /* 0x000fc40000004100 */
[-C--:B------:R-:W-:Y:S01]  /*3900*/  FFMA.FTZ R40, R15, R33.reuse, -R40 ;  /* 0x000000210f287223 */ /* 0x080fe20000010828 */
[----:B------:R-:W-:Y:S02]  /*3910*/  HADD2.F32 R42, -RZ, R42.H0_H0 ;  /* 0x2000002aff2a7230 */ /* 0x000fe40000004100 */
[----:B------:R-:W-:Y:S01]  /*3920*/  FFMA.FTZ R39, R32, R33, R39 ;  /* 0x0000002120277223 */ /* 0x000fe20000010027 */
[CC--:B------:R-:W-:Y:S01]  /*3930*/  FMUL.FTZ R34, R14.reuse, R43.reuse ;  /* 0x0000002b0e227220 */ /* 0x0c0fe20000410000 */
[----:B------:R-:W-:Y:S01]  /*3940*/  FMUL.FTZ R35, R13, R43 ;  /* 0x0000002b0d237220 */ /* 0x000fe20000410000 */
[----:B------:R-:W-:Y:S02]  /*3950*/  F2FP.F16.E4M3.UNPACK_B R33, R12 ;  /* 0x0000000cff21723e */ /* 0x000fe400020006ff */
[----:B------:R-:W-:Y:S01]  /*3960*/  F2FP.SATFINITE.E4M3.F32.PACK_AB_MERGE_C R46, R39, R40, RZ ;  /* 0x00000028272e723e */ /* 0x000fe200048070ff */
[-C--:B------:R-:W-:Y:S01]  /*3970*/  FFMA.FTZ R43, R14, R42.reuse, -R35 ;  /* 0x0000002a0e2b7223 */ /* 0x080fe20000010823 */
[----:B------:R-:W-:Y:S01]  /*3980*/  F2FP.F16.E4M3.UNPACK_B R14, R11.H1 ;  /* 0x0000000bff0e723e */ /* 0x000fe200030006ff */
[----:B------:R-:W-:Y:S01]  /*3990*/  FFMA.FTZ R42, R13, R42, R34 ;  /* 0x0000002a0d2a7223 */ /* 0x000fe20000010022 */
[----:B------:R-:W-:-:S02]  /*39a0*/  F2FP.F16.E4M3.UNPACK_B R39, R38.H1 ;  /* 0x00000026ff27723e */ /* 0x000fc400030006ff */
[----:B------:R-:W-:Y:S01]  /*39b0*/  F2FP.F16.E4M3.UNPACK_B R34, R12.H1 ;  /* 0x0000000cff22723e */ /* 0x000fe200030006ff */
[--C-:B------:R-:W-:Y:S01]  /*39c0*/  HADD2.F32 R32, -RZ, R14.reuse.H1_H1 ;  /* 0x3000000eff207230 */ /* 0x100fe20000004100 */
[----:B------:R-:W-:Y:S01]  /*39d0*/  F2FP.F16.E4M3.UNPACK_B R13, R10.H1 ;  /* 0x0000000aff0d723e */ /* 0x000fe200030006ff */
[----:B------:R-:W-:Y:S01]  /*39e0*/  HADD2.F32 R41, -RZ, R39.H1_H1 ;  /* 0x30000027ff297230 */ /* 0x000fe20000004100 */
[----:B------:R-:W-:Y:S01]  /*39f0*/  F2FP.F16.E4M3.UNPACK_B R38, R38 ;  /* 0x00000026ff26723e */ /* 0x000fe200020006ff */
[----:B------:R-:W-:Y:S01]  /*3a00*/  HADD2.F32 R15, -RZ, R14.H0_H0 ;  /* 0x2000000eff0f7230 */ /* 0x000fe20000004100 */
[----:B------:R-:W-:Y:S01]  /*3a10*/  F2FP.F16.E4M3.UNPACK_B R11, R11 ;  /* 0x0000000bff0b723e */ /* 0x000fe200020006ff */
[----:B------:R-:W-:Y:S02]  /*3a20*/  HADD2.F32 R35, -RZ, R34.H1_H1 ;  /* 0x30000022ff237230 */ /* 0x000fe40000004100 */
[----:B------:R-:W-:Y:S01]  /*3a30*/  FMUL.FTZ R12, R32, R41 ;  /* 0x00000029200c7220 */ /* 0x000fe20000410000 */
[----:B------:R-:W-:-:S02]  /*3a40*/  HADD2.F32 R14, -RZ, R13.H1_H1 ;  /* 0x3000000dff0e7230 */ /* 0x000fc40000004100 */
[C---:B------:R-:W-:Y:S01]  /*3a50*/  FMUL.FTZ R41, R15.reuse, R41 ;  /* 0x000000290f297220 */ /* 0x040fe20000410000 */
[----:B------:R-:W-:Y:S02]  /*3a60*/  HADD2.F32 R40, -RZ, R38.H1_H1 ;  /* 0x30000026ff287230 */ /* 0x000fe40000004100 */
[-C--:B------:R-:W-:Y:S01]  /*3a70*/  FFMA.FTZ R45, R15, R35.reuse, -R12 ;  /* 0x000000230f2d7223 */ /* 0x080fe2000001080c */
[----:B------:R-:W-:Y:S01]  /*3a80*/  HADD2.F32 R13, -RZ, R13.H0_H0 ;  /* 0x2000000dff0d7230 */ /* 0x000fe20000004100 */
[----:B------:R-:W-:Y:S01]  /*3a90*/  F2FP.F16.E4M3.UNPACK_B R10, R10 ;  /* 0x0000000aff0a723e */ /* 0x000fe200020006ff */
[----:B------:R-:W-:Y:S02]  /*3aa0*/  HADD2.F32 R12, -RZ, R33.H1_H1 ;  /* 0x30000021ff0c7230 */ /* 0x000fe40000004100 */
[-C--:B------:R-:W-:Y:S01]  /*3ab0*/  FMUL.FTZ R44, R14, R40.reuse ;  /* 0x000000280e2c7220 */ /* 0x080fe20000410000 */
[----:B------:R-:W-:Y:S02]  /*3ac0*/  HADD2.F32 R39, -RZ, R39.H0_H0 ;  /* 0x20000027ff277230 */ /* 0x000fe40000004100 */
[C---:B------:R-:W-:Y:S01]  /*3ad0*/  FMUL.FTZ R15, R13.reuse, R40 ;  /* 0x000000280d0f7220 */ /* 0x040fe20000410000 */
[----:B------:R-:W-:Y:S01]  /*3ae0*/  FFMA.FTZ R40, R32, R35, R41 ;  /* 0x0000002320287223 */ /* 0x000fe20000010029 */
[----:B------:R-:W-:Y:S01]  /*3af0*/  FFMA.FTZ R44, R13, R12, -R44 ;  /* 0x0000000c0d2c7223 */ /* 0x000fe2000001082c */
[----:B------:R-:W-:-:S02]  /*3b00*/  HADD2.F32 R13, -RZ, R11.H1_H1 ;  /* 0x3000000bff0d7230 */ /* 0x000fc40000004100 */
[----:B------:R-:W-:Y:S01]  /*3b10*/  FFMA.FTZ R35, R14, R12, R15 ;  /* 0x0000000c0e237223 */ /* 0x000fe2000001000f */
[----:B------:R-:W-:Y:S01]  /*3b20*/  HADD2.F32 R12, -RZ, R11.H0_H0 ;  /* 0x2000000bff0c7230 */ /* 0x000fe20000004100 */
[----:B------:R-:W-:Y:S01]  /*3b30*/  F2FP.SATFINITE.E4M3.F32.PACK_AB_MERGE_C R40, R40, R45, RZ ;  /* 0x0000002d2828723e */ /* 0x000fe200048070ff */
[--C-:B------:R-:W-:Y:S02]  /*3b40*/  HADD2.F32 R11, -RZ, R10.reuse.H0_H0 ;  /* 0x2000000aff0b7230 */ /* 0x100fe40000004100 */
[-C--:B------:R-:W-:Y:S01]  /*3b50*/  FMUL.FTZ R41, R13, R39.reuse ;  /* 0x000000270d297220 */ /* 0x080fe20000410000 */
[----:B------:R-:W-:Y:S02]  /*3b60*/  HADD2.F32 R10, -RZ, R10.H1_H1 ;  /* 0x3000000aff0a7230 */ /* 0x000fe40000004100 */
[----:B------:R-:W-:Y:S01]  /*3b70*/  FMUL.FTZ R32, R12, R39 ;  /* 0x000000270c207220 */ /* 0x000fe20000410000 */
[----:B------:R-:W-:Y:S01]  /*3b80*/  HADD2.F32 R38, -RZ, R38.H0_H0 ;  /* 0x20000026ff267230 */ /* 0x000fe20000004100 */
[----:B------:R-:W-:Y:S01]  /*3b90*/  F2FP.SATFINITE.E4M3.F32.PACK_AB_MERGE_C R35, R35, R44, RZ ;  /* 0x0000002c2323723e */ /* 0x000fe200048070ff */
[----:B------:R-:W-:Y:S01]  /*3ba0*/  HADD2.F32 R34, -RZ, R34.H0_H0 ;  /* 0x20000022ff227230 */ /* 0x000fe20000004100 */
[----:B------:R-:W-:Y:S01]  /*3bb0*/  F2FP.SATFINITE.E4M3.F32.PACK_AB_MERGE_C R8, R42, R43, R46 ;  /* 0x0000002b2a08723e */ /* 0x000fe2000480702e */
[----:B------:R-:W-:-:S02]  /*3bc0*/  HADD2.F32 R33, -RZ, R33.H0_H0 ;  /* 0x20000021ff217230 */ /* 0x000fc40000004100 */
[-C--:B------:R-:W-:Y:S01]  /*3bd0*/  FMUL.FTZ R14, R10, R38.reuse ;  /* 0x000000260a0e7220 */ /* 0x080fe20000410000 */
[----:B------:R-:W-:Y:S01]  /*3be0*/  FMUL.FTZ R15, R11, R38 ;  /* 0x000000260b0f7220 */ /* 0x000fe20000410000 */
[-C--:B------:R-:W-:Y:S01]  /*3bf0*/  FFMA.FTZ R41, R12, R34.reuse, -R41 ;  /* 0x000000220c297223 */ /* 0x080fe20000010829 */
[----:B------:R-:W-:Y:S01]  /*3c00*/  FFMA.FTZ R32, R13, R34, R32 ;  /* 0x000000220d207223 */ /* 0x000fe20000010020 */
[-C--:B------:R-:W-:Y:S01]  /*3c10*/  FFMA.FTZ R14, R11, R33.reuse, -R14 ;  /* 0x000000210b0e7223 */ /* 0x080fe2000001080e */
[----:B------:R-:W-:-:S03]  /*3c20*/  FFMA.FTZ R15, R10, R33, R15 ;  /* 0x000000210a0f7223 */ /* 0x000fc6000001000f */
[----:B------:R-:W-:Y:S02]  /*3c30*/  F2FP.SATFINITE.E4M3.F32.PACK_AB_MERGE_C R11, R32, R41, R40 ;  /* 0x00000029200b723e */ /* 0x000fe40004807028 */
[----:B------:R-:W-:-:S07]  /*3c40*/  F2FP.SATFINITE.E4M3.F32.PACK_AB_MERGE_C R10, R15, R14, R35 ;  /* 0x0000000e0f0a723e */ /* 0x000fce0004807023 */
.L_x_312:
[----:B------:R-:W-:Y:S05]  /*3c50*/  BSYNC B1 ;  /* 0x0000000000017941 */ /* 0x000fea0003800000 */
.L_x_311:
[----:B--2---:R3:W-:Y:S01]  /*3c60*/  STG.E.128 desc[UR40][R36.64+0x40], R8 ;  /* 0x0000400824007986 */ /* 0x0047e2000c101d28 */
[----:B------:R-:W-:Y:S05]  /*3c70*/  BRA `(.L_x_302) ;  /* 0x0000002000e47947 */ /* 0x000fea0003800000 */
.L_x_296:
[----:B------:R-:W-:Y:S01]  /*3c80*/  ISETP.GE.AND P4, PT, R152, R91, PT ;  /* 0x0000005b9800720c */ /* 0x000fe20003f86270 */
[----:B------:R-:W-:Y:S01]  /*3c90*/  BSSY B1, `(.L_x_313) ;  /* 0x000001a000017945 */ /* 0x000fe20003800000 */
[----:B------:R-:W-:Y:S02]  /*3ca0*/  CS2R R10, SRZ ;  /* 0x00000000000a7805 */ /* 0x000fe4000001ff00 */
[----:B------:R-:W-:Y:S02]  /*3cb0*/  CS2R R8, SRZ ;  /* 0x0000000000087805 */ /* 0x000fe4000001ff00 */
[----:B------:R-:W-:Y:S02]  /*3cc0*/  CS2R R14, SRZ ;  /* 0x00000000000e7805 */ /* 0x000fe4000001ff00 */
[----:B------:R-:W-:Y:S02]  /*3cd0*/  CS2R R12, SRZ ;  /* 0x00000000000c7805 */ /* 0x000fe4000001ff00 */
[----:B------:R-:W-:-:S02]  /*3ce0*/  CS2R R34, SRZ ;  /* 0x0000000000227805 */ /* 0x000fc4000001ff00 */
[----:B------:R-:W-:Y:S02]  /*3cf0*/  CS2R R32, SRZ ;  /* 0x0000000000207805 */ /* 0x000fe4000001ff00 */
[----:B------:R-:W-:Y:S02]  /*3d00*/  CS2R R38, SRZ ;  /* 0x0000000000267805 */ /* 0x000fe4000001ff00 */
[----:B------:R-:W-:Y:S01]  /*3d10*/  CS2R R36, SRZ ;  /* 0x0000000000247805 */ /* 0x000fe2000001ff00 */
[----:B------:R-:W-:Y:S06]  /*3d20*/  @P4 BRA `(.L_x_314) ;  /* 0x0000000000404947 */ /* 0x000fec0003800000 */
[----:B------:R-:W-:Y:S01]  /*3d30*/  ULDC.64 UR4, c[0x0][0x3c8] ;  /* 0x0000f20000047ab9 */ /* 0x000fe20000000a00 */
[----:B------:R-:W-:Y:S01]  /*3d40*/  ULDC.64 UR6, c[0x0][0x3e0] ;  /* 0x0000f80000067ab9 */ /* 0x000fe20000000a00 */
[----:B------:R-:W-:Y:S02]  /*3d50*/  IADD3 R44, P3, P5, R54, UR4, R44 ;  /* 0x00000004362c7c10 */ /* 0x000fe4000fd7e02c */
[----:B------:R-:W-:Y:S02]  /*3d60*/  CS2R R10, SRZ ;  /* 0x00000000000a7805 */ /* 0x000fe4000001ff00 */
[----:B------:R-:W-:Y:S02]  /*3d70*/  CS2R R8, SRZ ;  /* 0x0000000000087805 */ /* 0x000fe4000001ff00 */
[----:B------:R-:W-:Y:S02]  /*3d80*/  CS2R R34, SRZ ;  /* 0x0000000000227805 */ /* 0x000fe4000001ff00 */
[----:B------:R-:W-:-:S02]  /*3d90*/  IADD3.X R45, R21, UR5, R46, P3, P5 ;  /* 0x00000005152d7c10 */ /* 0x000fc40009fea42e */
[----:B------:R-:W-:Y:S02]  /*3da0*/  CS2R R32, SRZ ;  /* 0x0000000000207805 */ /* 0x000fe4000001ff00 */
[----:B------:R-:W-:-:S04]  /*3db0*/  IADD3 R42, P3, P5, R50, UR6, R42 ;  /* 0x00000006322a7c10 */ /* 0x000fc8000fd7e02a */
[----:B------:R-:W-:Y:S02]  /*3dc0*/  IADD3.X R43, R5, UR7, R47, P3, P5 ;  /* 0x00000007052b7c10 */ /* 0x000fe40009fea42f */
[-C--:B------:R-:W-:Y:S02]  /*3dd0*/  ISETP.GE.AND P3, PT, R22, R93.reuse, PT ;  /* 0x0000005d1600720c */ /* 0x080fe40003f66270 */
[----:B------:R-:W-:-:S11]  /*3de0*/  ISETP.GE.AND P5, PT, R156, R93, PT ;  /* 0x0000005d9c00720c */ /* 0x000fd60003fa6270 */
[----:B------:R0:W5:Y:S04]  /*3df0*/  @!P3 LDG.E.128 R12, desc[UR40][R44.64] ;  /* 0x000000282c0cb981 */ /* 0x000168000c1e1d00 */
[----:B------:R0:W5:Y:S04]  /*3e00*/  @!P5 LDG.E.128 R8, desc[UR40][R44.64+0x20] ;  /* 0x000020282c08d981 */ /* 0x000168000c1e1d00 */
[----:B------:R0:W5:Y:S04]  /*3e10*/  @!P3 LDG.E.128 R36, desc[UR40][R42.64] ;  /* 0x000000282a24b981 */ /* 0x000168000c1e1d00 */
[----:B------:R0:W5:Y:S02]  /*3e20*/  @!P5 LDG.E.128 R32, desc[UR40][R42.64+0x20] ;  /* 0x000020282a20d981 */ /* 0x000164000c1e1d00 */
.L_x_314:
[----:B------:R-:W-:Y:S05]  /*3e30*/  BSYNC B1 ;  /* 0x0000000000017941 */ /* 0x000fea0003800000 */
.L_x_313:
[----:B------:R-:W-:Y:S01]  /*3e40*/  ISETP.NE.AND P3, PT, R155, 0x3, PT ;  /* 0x000000039b00780c */ /* 0x000fe20003f65270 */
[----:B-----5:R-:W-:Y:S02]  /*3e50*/  IMAD.MOV.U32 R94, RZ, RZ, R10 ;  /* 0x000000ffff5e7224 */ /* 0x020fe400078e000a */
[----:B------:R-:W-:Y:S02]  /*3e60*/  IMAD.MOV.U32 R95, RZ, RZ, R8 ;  /* 0x000000ffff5f7224 */ /* 0x000fe400078e0008 */
[----:B------:R-:W-:Y:S02]  /*3e70*/  IMAD.MOV.U32 R102, RZ, RZ, R14 ;  /* 0x000000ffff667224 */ /* 0x000fe400078e000e */
[----:B------:R-:W-:Y:S02]  /*3e80*/  IMAD.MOV.U32 R104, RZ, RZ, R12 ;  /* 0x000000ffff687224 */ /* 0x000fe400078e000c */
[----:B------:R-:W-:Y:S02]  /*3e90*/  IMAD.MOV.U32 R96, RZ, RZ, R34 ;  /* 0x000000ffff607224 */ /* 0x000fe400078e0022 */
[----:B------:R-:W-:-:S02]  /*3ea0*/  IMAD.MOV.U32 R97, RZ, RZ, R32 ;  /* 0x000000ffff617224 */ /* 0x000fc400078e0020 */
[----:B------:R-:W-:Y:S02]  /*3eb0*/  IMAD.MOV.U32 R101, RZ, RZ, R38 ;  /* 0x000000ffff657224 */ /* 0x000fe400078e0026 */
[----:B------:R-:W-:Y:S01]  /*3ec0*/  IMAD.MOV.U32 R103, RZ, RZ, R36 ;  /* 0x000000ffff677224 */ /* 0x000fe200078e0024 */
[----:B------:R-:W-:Y:S06]  /*3ed0*/  @!P3 BRA `(.L_x_315) ;  /* 0x000000000004b947 */ /* 0x000fec0003800000 */
[----:B------:R-:W-:Y:S01]  /*3ee0*/  BPT.TRAP 0x1 ;  /* 0x000000040000795c */ /* 0x000fe20000300000 */
.L_x_315:
[----:B------:R-:W-:Y:S01]  /*3ef0*/  IMAD R89, R19, 0x8, R18 ;  /* 0x0000000813597824 */ /* 0x000fe200078e0212 */
[----:B------:R-:W-:Y:S01]  /*3f00*/  SHF.L.U32 R92, R153, 0x1f, RZ ;  /* 0x0000001f995c7819 */ /* 0x000fe200000006ff */
[----:B------:R-:W-:Y:S03]  /*3f10*/  BSSY B1, `(.L_x_316) ;  /* 0x0000003000017945 */ /* 0x000fe60003800000 */
[----:B------:R-:W1:Y:S02]  /*3f20*/  SYNCS.PHASECHK.TRANS64.TRYWAIT P5, [R89+URZ+0x19c90], R92 ;  /* 0x019c905c590075a7 */ /* 0x000e6400080a017f */
[----:B-1----:R-:W-:Y:S05]  /*3f30*/  @!P5 BRA `(.L_x_317) ;  /* 0x0000013400d4d947 */ /* 0x002fea0003800000 */
.L_x_541:
[----:B------:R-:W-:Y:S05]  /*3f40*/  BSYNC B1 ;  /* 0x0000000000017941 */ /* 0x000fea0003800000 */
.L_x_316:
[----:B------:R-:W-:Y:S05]  /*3f50*/  @P4 BRA `(.L_x_302) ;  /* 0x00000020002c4947 */ /* 0x000fea0003800000 */
[----:B------:R-:W2:Y:S01]  /*3f60*/  LDC R98, c[0x0][0x2e4] ;  /* 0x0000b900ff627b82 */ /* 0x000ea20000000800 */
[----:B------:R-:W-:Y:S01]  /*3f70*/  ISETP.NE.AND P4, PT, R62, RZ, PT ;  /* 0x000000ff3e00720c */ /* 0x000fe20003f85270 */
[----:B------:R-:W-:Y:S01]  /*3f80*/  ULDC.64 UR4, c[0x0][0x2f0] ;  /* 0x0000bc0000047ab9 */ /* 0x000fe20000000a00 */
[----:B0-----:R-:W-:Y:S01]  /*3f90*/  SHF.R.S32.HI R42, RZ, 0x1f, R152 ;  /* 0x0000001fff2a7819 */ /* 0x001fe20000011498 */
[----:B------:R-:W-:Y:S01]  /*3fa0*/  IMAD.MOV.U32 R80, RZ, RZ, R40 ;  /* 0x000000ffff507224 */ /* 0x000fe200078e0028 */
[----:B------:R-:W-:Y:S03]  /*3fb0*/  BSSY B1, `(.L_x_318) ;  /* 0x00000f9000017945 */ /* 0x000fe60003800000 */
[----:B------:R-:W-:Y:S02]  /*3fc0*/  IMAD R41, R42, UR4, RZ ;  /* 0x000000042a297c24 */ /* 0x000fe4000f8e02ff */
[----:B------:R-:W-:-:S04]  /*3fd0*/  IMAD.WIDE.U32 R80, R152, UR4, R80 ;  /* 0x0000000498507c25 */ /* 0x000fc8000f8e0050 */
[----:B------:R-:W-:-:S04]  /*3fe0*/  IMAD R41, R152, UR5, R41 ;  /* 0x0000000598297c24 */ /* 0x000fc8000f8e0229 */
[----:B------:R-:W-:Y:S02]  /*3ff0*/  IMAD.IADD R99, R41, 0x1, R81 ;  /* 0x0000000129637824 */ /* 0x000fe400078e0251 */
[----:B--2---:R-:W-:Y:S01]  /*4000*/  IMAD.IADD R100, R98, 0x1, -R63 ;  /* 0x0000000162647824 */ /* 0x004fe200078e0a3f */
[----:B------:R-:W-:Y:S06]  /*4010*/  @!P4 BRA `(.L_x_319) ;  /* 0x0000000c00c8c947 */ /* 0x000fec0003800000 */
[----:B------:R-:W2:Y:S04]  /*4020*/  LDL R46, [R1] ;  /* 0x00000000012e7983 */ /* 0x000ea80000100800 */
[----:B------:R-:W3:Y:S04]  /*4030*/  LDL R45, [R1+0x50] ;  /* 0x00005000012d7983 */ /* 0x000ee80000100800 */
[----:B------:R-:W4:Y:S01]  /*4040*/  LDL R43, [R1+0x4] ;  /* 0x00000400012b7983 */ /* 0x000f220000100800 */
[----:B------:R-:W-:Y:S01]  /*4050*/  SEL R40, R63, R100, !P0 ;  /* 0x000000643f287207 */ /* 0x000fe20004000000 */
[----:B------:R-:W-:Y:S01]  /*4060*/  BSSY B2, `(.L_x_320) ;  /* 0x00000eb000027945 */ /* 0x000fe20003800000 */
[----:B------:R-:W-:-:S02]  /*4070*/  IADD3 R87, P4, P5, R60, R80, R20 ;  /* 0x000000503c577210 */ /* 0x000fc40007d9e014 */
[----:B------:R-:W-:Y:S02]  /*4080*/  SHF.R.S32.HI R41, RZ, 0x1f, R40 ;  /* 0x0000001fff297819 */ /* 0x000fe40000011428 */
[----:B------:R-:W-:Y:S02]  /*4090*/  IADD3.X R44, R82, R99, R4, P4, P5 ;  /* 0x00000063522c7210 */ /* 0x000fe400027ea404 */
[----:B------:R-:W-:-:S04]  /*40a0*/  LEA.HI R41, R41, R40, RZ, 0x5 ;  /* 0x0000002829297211 */ /* 0x000fc800078f28ff */
[----:B------:R-:W-:-:S04]  /*40b0*/  SHF.R.S32.HI R40, RZ, 0x5, R41 ;  /* 0x00000005ff287819 */ /* 0x000fc80000011429 */
[----:B------:R-:W-:-:S05]  /*40c0*/  LEA.HI.SX32 R40, R75, R40, 0x1c ;  /* 0x000000284b287211 */ /* 0x000fca00078fe2ff */
[C---:B------:R-:W-:Y:S01]  /*40d0*/  IMAD.SHL.U32 R41, R40.reuse, 0x10, RZ ;  /* 0x0000001028297824 */ /* 0x040fe200078e00ff */
[----:B------:R-:W-:-:S04]  /*40e0*/  LEA.HI R40, R40, R40, RZ, 0x1 ;  /* 0x0000002828287211 */ /* 0x000fc800078f08ff */
[----:B------:R-:W-:Y:S01]  /*40f0*/  ISETP.GE.AND P4, PT, R41, R98, PT ;  /* 0x000000622900720c */ /* 0x000fe20003f86270 */
[----:B------:R-:W-:-:S05]  /*4100*/  IMAD.SHL.U32 R40, R40, 0x800, RZ ;  /* 0x0000080028287824 */ /* 0x000fca00078e00ff */
[----:B------:R-:W-:-:S07]  /*4110*/  LOP3.LUT R40, R40, 0xfffff000, RZ, 0xc0, !PT ;  /* 0xfffff00028287812 */ /* 0x000fce00078ec0ff */
[--C-:B------:R-:W-:Y:S02]  /*4120*/  @!P4 SHF.R.S32.HI R42, RZ, 0x1f, R41.reuse ;  /* 0x0000001fff2ac819 */ /* 0x100fe40000011429 */
[----:B------:R-:W-:-:S04]  /*4130*/  @!P4 IADD3 R85, P5, P6, R60, R80, R41 ;  /* 0x000000503c55c210 */ /* 0x000fc80007ebe029 */
[----:B------:R-:W-:Y:S02]  /*4140*/  @!P4 IADD3.X R42, R82, R99, R42, P5, P6 ;  /* 0x00000063522ac210 */ /* 0x000fe40002fec42a */
[----:B------:R-:W-:-:S05]  /*4150*/  IADD3 R86, P5, R87, R78, RZ ;  /* 0x0000004e57567210 */ /* 0x000fca0007fbe0ff */
[----:B------:R-:W-:Y:S01]  /*4160*/  IMAD.X R87, R44, 0x1, R79, P5 ;  /* 0x000000012c577824 */ /* 0x000fe200028e064f */
[----:B------:R-:W-:-:S05]  /*4170*/  @!P4 IADD3 R84, P5, R85, R78, RZ ;  /* 0x0000004e5554c210 */ /* 0x000fca0007fbe0ff */
[----:B------:R-:W-:Y:S01]  /*4180*/  @!P4 IMAD.X R85, R42, 0x1, R79, P5 ;  /* 0x000000012a55c824 */ /* 0x000fe200028e064f */
[----:B------:R-:W-:Y:S02]  /*4190*/  ISETP.GE.AND P5, PT, R22, R93, PT ;  /* 0x0000005d1600720c */ /* 0x000fe40003fa6270 */
[----:B--2---:R-:W-:-:S04]  /*41a0*/  LOP3.LUT R41, R46, 0x10, R41, 0xf8, !PT ;  /* 0x000000102e297812 */ /* 0x004fc800078ef829 */
[----:B---3--:R-:W-:-:S04]  /*41b0*/  LOP3.LUT R41, R41, R45, RZ, 0x3c, !PT ;  /* 0x0000002d29297212 */ /* 0x008fc800078e3cff */
[----:B----4-:R-:W-:Y:S01]  /*41c0*/  IADD3 R40, R41, R40, R43 ;  /* 0x0000002829287210 */ /* 0x010fe20007ffe02b */
[----:B------:R-:W-:-:S04]  /*41d0*/  IMAD R41, R19, 0x3000, R73 ;  /* 0x0000300013297824 */ /* 0x000fc800078e0249 */
[----:B------:R-:W-:Y:S02]  /*41e0*/  IMAD R43, R19, 0x3000, R40 ;  /* 0x00003000132b7824 */ /* 0x000fe400078e0228 */
[C---:B------:R-:W-:Y:S02]  /*41f0*/  IMAD.IADD R41, R18.reuse, 0x1, R41 ;  /* 0x0000000112297824 */ /* 0x040fe400078e0229 */
[----:B------:R-:W-:-:S04]  /*4200*/  IMAD.IADD R44, R18, 0x1, R43 ;  /* 0x00000001122c7824 */ /* 0x000fc800078e022b */
[----:B------:R-:W0:Y:S04]  /*4210*/  LDS.128 R40, [R41+0x13800] ;  /* 0x0138000029287984 */ /* 0x000e280000000c00 */
[----:B------:R-:W2:Y:S01]  /*4220*/  LDS.128 R44, [R44+0x13800] ;  /* 0x013800002c2c7984 */ /* 0x000ea20000000c00 */
[----:B------:R-:W-:Y:S05]  /*4230*/  @P5 BRA `(.L_x_321) ;  /* 0x0000000c00345947 */ /* 0x000fea0003800000 */
[----:B------:R-:W-:Y:S02]  /*4240*/  SHF.R.U32.HI R38, RZ, 0x8, R15 ;  /* 0x00000008ff267819 */ /* 0x000fe4000001160f */
[----:B------:R-:W-:Y:S02]  /*4250*/  SHF.R.U32.HI R109, RZ, 0x8, R39 ;  /* 0x00000008ff6d7819 */ /* 0x000fe40000011627 */
[----:B------:R-:W-:Y:S01]  /*4260*/  SHF.R.U32.HI R108, RZ, 0x8, R13 ;  /* 0x00000008ff6c7819 */ /* 0x000fe2000001160d */
[----:B------:R-:W-:Y:S01]  /*4270*/  IMAD.SHL.U32 R107, R38, 0x100, RZ ;  /* 0x00000100266b7824 */ /* 0x000fe200078e00ff */
[----:B------:R-:W-:Y:S01]  /*4280*/  SHF.R.U32.HI R12, RZ, 0x10, R15 ;  /* 0x00000010ff0c7819 */ /* 0x000fe2000001160f */
[----:B------:R-:W-:Y:S01]  /*4290*/  IMAD.SHL.U32 R38, R109, 0x100, RZ ;  /* 0x000001006d267824 */ /* 0x000fe200078e00ff */
[----:B------:R-:W-:Y:S01]  /*42a0*/  LOP3.LUT R36, R15, 0xff0000ff, RZ, 0xc0, !PT ;  /* 0xff0000ff0f247812 */ /* 0x000fe200078ec0ff */
[----:B------:R-:W-:Y:S01]  /*42b0*/  IMAD.SHL.U32 R108, R108, 0x100, RZ ;  /* 0x000001006c6c7824 */ /* 0x000fe200078e00ff */
[----:B------:R-:W-:Y:S01]  /*42c0*/  SHF.R.U32.HI R14, RZ, 0x10, R13 ;  /* 0x00000010ff0e7819 */ /* 0x000fe2000001160d */
[----:B------:R-:W-:Y:S01]  /*42d0*/  IMAD.U32 R12, R12, 0x10000, RZ ;  /* 0x000100000c0c7824 */ /* 0x000fe200078e00ff */
[----:B------:R-:W-:-:S02]  /*42e0*/  SHF.R.U32.HI R15, RZ, 0x10, R39 ;  /* 0x00000010ff0f7819 */ /* 0x000fc40000011627 */
[--C-:B------:R-:W-:Y:S01]  /*42f0*/  SHF.R.U32.HI R106, RZ, 0x8, R37.reuse ;  /* 0x00000008ff6a7819 */ /* 0x100fe20000011625 */
[----:B------:R-:W-:Y:S01]  /*4300*/  IMAD.U32 R14, R14, 0x10000, RZ ;  /* 0x000100000e0e7824 */ /* 0x000fe200078e00ff */
[----:B------:R-:W-:Y:S01]  /*4310*/  LOP3.LUT R39, R39, 0xff0000ff, RZ, 0xc0, !PT ;  /* 0xff0000ff27277812 */ /* 0x000fe200078ec0ff */
[----:B------:R-:W-:Y:S01]  /*4320*/  IMAD.U32 R110, R15, 0x10000, RZ ;  /* 0x000100000f6e7824 */ /* 0x000fe200078e00ff */
[----:B------:R-:W-:Y:S01]  /*4330*/  LOP3.LUT R105, R13, 0xff0000ff, RZ, 0xc0, !PT ;  /* 0xff0000ff0d697812 */ /* 0x000fe200078ec0ff */
[----:B------:R-:W-:Y:S01]  /*4340*/  IMAD.SHL.U32 R106, R106, 0x100, RZ ;  /* 0x000001006a6a7824 */ /* 0x000fe200078e00ff */
[----:B------:R-:W-:Y:S02]  /*4350*/  LOP3.LUT R111, R39, 0xff00, R38, 0xf8, !PT ;  /* 0x0000ff00276f7812 */ /* 0x000fe400078ef826 */
[----:B------:R-:W-:Y:S02]  /*4360*/  SHF.R.U32.HI R13, RZ, 0x10, R37 ;  /* 0x00000010ff0d7819 */ /* 0x000fe40000011625 */
[----:B------:R-:W-:-:S02]  /*4370*/  LOP3.LUT R105, R105, 0xff00, R108, 0xf8, !PT ;  /* 0x0000ff0069697812 */ /* 0x000fc400078ef86c */
[----:B------:R-:W-:Y:S01]  /*4380*/  LOP3.LUT R107, R36, 0xff00, R107, 0xf8, !PT ;  /* 0x0000ff00246b7812 */ /* 0x000fe200078ef86b */
[----:B------:R-:W-:Y:S01]  /*4390*/  IMAD.U32 R13, R13, 0x10000, RZ ;  /* 0x000100000d0d7824 */ /* 0x000fe200078e00ff */
[----:B------:R-:W-:Y:S02]  /*43a0*/  F2FP.F16.E4M3.UNPACK_B R109, R103.H1 ;  /* 0x00000067ff6d723e */ /* 0x000fe400030006ff */
[----:B--2---:R-:W-:Y:S02]  /*43b0*/  F2FP.F16.E4M3.UNPACK_B R38, R44.H1 ;  /* 0x0000002cff26723e */ /* 0x004fe400030006ff */
[----:B------:R-:W-:Y:S02]  /*43c0*/  LOP3.LUT R37, R37, 0xff0000ff, RZ, 0xc0, !PT ;  /* 0xff0000ff25257812 */ /* 0x000fe400078ec0ff */
[----:B0-----:R-:W-:Y:S01]  /*43d0*/  F2FP.F16.E4M3.UNPACK_B R39, R40.H1 ;  /* 0x00000028ff27723e */ /* 0x001fe200030006ff */
[----:B------:R-:W-:Y:S01]  /*43e0*/  HADD2.F32 R36, -RZ, R38.H0_H0 ;  /* 0x20000026ff247230 */ /* 0x000fe20000004100 */
[----:B------:R-:W-:-:S02]  /*43f0*/  LOP3.LUT R14, R105, 0xff0000, R14, 0xf8, !PT ;  /* 0x00ff0000690e7812 */ /* 0x000fc400078ef80e */
[----:B------:R-:W-:Y:S01]  /*4400*/  LOP3.LUT R12, R107, 0xff0000, R12, 0xf8, !PT ;  /* 0x00ff00006b0c7812 */ /* 0x000fe200078ef80c */
[----:B------:R-:W-:Y:S01]  /*4410*/  HADD2.F32 R107, -RZ, R109.H0_H0 ;  /* 0x2000006dff6b7230 */ /* 0x000fe20000004100 */
[----:B------:R-:W-:Y:S01]  /*4420*/  LOP3.LUT R108, R37, 0xff00, R106, 0xf8, !PT ;  /* 0x0000ff00256c7812 */ /* 0x000fe200078ef86a */
[--C-:B------:R-:W-:Y:S01]  /*4430*/  HADD2.F32 R37, -RZ, R39.reuse.H0_H0 ;  /* 0x20000027ff257230 */ /* 0x100fe20000004100 */
[----:B------:R-:W-:Y:S01]  /*4440*/  F2FP.F16.E4M3.UNPACK_B R105, R104.H1 ;  /* 0x00000068ff69723e */ /* 0x000fe200030006ff */
[----:B------:R-:W-:Y:S02]  /*4450*/  HADD2.F32 R39, -RZ, R39.H1_H1 ;  /* 0x30000027ff277230 */ /* 0x000fe40000004100 */
[-C--:B------:R-:W-:Y:S01]  /*4460*/  FMUL.FTZ R112, R36, R107.reuse ;  /* 0x0000006b24707220 */ /* 0x080fe20000410000 */
[----:B------:R-:W-:Y:S01]  /*4470*/  LOP3.LUT R15, R108, 0xff0000, R13, 0xf8, !PT ;  /* 0x00ff00006c0f7812 */ /* 0x000fe200078ef80d */
[----:B------:R-:W-:Y:S01]  /*4480*/  FMUL.FTZ R107, R37, R107 ;  /* 0x0000006b256b7220 */ /* 0x000fe20000410000 */
[--C-:B------:R-:W-:Y:S01]  /*4490*/  HADD2.F32 R106, -RZ, R105.reuse.H0_H0 ;  /* 0x20000069ff6a7230 */ /* 0x100fe20000004100 */
[----:B------:R-:W-:Y:S01]  /*44a0*/  LOP3.LUT R13, R111, 0xff0000, R110, 0xf8, !PT ;  /* 0x00ff00006f0d7812 */ /* 0x000fe200078ef86e */
[----:B------:R-:W-:Y:S01]  /*44b0*/  HADD2.F32 R108, -RZ, R105.H1_H1 ;  /* 0x30000069ff6c7230 */ /* 0x000fe20000004100 */
[----:B------:R-:W-:Y:S01]  /*44c0*/  F2FP.F16.E4M3.UNPACK_B R105, R103 ;  /* 0x00000067ff69723e */ /* 0x000fe200020006ff */
[----:B------:R-:W-:-:S02]  /*44d0*/  HADD2.F32 R110, -RZ, R109.H1_H1 ;  /* 0x3000006dff6e7230 */ /* 0x000fc40000004100 */
[-C--:B------:R-:W-:Y:S01]  /*44e0*/  FFMA.FTZ R37, R37, R106.reuse, -R112 ;  /* 0x0000006a25257223 */ /* 0x080fe20000010870 */
[----:B------:R-:W-:Y:S01]  /*44f0*/  FFMA.FTZ R36, R36, R106, R107 ;  /* 0x0000006a24247223 */ /* 0x000fe2000001006b */
[----:B------:R-:W-:Y:S01]  /*4500*/  F2FP.F16.E4M3.UNPACK_B R103, R44 ;  /* 0x0000002cff67723e */ /* 0x000fe200020006ff */
[----:B------:R-:W-:Y:S01]  /*4510*/  HADD2.F32 R111, -RZ, R105.H0_H0 ;  /* 0x20000069ff6f7230 */ /* 0x000fe20000004100 */
[----:B------:R-:W-:Y:S01]  /*4520*/  F2FP.F16.E4M3.UNPACK_B R106, R40 ;  /* 0x00000028ff6a723e */ /* 0x000fe200020006ff */
[----:B------:R-:W-:Y:S01]  /*4530*/  FMUL.FTZ R115, R39, R110 ;  /* 0x0000006e27737220 */ /* 0x000fe20000410000 */
[----:B------:R-:W-:Y:S01]  /*4540*/  F2FP.F16.E4M3.UNPACK_B R107, R104 ;  /* 0x00000068ff6b723e */ /* 0x000fe200020006ff */
[----:B------:R-:W-:Y:S01]  /*4550*/  HADD2.F32 R44, -RZ, R103.H0_H0 ;  /* 0x20000067ff2c7230 */ /* 0x000fe20000004100 */
[----:B------:R-:W-:Y:S01]  /*4560*/  F2FP.F16.E4M3.UNPACK_B R112, R101.H1 ;  /* 0x00000065ff70723e */ /* 0x000fe200030006ff */
[----:B------:R-:W-:Y:S02]  /*4570*/  HADD2.F32 R104, -RZ, R38.H1_H1 ;  /* 0x30000026ff687230 */ /* 0x000fe40000004100 */
[----:B------:R-:W-:-:S02]  /*4580*/  HADD2.F32 R40, -RZ, R106.H0_H0 ;  /* 0x2000006aff287230 */ /* 0x000fc40000004100 */
[-C--:B------:R-:W-:Y:S01]  /*4590*/  FMUL.FTZ R113, R44, R111.reuse ;  /* 0x0000006f2c717220 */ /* 0x080fe20000410000 */
[----:B------:R-:W-:Y:S02]  /*45a0*/  HADD2.F32 R109, -RZ, R107.H0_H0 ;  /* 0x2000006bff6d7230 */ /* 0x000fe40000004100 */
[----:B------:R-:W-:Y:S01]  /*45b0*/  FMUL.FTZ R38, R104, R110 ;  /* 0x0000006e68267220 */ /* 0x000fe20000410000 */
[----:B------:R-:W-:Y:S02]  /*45c0*/  HADD2.F32 R105, -RZ, R105.H1_H1 ;  /* 0x30000069ff697230 */ /* 0x000fe40000004100 */
[C---:B------:R-:W-:Y:S01]  /*45d0*/  FMUL.FTZ R111, R40.reuse, R111 ;  /* 0x0000006f286f7220 */ /* 0x040fe20000410000 */
[----:B------:R-:W-:Y:S02]  /*45e0*/  HADD2.F32 R106, -RZ, R106.H1_H1 ;  /* 0x3000006aff6a7230 */ /* 0x000fe40000004100 */
[-C--:B------:R-:W-:Y:S01]  /*45f0*/  FFMA.FTZ R38, R39, R108.reuse, -R38 ;  /* 0x0000006c27267223 */ /* 0x080fe20000010826 */
[-C--:B------:R-:W-:Y:S01]  /*4600*/  FFMA.FTZ R40, R40, R109.reuse, -R113 ;  /* 0x0000006d28287223 */ /* 0x080fe20000010871 */
[----:B------:R-:W-:Y:S01]  /*4610*/  FFMA.FTZ R44, R44, R109, R111 ;  /* 0x0000006d2c2c7223 */ /* 0x000fe2000001006f */
[----:B------:R-:W-:Y:S01]  /*4620*/  FFMA.FTZ R39, R104, R108, R115 ;  /* 0x0000006c68277223 */ /* 0x000fe20000010073 */
[----:B------:R-:W-:Y:S01]  /*4630*/  HADD2.F32 R103, -RZ, R103.H1_H1 ;  /* 0x30000067ff677230 */ /* 0x000fe20000004100 */
[----:B------:R-:W-:Y:S01]  /*4640*/  F2FP.F16.E4M3.UNPACK_B R109, R46.H1 ;  /* 0x0000002eff6d723e */ /* 0x000fe200030006ff */
[----:B------:R-:W-:Y:S01]  /*4650*/  HADD2.F32 R111, -RZ, R107.H1_H1 ;  /* 0x3000006bff6f7230 */ /* 0x000fe20000004100 */
[----:B------:R-:W-:Y:S01]  /*4660*/  F2FP.F16.E4M3.UNPACK_B R108, R42.H1 ;  /* 0x0000002aff6c723e */ /* 0x000fe200030006ff */
[----:B------:R-:W-:Y:S01]  /*4670*/  HADD2.F32 R113, -RZ, R112.H0_H0 ;  /* 0x20000070ff717230 */ /* 0x000fe20000004100 */
[----:B------:R-:W-:Y:S01]  /*4680*/  F2FP.F16.E4M3.UNPACK_B R107, R102.H1 ;  /* 0x00000066ff6b723e */ /* 0x000fe200030006ff */
[-C--:B------:R-:W-:Y:S01]  /*4690*/  FMUL.FTZ R115, R103, R105.reuse ;  /* 0x0000006967737220 */ /* 0x080fe20000410000 */
[----:B------:R-:W-:Y:S01]  /*46a0*/  FMUL.FTZ R114, R106, R105 ;  /* 0x000000696a727220 */ /* 0x000fe20000410000 */
[----:B------:R-:W-:Y:S01]  /*46b0*/  HADD2.F32 R110, -RZ, R109.H0_H0 ;  /* 0x2000006dff6e7230 */ /* 0x000fe20000004100 */
[----:B------:R-:W-:Y:S01]  /*46c0*/  F2FP.F16.E4M3.UNPACK_B R42, R42 ;  /* 0x0000002aff2a723e */ /* 0x000fe200020006ff */
[----:B------:R-:W-:-:S02]  /*46d0*/  HADD2.F32 R104, -RZ, R108.H0_H0 ;  /* 0x2000006cff687230 */ /* 0x000fc40000004100 */
[-C--:B------:R-:W-:Y:S01]  /*46e0*/  FFMA.FTZ R105, R106, R111.reuse, -R115 ;  /* 0x0000006f6a697223 */ /* 0x080fe20000010873 */
[----:B------:R-:W-:Y:S01]  /*46f0*/  FFMA.FTZ R103, R103, R111, R114 ;  /* 0x0000006f67677223 */ /* 0x000fe20000010072 */
[----:B------:R-:W-:Y:S02]  /*4700*/  HADD2.F32 R111, -RZ, R107.H0_H0 ;  /* 0x2000006bff6f7230 */ /* 0x000fe40000004100 */
[-C--:B------:R-:W-:Y:S01]  /*4710*/  FMUL.FTZ R115, R110, R113.reuse ;  /* 0x000000716e737220 */ /* 0x080fe20000410000 */
[----:B------:R-:W-:Y:S01]  /*4720*/  FMUL.FTZ R113, R104, R113 ;  /* 0x0000007168717220 */ /* 0x000fe20000410000 */
[----:B------:R-:W-:Y:S01]  /*4730*/  HADD2.F32 R112, -RZ, R112.H1_H1 ;  /* 0x30000070ff707230 */ /* 0x000fe20000004100 */
[----:B------:R-:W-:Y:S01]  /*4740*/  F2FP.SATFINITE.E4M3.F32.PACK_AB_MERGE_C R37, R38, R37, RZ ;  /* 0x000000252625723e */ /* 0x000fe200048070ff */
[----:B------:R-:W-:Y:S02]  /*4750*/  HADD2.F32 R109, -RZ, R109.H1_H1 ;  /* 0x3000006dff6d7230 */ /* 0x000fe40000004100 */
[----:B------:R-:W-:Y:S01]  /*4760*/  FFMA.FTZ R106, R110, R111, R113 ;  /* 0x0000006f6e6a7223 */ /* 0x000fe20000010071 */
[----:B------:R-:W-:-:S02]  /*4770*/  HADD2.F32 R108, -RZ, R108.H1_H1 ;  /* 0x3000006cff6c7230 */ /* 0x000fc40000004100 */
[----:B------:R-:W-:Y:S01]  /*4780*/  FFMA.FTZ R104, R104, R111, -R115 ;  /* 0x0000006f68687223 */ /* 0x000fe20000010873 */
[----:B------:R-:W-:Y:S02]  /*4790*/  HADD2.F32 R107, -RZ, R107.H1_H1 ;  /* 0x3000006bff6b7230 */ /* 0x000fe40000004100 */
[CC--:B------:R-:W-:Y:S01]  /*47a0*/  FMUL.FTZ R113, R109.reuse, R112.reuse ;  /* 0x000000706d717220 */ /* 0x0c0fe20000410000 */
[----:B------:R-:W-:Y:S01]  /*47b0*/  F2FP.F16.E4M3.UNPACK_B R111, R101 ;  /* 0x00000065ff6f723e */ /* 0x000fe200020006ff */
[C---:B------:R-:W-:Y:S01]  /*47c0*/  FMUL.FTZ R112, R108.reuse, R112 ;  /* 0x000000706c707220 */ /* 0x040fe20000410000 */
[----:B------:R-:W-:Y:S01]  /*47d0*/  F2FP.F16.E4M3.UNPACK_B R110, R46 ;  /* 0x0000002eff6e723e */ /* 0x000fe200020006ff */
[-C--:B------:R-:W-:Y:S01]  /*47e0*/  FFMA.FTZ R101, R108, R107.reuse, -R113 ;  /* 0x0000006b6c657223 */ /* 0x080fe20000010871 */
[----:B------:R-:W-:Y:S01]  /*47f0*/  F2FP.F16.E4M3.UNPACK_B R108, R102 ;  /* 0x00000066ff6c723e */ /* 0x000fe200020006ff */
[--C-:B------:R-:W-:Y:S02]  /*4800*/  HADD2.F32 R113, -RZ, R111.reuse.H0_H0 ;  /* 0x2000006fff717230 */ /* 0x100fe40000004100 */
[----:B------:R-:W-:Y:S01]  /*4810*/  FFMA.FTZ R107, R109, R107, R112 ;  /* 0x0000006b6d6b7223 */ /* 0x000fe20000010070 */
[----:B------:R-:W-:Y:S01]  /*4820*/  HADD2.F32 R46, -RZ, R110.H0_H0 ;  /* 0x2000006eff2e7230 */ /* 0x000fe20000004100 */
[----:B------:R-:W-:Y:S01]  /*4830*/  F2FP.SATFINITE.E4M3.F32.PACK_AB_MERGE_C R40, R105, R40, R37 ;  /* 0x000000286928723e */ /* 0x000fe20004807025 */
[----:B------:R-:W-:Y:S01]  /*4840*/  HADD2.F32 R112, -RZ, R111.H1_H1 ;  /* 0x3000006fff707230 */ /* 0x000fe20000004100 */
[----:B------:R-:W-:Y:S01]  /*4850*/  F2FP.F16.E4M3.UNPACK_B R38, R45 ;  /* 0x0000002dff26723e */ /* 0x000fe200020006ff */
[----:B------:R-:W-:-:S02]  /*4860*/  HADD2.F32 R102, -RZ, R42.H0_H0 ;  /* 0x2000002aff667230 */ /* 0x000fc40000004100 */
[----:B------:R-:W-:Y:S01]  /*4870*/  FMUL.FTZ R115, R46, R113 ;  /* 0x000000712e737220 */ /* 0x000fe20000410000 */
[----:B------:R-:W-:Y:S01]  /*4880*/  HADD2.F32 R111, -RZ, R108.H0_H0 ;  /* 0x2000006cff6f7230 */ /* 0x000fe20000004100 */
[----:B------:R-:W-:Y:S01]  /*4890*/  F2FP.F16.E4M3.UNPACK_B R37, R41 ;  /* 0x00000029ff25723e */ /* 0x000fe200020006ff */
[----:B------:R-:W-:Y:S02]  /*48a0*/  HADD2.F32 R110, -RZ, R110.H1_H1 ;  /* 0x3000006eff6e7230 */ /* 0x000fe40000004100 */
[C---:B------:R-:W-:Y:S01]  /*48b0*/  FMUL.FTZ R113, R102.reuse, R113 ;  /* 0x0000007166717220 */ /* 0x040fe20000410000 */
[----:B------:R-:W-:Y:S02]  /*48c0*/  HADD2.F32 R109, -RZ, R42.H1_H1 ;  /* 0x3000002aff6d7230 */ /* 0x000fe40000004100 */
[-C--:B------:R-:W-:Y:S01]  /*48d0*/  FFMA.FTZ R42, R102, R111.reuse, -R115 ;  /* 0x0000006f662a7223 */ /* 0x080fe20000010873 */
[----:B------:R-:W-:Y:S02]  /*48e0*/  HADD2.F32 R108, -RZ, R108.H1_H1 ;  /* 0x3000006cff6c7230 */ /* 0x000fe40000004100 */
[-C--:B------:R-:W-:Y:S01]  /*48f0*/  FMUL.FTZ R102, R110, R112.reuse ;  /* 0x000000706e667220 */ /* 0x080fe20000410000 */
[----:B------:R-:W-:Y:S01]  /*4900*/  FFMA.FTZ R46, R46, R111, R113 ;  /* 0x0000006f2e2e7223 */ /* 0x000fe20000010071 */
[----:B------:R-:W-:Y:S01]  /*4910*/  FMUL.FTZ R115, R109, R112 ;  /* 0x000000706d737220 */ /* 0x000fe20000410000 */
[----:B------:R-:W-:Y:S01]  /*4920*/  F2FP.SATFINITE.E4M3.F32.PACK_AB_MERGE_C R106, R107, R106, RZ ;  /* 0x0000006a6b6a723e */ /* 0x000fe200048070ff */
[----:B------:R-:W-:Y:S01]  /*4930*/  FFMA.FTZ R109, R109, R108, -R102 ;  /* 0x0000006c6d6d7223 */ /* 0x000fe20000010866 */
[----:B------:R-:W-:Y:S01]  /*4940*/  F2FP.SATFINITE.E4M3.F32.PACK_AB_MERGE_C R102, R39, R36, RZ ;  /* 0x000000242766723e */ /* 0x000fe200048070ff */
[----:B------:R-:W-:Y:S01]  /*4950*/  FFMA.FTZ R115, R110, R108, R115 ;  /* 0x0000006c6e737223 */ /* 0x000fe20000010073 */
[----:B------:R-:W-:Y:S01]  /*4960*/  F2FP.SATFINITE.E4M3.F32.PACK_AB_MERGE_C R36, R101, R104, RZ ;  /* 0x000000686524723e */ /* 0x000fe200048070ff */
[--C-:B------:R-:W-:Y:S01]  /*4970*/  HADD2.F32 R101, -RZ, R38.reuse.H0_H0 ;  /* 0x20000026ff657230 */ /* 0x100fe20000004100 */
[----:B------:R-:W-:Y:S01]  /*4980*/  F2FP.F16.E4M3.UNPACK_B R39, R15 ;  /* 0x0000000fff27723e */ /* 0x000fe200020006ff */
[----:B------:R-:W-:Y:S01]  /*4990*/  HADD2.F32 R38, -RZ, R38.H1_H1 ;  /* 0x30000026ff267230 */ /* 0x000fe20000004100 */
[----:B------:R-:W-:Y:S01]  /*49a0*/  F2FP.SATFINITE.E4M3.F32.PACK_AB_MERGE_C R42, R109, R42, R36 ;  /* 0x0000002a6d2a723e */ /* 0x000fe20004807024 */
[----:B------:R-:W-:Y:S01]  /*49b0*/  HADD2.F32 R36, -RZ, R37.H0_H0 ;  /* 0x20000025ff247230 */ /* 0x000fe20000004100 */
[----:B------:R-:W-:Y:S01]  /*49c0*/  F2FP.SATFINITE.E4M3.F32.PACK_AB_MERGE_C R44, R103, R44, R102 ;  /* 0x0000002c672c723e */ /* 0x000fe20004807066 */
[----:B------:R-:W-:Y:S01]  /*49d0*/  HADD2.F32 R104, -RZ, R39.H0_H0 ;  /* 0x20000027ff687230 */ /* 0x000fe20000004100 */
[----:B------:R-:W-:-:S02]  /*49e0*/  F2FP.F16.E4M3.UNPACK_B R102, R14 ;  /* 0x0000000eff66723e */ /* 0x000fc400020006ff */
[----:B------:R-:W-:Y:S02]  /*49f0*/  F2FP.SATFINITE.E4M3.F32.PACK_AB_MERGE_C R46, R115, R46, R106 ;  /* 0x0000002e732e723e */ /* 0x000fe4000480706a */
[CC--:B------:R-:W-:Y:S01]  /*4a00*/  FMUL.FTZ R105, R101.reuse, R104.reuse ;  /* 0x0000006865697220 */ /* 0x0c0fe20000410000 */
[C---:B------:R-:W-:Y:S01]  /*4a10*/  FMUL.FTZ R106, R36.reuse, R104 ;  /* 0x00000068246a7220 */ /* 0x040fe20000410000 */
[--C-:B------:R-:W-:Y:S01]  /*4a20*/  HADD2.F32 R103, -RZ, R102.reuse.H0_H0 ;  /* 0x20000066ff677230 */ /* 0x100fe20000004100 */
[----:B------:R-:W-:Y:S01]  /*4a30*/  F2FP.F16.E4M3.UNPACK_B R45, R45.H1 ;  /* 0x0000002dff2d723e */ /* 0x000fe200030006ff */
[----:B------:R-:W-:Y:S01]  /*4a40*/  HADD2.F32 R104, -RZ, R39.H1_H1 ;  /* 0x30000027ff687230 */ /* 0x000fe20000004100 */
[----:B------:R-:W-:Y:S01]  /*4a50*/  F2FP.F16.E4M3.UNPACK_B R41, R41.H1 ;  /* 0x00000029ff29723e */ /* 0x000fe200030006ff */
[----:B------:R-:W-:Y:S02]  /*4a60*/  HADD2.F32 R39, -RZ, R37.H1_H1 ;  /* 0x30000025ff277230 */ /* 0x000fe40000004100 */
[-C--:B------:R-:W-:Y:S01]  /*4a70*/  FFMA.FTZ R36, R36, R103.reuse, -R105 ;  /* 0x0000006724247223 */ /* 0x080fe20000010869 */
[----:B------:R-:W-:Y:S01]  /*4a80*/  FFMA.FTZ R37, R101, R103, R106 ;  /* 0x0000006765257223 */ /* 0x000fe2000001006a */
[----:B------:R-:W-:-:S02]  /*4a90*/  HADD2.F32 R102, -RZ, R102.H1_H1 ;  /* 0x30000066ff667230 */ /* 0x000fc40000004100 */
[CC--:B------:R-:W-:Y:S01]  /*4aa0*/  FMUL.FTZ R106, R38.reuse, R104.reuse ;  /* 0x00000068266a7220 */ /* 0x0c0fe20000410000 */
[C---:B------:R-:W-:Y:S01]  /*4ab0*/  FMUL.FTZ R101, R39.reuse, R104 ;  /* 0x0000006827657220 */ /* 0x040fe20000410000 */
[----:B------:R-:W-:Y:S01]  /*4ac0*/  F2FP.F16.E4M3.UNPACK_B R103, R15.H1 ;  /* 0x0000000fff67723e */ /* 0x000fe200030006ff */
[----:B------:R-:W-:Y:S02]  /*4ad0*/  HADD2.F32 R15, -RZ, R41.H0_H0 ;  /* 0x20000029ff0f7230 */ /* 0x000fe40000004100 */
[-C--:B------:R-:W-:Y:S01]  /*4ae0*/  FFMA.FTZ R39, R39, R102.reuse, -R106 ;  /* 0x0000006627277223 */ /* 0x080fe2000001086a */
[----:B------:R-:W-:Y:S01]  /*4af0*/  FFMA.FTZ R38, R38, R102, R101 ;  /* 0x0000006626267223 */ /* 0x000fe20000010065 */
[----:B------:R-:W-:Y:S01]  /*4b00*/  F2FP.F16.E4M3.UNPACK_B R14, R14.H1 ;  /* 0x0000000eff0e723e */ /* 0x000fe200030006ff */
[----:B------:R-:W-:Y:S02]  /*4b10*/  HADD2.F32 R101, -RZ, R45.H0_H0 ;  /* 0x2000002dff657230 */ /* 0x000fe40000004100 */
[----:B------:R-:W-:-:S02]  /*4b20*/  HADD2.F32 R106, -RZ, R103.H0_H0 ;  /* 0x20000067ff6a7230 */ /* 0x000fc40000004100 */
[--C-:B------:R-:W-:Y:S02]  /*4b30*/  HADD2.F32 R104, -RZ, R14.reuse.H0_H0 ;  /* 0x2000000eff687230 */ /* 0x100fe40000004100 */
[----:B------:R-:W-:Y:S02]  /*4b40*/  HADD2.F32 R41, -RZ, R41.H1_H1 ;  /* 0x30000029ff297230 */ /* 0x000fe40000004100 */
[-C--:B------:R-:W-:Y:S01]  /*4b50*/  FMUL.FTZ R108, R101, R106.reuse ;  /* 0x0000006a656c7220 */ /* 0x080fe20000410000 */
[----:B------:R-:W-:Y:S02]  /*4b60*/  HADD2.F32 R102, -RZ, R45.H1_H1 ;  /* 0x3000002dff667230 */ /* 0x000fe40000004100 */
[----:B------:R-:W-:Y:S01]  /*4b70*/  FMUL.FTZ R106, R15, R106 ;  /* 0x0000006a0f6a7220 */ /* 0x000fe20000410000 */
[----:B------:R-:W-:Y:S01]  /*4b80*/  HADD2.F32 R103, -RZ, R103.H1_H1 ;  /* 0x30000067ff677230 */ /* 0x000fe20000004100 */
[----:B------:R-:W-:Y:S01]  /*4b90*/  F2FP.F16.E4M3.UNPACK_B R45, R47 ;  /* 0x0000002fff2d723e */ /* 0x000fe200020006ff */
[----:B------:R-:W-:-:S02]  /*4ba0*/  HADD2.F32 R105, -RZ, R14.H1_H1 ;  /* 0x3000000eff697230 */ /* 0x000fc40000004100 */
[-C--:B------:R-:W-:Y:S01]  /*4bb0*/  FFMA.FTZ R14, R15, R104.reuse, -R108 ;  /* 0x000000680f0e7223 */ /* 0x080fe2000001086c */
[----:B------:R-:W-:Y:S01]  /*4bc0*/  FFMA.FTZ R15, R101, R104, R106 ;  /* 0x00000068650f7223 */ /* 0x000fe2000001006a */
[CC--:B------:R-:W-:Y:S01]  /*4bd0*/  FMUL.FTZ R110, R102.reuse, R103.reuse ;  /* 0x00000067666e7220 */ /* 0x0c0fe20000410000 */
[C---:B------:R-:W-:Y:S01]  /*4be0*/  FMUL.FTZ R101, R41.reuse, R103 ;  /* 0x0000006729657220 */ /* 0x040fe20000410000 */
[----:B------:R-:W-:Y:S01]  /*4bf0*/  F2FP.F16.E4M3.UNPACK_B R103, R43 ;  /* 0x0000002bff67723e */ /* 0x000fe200020006ff */
[--C-:B------:R-:W-:Y:S02]  /*4c00*/  HADD2.F32 R104, -RZ, R45.reuse.H0_H0 ;  /* 0x2000002dff687230 */ /* 0x100fe40000004100 */
[-C--:B------:R-:W-:Y:S01]  /*4c10*/  FFMA.FTZ R41, R41, R105.reuse, -R110 ;  /* 0x0000006929297223 */ /* 0x080fe2000001086e */
[----:B------:R-:W-:Y:S01]  /*4c20*/  FFMA.FTZ R102, R102, R105, R101 ;  /* 0x0000006966667223 */ /* 0x000fe20000010065 */
[----:B------:R-:W-:Y:S01]  /*4c30*/  F2FP.F16.E4M3.UNPACK_B R101, R43.H1 ;  /* 0x0000002bff65723e */ /* 0x000fe200030006ff */
[----:B------:R-:W-:Y:S01]  /*4c40*/  HADD2.F32 R45, -RZ, R45.H1_H1 ;  /* 0x3000002dff2d7230 */ /* 0x000fe20000004100 */
[----:B------:R-:W-:Y:S01]  /*4c50*/  F2FP.F16.E4M3.UNPACK_B R105, R47.H1 ;  /* 0x0000002fff69723e */ /* 0x000fe200030006ff */
[----:B------:R-:W-:Y:S01]  /*4c60*/  HADD2.F32 R47, -RZ, R103.H0_H0 ;  /* 0x20000067ff2f7230 */ /* 0x000fe20000004100 */
[-C--:B------:R-:W-:Y:S01]  /*4c70*/  F2FP.F16.E4M3.UNPACK_B R106, R13.reuse.H1 ;  /* 0x0000000dff6a723e */ /* 0x080fe200030006ff */
[----:B------:R-:W-:Y:S01]  /*4c80*/  HADD2.F32 R107, -RZ, R101.H0_H0 ;  /* 0x20000065ff6b7230 */ /* 0x000fe20000004100 */
[----:B------:R-:W-:Y:S01]  /*4c90*/  F2FP.F16.E4M3.UNPACK_B R43, R13 ;  /* 0x0000000dff2b723e */ /* 0x000fe200020006ff */
[----:B------:R-:W-:Y:S01]  /*4ca0*/  HADD2.F32 R108, -RZ, R105.H0_H0 ;  /* 0x20000069ff6c7230 */ /* 0x000fe20000004100 */
[-C--:B------:R-:W-:Y:S01]  /*4cb0*/  F2FP.F16.E4M3.UNPACK_B R13, R12.reuse ;  /* 0x0000000cff0d723e */ /* 0x080fe200020006ff */
[----:B------:R-:W-:Y:S01]  /*4cc0*/  HADD2.F32 R112, -RZ, R106.H0_H0 ;  /* 0x2000006aff707230 */ /* 0x000fe20000004100 */
[----:B------:R-:W-:Y:S01]  /*4cd0*/  F2FP.F16.E4M3.UNPACK_B R12, R12.H1 ;  /* 0x0000000cff0c723e */ /* 0x000fe200030006ff */
[----:B------:R-:W-:Y:S01]  /*4ce0*/  HADD2.F32 R111, -RZ, R43.H0_H0 ;  /* 0x2000002bff6f7230 */ /* 0x000fe20000004100 */
[----:B------:R-:W-:Y:S01]  /*4cf0*/  F2FP.SATFINITE.E4M3.F32.PACK_AB_MERGE_C R15, R102, R15, RZ ;  /* 0x0000000f660f723e */ /* 0x000fe200048070ff */
[----:B------:R-:W-:-:S02]  /*4d00*/  HADD2.F32 R109, -RZ, R13.H0_H0 ;  /* 0x2000000dff6d7230 */ /* 0x000fc40000004100 */
[-C--:B------:R-:W-:Y:S01]  /*4d10*/  FMUL.FTZ R116, R108, R112.reuse ;  /* 0x000000706c747220 */ /* 0x080fe20000410000 */
[----:B------:R-:W-:Y:S02]  /*4d20*/  HADD2.F32 R110, -RZ, R12.H0_H0 ;  /* 0x2000000cff6e7230 */ /* 0x000fe40000004100 */
[----:B------:R-:W-:Y:S01]  /*4d30*/  FMUL.FTZ R113, R107, R112 ;  /* 0x000000706b717220 */ /* 0x000fe20000410000 */
[-C--:B------:R-:W-:Y:S01]  /*4d40*/  FMUL.FTZ R114, R104, R111.reuse ;  /* 0x0000006f68727220 */ /* 0x080fe20000410000 */
[----:B------:R-:W-:Y:S02]  /*4d50*/  HADD2.F32 R105, -RZ, R105.H1_H1 ;  /* 0x30000069ff697230 */ /* 0x000fe40000004100 */
[----:B------:R-:W-:Y:S01]  /*4d60*/  FMUL.FTZ R111, R47, R111 ;  /* 0x0000006f2f6f7220 */ /* 0x000fe20000410000 */
[----:B------:R-:W-:Y:S02]  /*4d70*/  HADD2.F32 R112, -RZ, R106.H1_H1 ;  /* 0x3000006aff707230 */ /* 0x000fe40000004100 */
[----:B------:R-:W-:Y:S01]  /*4d80*/  FFMA.FTZ R107, R107, R110, -R116 ;  /* 0x0000006e6b6b7223 */ /* 0x000fe20000010874 */
[----:B------:R-:W-:-:S02]  /*4d90*/  HADD2.F32 R101, -RZ, R101.H1_H1 ;  /* 0x30000065ff657230 */ /* 0x000fc40000004100 */
[----:B------:R-:W-:Y:S01]  /*4da0*/  FFMA.FTZ R108, R108, R110, R113 ;  /* 0x0000006e6c6c7223 */ /* 0x000fe20000010071 */
[----:B------:R-:W-:Y:S01]  /*4db0*/  FFMA.FTZ R47, R47, R109, -R114 ;  /* 0x0000006d2f2f7223 */ /* 0x000fe20000010872 */
[----:B------:R-:W-:Y:S02]  /*4dc0*/  HADD2.F32 R110, -RZ, R43.H1_H1 ;  /* 0x3000002bff6e7230 */ /* 0x000fe40000004100 */
[-C--:B------:R-:W-:Y:S01]  /*4dd0*/  FMUL.FTZ R114, R105, R112.reuse ;  /* 0x0000007069727220 */ /* 0x080fe20000410000 */
[----:B------:R-:W-:Y:S02]  /*4de0*/  HADD2.F32 R12, -RZ, R12.H1_H1 ;  /* 0x3000000cff0c7230 */ /* 0x000fe40000004100 */
[----:B------:R-:W-:Y:S01]  /*4df0*/  FMUL.FTZ R116, R101, R112 ;  /* 0x0000007065747220 */ /* 0x000fe20000410000 */
[----:B------:R-:W-:Y:S02]  /*4e00*/  HADD2.F32 R103, -RZ, R103.H1_H1 ;  /* 0x30000067ff677230 */ /* 0x000fe40000004100 */
[----:B------:R-:W-:Y:S01]  /*4e10*/  FMUL.FTZ R112, R45, R110 ;  /* 0x0000006e2d707220 */ /* 0x000fe20000410000 */
[----:B------:R-:W-:-:S02]  /*4e20*/  HADD2.F32 R106, -RZ, R13.H1_H1 ;  /* 0x3000000dff6a7230 */ /* 0x000fc40000004100 */
[-C--:B------:R-:W-:Y:S01]  /*4e30*/  FFMA.FTZ R114, R101, R12.reuse, -R114 ;  /* 0x0000000c65727223 */ /* 0x080fe20000010872 */
[----:B------:R-:W-:Y:S01]  /*4e40*/  FFMA.FTZ R105, R105, R12, R116 ;  /* 0x0000000c69697223 */ /* 0x000fe20000010074 */
[C---:B------:R-:W-:Y:S01]  /*4e50*/  FMUL.FTZ R110, R103.reuse, R110 ;  /* 0x0000006e676e7220 */ /* 0x040fe20000410000 */
[----:B------:R-:W-:Y:S01]  /*4e60*/  FFMA.FTZ R104, R104, R109, R111 ;  /* 0x0000006d68687223 */ /* 0x000fe2000001006f */
[-C--:B------:R-:W-:Y:S01]  /*4e70*/  FFMA.FTZ R112, R103, R106.reuse, -R112 ;  /* 0x0000006a67707223 */ /* 0x080fe20000010870 */
[----:B------:R-:W-:Y:S01]  /*4e80*/  F2FP.SATFINITE.E4M3.F32.PACK_AB_MERGE_C R107, R114, R107, RZ ;  /* 0x0000006b726b723e */ /* 0x000fe200048070ff */
[----:B------:R-:W-:Y:S01]  /*4e90*/  FFMA.FTZ R45, R45, R106, R110 ;  /* 0x0000006a2d2d7223 */ /* 0x000fe2000001006e */
[----:B------:R-:W-:Y:S02]  /*4ea0*/  F2FP.SATFINITE.E4M3.F32.PACK_AB_MERGE_C R105, R105, R108, RZ ;  /* 0x0000006c6969723e */ /* 0x000fe400048070ff */
[----:B------:R-:W-:Y:S02]  /*4eb0*/  F2FP.SATFINITE.E4M3.F32.PACK_AB_MERGE_C R15, R38, R37, R15 ;  /* 0x00000025260f723e */ /* 0x000fe4000480700f */
[----:B------:R-:W-:-:S02]  /*4ec0*/  F2FP.SATFINITE.E4M3.F32.PACK_AB_MERGE_C R14, R41, R14, RZ ;  /* 0x0000000e290e723e */ /* 0x000fc400048070ff */
[----:B------:R-:W-:Y:S02]  /*4ed0*/  F2FP.SATFINITE.E4M3.F32.PACK_AB_MERGE_C R43, R112, R47, R107 ;  /* 0x0000002f702b723e */ /* 0x000fe4000480706b */
[----:B------:R-:W-:Y:S01]  /*4ee0*/  F2FP.SATFINITE.E4M3.F32.PACK_AB_MERGE_C R47, R45, R104, R105 ;  /* 0x000000682d2f723e */ /* 0x000fe20004807069 */
[----:B------:R-:W-:Y:S01]  /*4ef0*/  IMAD.MOV.U32 R45, RZ, RZ, R15 ;  /* 0x000000ffff2d7224 */ /* 0x000fe200078e000f */
[----:B------:R-:W-:-:S07]  /*4f00*/  F2FP.SATFINITE.E4M3.F32.PACK_AB_MERGE_C R41, R39, R36, R14 ;  /* 0x000000242729723e */ /* 0x000fce000480700e */
.L_x_321:
[----:B------:R-:W-:Y:S05]  /*4f10*/  BSYNC B2 ;  /* 0x0000000000027941 */ /* 0x000fea0003800000 */
.L_x_320:
[----:B0-----:R0:W-:Y:S04]  /*4f20*/  STG.E.128 desc[UR40][R86.64], R40 ;  /* 0x0000002856007986 */ /* 0x0011e8000c101d28 */
[----:B--2---:R0:W-:Y:S02]  /*4f30*/  @!P4 STG.E.128 desc[UR40][R84.64], R44 ;  /* 0x0000002c5400c986 */ /* 0x0041e4000c101d28 */
.L_x_319:
[----:B------:R-:W-:Y:S05]  /*4f40*/  BSYNC B1 ;  /* 0x0000000000017941 */ /* 0x000fea0003800000 */
.L_x_318:
[----:B------:R-:W-:-:S13]  /*4f50*/  ISETP.NE.AND P4, PT, R31, RZ, PT ;  /* 0x000000ff1f00720c */ /* 0x000fda0003f85270 */
[----:B------:R-:W-:Y:S05]  /*4f60*/  @!P4 BRA `(.L_x_302) ;  /* 0x000000100028c947 */ /* 0x000fea0003800000 */
[----:B------:R-:W2:Y:S04]  /*4f70*/  LDL R36, [R1] ;  /* 0x0000000001247983 */ /* 0x000ea80000100800 */
[----:B------:R-:W3:Y:S04]  /*4f80*/  LDL R15, [R1+0x50] ;  /* 0x00005000010f7983 */ /* 0x000ee80000100800 */
[----:B------:R-:W4:Y:S01]  /*4f90*/  LDL R14, [R1+0x4] ;  /* 0x00000400010e7983 */ /* 0x000f220000100800 */
[----:B------:R-:W-:Y:S01]  /*4fa0*/  ISETP.NE.AND P5, PT, R83, RZ, PT ;  /* 0x000000ff5300720c */ /* 0x000fe20003fa5270 */
[----:B------:R-:W-:Y:S03]  /*4fb0*/  BSSY B1, `(.L_x_322) ;  /* 0x00000e6000017945 */ /* 0x000fe60003800000 */
[----:B------:R-:W-:-:S02]  /*4fc0*/  SEL R100, R63, R100, !P5 ;  /* 0x000000643f647207 */ /* 0x000fc40006800000 */
[----:B0-----:R-:W-:Y:S02]  /*4fd0*/  IADD3 R41, P4, P5, R60, R80, R7 ;  /* 0x000000503c297210 */ /* 0x001fe40007d9e007 */
[----:B------:R-:W-:Y:S02]  /*4fe0*/  SHF.R.S32.HI R13, RZ, 0x1f, R100 ;  /* 0x0000001fff0d7819 */ /* 0x000fe40000011464 */
[----:B------:R-:W-:Y:S02]  /*4ff0*/  IADD3.X R42, R82, R99, R3, P4, P5 ;  /* 0x00000063522a7210 */ /* 0x000fe400027ea403 */
[----:B------:R-:W-:Y:S02]  /*5000*/  LEA.HI R13, R13, R100, RZ, 0x5 ;  /* 0x000000640d0d7211 */ /* 0x000fe400078f28ff */
[----:B------:R-:W-:Y:S02]  /*5010*/  ISETP.GE.AND P5, PT, R156, R93, PT ;  /* 0x0000005d9c00720c */ /* 0x000fe40003fa6270 */
[----:B------:R-:W-:-:S02]  /*5020*/  SHF.R.S32.HI R13, RZ, 0x5, R13 ;  /* 0x00000005ff0d7819 */ /* 0x000fc4000001140d */
[----:B------:R-:W-:Y:S02]  /*5030*/  IADD3 R40, P4, R41, R78, RZ ;  /* 0x0000004e29287210 */ /* 0x000fe40007f9e0ff */
[----:B------:R-:W-:-:S03]  /*5040*/  LEA.HI.SX32 R13, R74, R13, 0x1c ;  /* 0x0000000d4a0d7211 */ /* 0x000fc600078fe2ff */
[----:B------:R-:W-:Y:S01]  /*5050*/  IMAD.X R41, R42, 0x1, R79, P4 ;  /* 0x000000012a297824 */ /* 0x000fe200020e064f */
[C---:B------:R-:W-:Y:S01]  /*5060*/  LEA.HI R12, R13.reuse, R13, RZ, 0x1 ;  /* 0x0000000d0d0c7211 */ /* 0x040fe200078f08ff */
[----:B------:R-:W-:-:S04]  /*5070*/  IMAD.SHL.U32 R43, R13, 0x10, RZ ;  /* 0x000000100d2b7824 */ /* 0x000fc800078e00ff */
[----:B------:R-:W-:-:S05]  /*5080*/  IMAD.SHL.U32 R13, R12, 0x800, RZ ;  /* 0x000008000c0d7824 */ /* 0x000fca00078e00ff */
[----:B------:R-:W-:Y:S02]  /*5090*/  LOP3.LUT R13, R13, 0xfffff000, RZ, 0xc0, !PT ;  /* 0xfffff0000d0d7812 */ /* 0x000fe400078ec0ff */
        /* <DEDUP_REMOVED lines=10> */
[--C-:B------:R-:W-:Y:S02]  /*5140*/  SHF.R.U32.HI R86, RZ, 0x8, R9.reuse ;  /* 0x00000008ff567819 */ /* 0x100fe40000011609 */
[----:B------:R-:W-:Y:S02]  /*5150*/  LOP3.LUT R8, R9, 0xff0000ff, RZ, 0xc0, !PT ;  /* 0xff0000ff09087812 */ /* 0x000fe400078ec0ff */
[----:B------:R-:W-:Y:S01]  /*5160*/  SHF.R.U32.HI R47, RZ, 0x10, R9 ;  /* 0x00000010ff2f7819 */ /* 0x000fe20000011609 */
[----:B------:R-:W-:Y:S01]  /*5170*/  IMAD.SHL.U32 R9, R86, 0x100, RZ ;  /* 0x0000010056097824 */ /* 0x000fe200078e00ff */
[----:B------:R-:W-:Y:S02]  /*5180*/  SHF.R.U32.HI R46, RZ, 0x8, R11 ;  /* 0x00000008ff2e7819 */ /* 0x000fe4000001160b */
[----:B------:R-:W-:Y:S02]  /*5190*/  SHF.R.U32.HI R45, RZ, 0x8, R35 ;  /* 0x00000008ff2d7819 */ /* 0x000fe40000011623 */
[----:B------:R-:W-:-:S02]  /*51a0*/  LOP3.LUT R10, R11, 0xff0000ff, RZ, 0xc0, !PT ;  /* 0xff0000ff0b0a7812 */ /* 0x000fc400078ec0ff */
[----:B------:R-:W-:Y:S01]  /*51b0*/  SHF.R.U32.HI R44, RZ, 0x10, R11 ;  /* 0x00000010ff2c7819 */ /* 0x000fe2000001160b */
[----:B------:R-:W-:Y:S01]  /*51c0*/  IMAD.SHL.U32 R11, R46, 0x100, RZ ;  /* 0x000001002e0b7824 */ /* 0x000fe200078e00ff */
[----:B------:R-:W-:Y:S01]  /*51d0*/  LOP3.LUT R8, R8, 0xff00, R9, 0xf8, !PT ;  /* 0x0000ff0008087812 */ /* 0x000fe200078ef809 */
[----:B------:R-:W-:Y:S01]  /*51e0*/  IMAD.U32 R9, R47, 0x10000, RZ ;  /* 0x000100002f097824 */ /* 0x000fe200078e00ff */
[--C-:B------:R-:W-:Y:S01]  /*51f0*/  SHF.R.U32.HI R42, RZ, 0x8, R33.reuse ;  /* 0x00000008ff2a7819 */ /* 0x100fe20000011621 */
[----:B------:R-:W-:Y:S01]  /*5200*/  IMAD.SHL.U32 R45, R45, 0x100, RZ ;  /* 0x000001002d2d7824 */ /* 0x000fe200078e00ff */
[----:B------:R-:W-:Y:S02]  /*5210*/  LOP3.LUT R32, R33, 0xff0000ff, RZ, 0xc0, !PT ;  /* 0xff0000ff21207812 */ /* 0x000fe400078ec0ff */
[----:B------:R-:W-:Y:S01]  /*5220*/  SHF.R.U32.HI R85, RZ, 0x10, R33 ;  /* 0x00000010ff557819 */ /* 0x000fe20000011621 */
[----:B0-----:R-:W-:Y:S01]  /*5230*/  IMAD.MOV.U32 R33, RZ, RZ, R12 ;  /* 0x000000ffff217224 */ /* 0x001fe200078e000c */
[----:B------:R-:W-:-:S02]  /*5240*/  LOP3.LUT R34, R35, 0xff0000ff, RZ, 0xc0, !PT ;  /* 0xff0000ff23227812 */ /* 0x000fc400078ec0ff */
[----:B------:R-:W-:Y:S01]  /*5250*/  SHF.R.U32.HI R84, RZ, 0x10, R35 ;  /* 0x00000010ff547819 */ /* 0x000fe20000011623 */
[----:B------:R-:W-:Y:S01]  /*5260*/  IMAD.SHL.U32 R35, R42, 0x100, RZ ;  /* 0x000001002a237824 */ /* 0x000fe200078e00ff */
[----:B------:R-:W-:Y:S02]  /*5270*/  LOP3.LUT R11, R10, 0xff00, R11, 0xf8, !PT ;  /* 0x0000ff000a0b7812 */ /* 0x000fe400078ef80b */
[----:B------:R-:W-:Y:S01]  /*5280*/  LOP3.LUT R10, R8, 0xff0000, R9, 0xf8, !PT ;  /* 0x00ff0000080a7812 */ /* 0x000fe200078ef809 */
[----:B------:R-:W-:Y:S01]  /*5290*/  IMAD.U32 R8, R44, 0x10000, RZ ;  /* 0x000100002c087824 */ /* 0x000fe200078e00ff */
[----:B------:R-:W-:Y:S01]  /*52a0*/  LOP3.LUT R47, R34, 0xff00, R45, 0xf8, !PT ;  /* 0x0000ff00222f7812 */ /* 0x000fe200078ef82d */
[----:B------:R-:W-:Y:S01]  /*52b0*/  IMAD.U32 R84, R84, 0x10000, RZ ;  /* 0x0001000054547824 */ /* 0x000fe200078e00ff */
[----:B------:R-:W-:Y:S02]  /*52c0*/  F2FP.F16.E4M3.UNPACK_B R44, R97.H1 ;  /* 0x00000061ff2c723e */ /* 0x000fe400030006ff */
[----:B--2---:R-:W-:-:S02]  /*52d0*/  F2FP.F16.E4M3.UNPACK_B R42, R36.H1 ;  /* 0x00000024ff2a723e */ /* 0x004fc400030006ff */
[----:B------:R-:W-:Y:S01]  /*52e0*/  F2FP.F16.E4M3.UNPACK_B R34, R33.H1 ;  /* 0x00000021ff22723e */ /* 0x000fe200030006ff */
[----:B------:R-:W-:Y:S01]  /*52f0*/  HADD2.F32 R9, -RZ, R44.H0_H0 ;  /* 0x2000002cff097230 */ /* 0x000fe20000004100 */
[----:B------:R-:W-:Y:S01]  /*5300*/  LOP3.LUT R46, R32, 0xff00, R35, 0xf8, !PT ;  /* 0x0000ff00202e7812 */ /* 0x000fe200078ef823 */
[----:B------:R-:W-:Y:S01]  /*5310*/  HADD2.F32 R32, -RZ, R42.H0_H0 ;  /* 0x2000002aff207230 */ /* 0x000fe20000004100 */
[----:B------:R-:W-:Y:S01]  /*5320*/  F2FP.F16.E4M3.UNPACK_B R35, R95.H1 ;  /* 0x0000005fff23723e */ /* 0x000fe200030006ff */
[----:B------:R-:W-:Y:S01]  /*5330*/  HADD2.F32 R12, -RZ, R34.H0_H0 ;  /* 0x20000022ff0c7230 */ /* 0x000fe20000004100 */
[----:B------:R-:W-:Y:S01]  /*5340*/  LOP3.LUT R8, R11, 0xff0000, R8, 0xf8, !PT ;  /* 0x00ff00000b087812 */ /* 0x000fe200078ef808 */
[----:B------:R-:W-:Y:S02]  /*5350*/  IMAD.U32 R11, R85, 0x10000, RZ ;  /* 0x00010000550b7824 */ /* 0x000fe400078e00ff */
[----:B------:R-:W-:Y:S01]  /*5360*/  FMUL.FTZ R85, R32, R9 ;  /* 0x0000000920557220 */ /* 0x000fe20000410000 */
[----:B------:R-:W-:-:S02]  /*5370*/  HADD2.F32 R45, -RZ, R35.H0_H0 ;  /* 0x20000023ff2d7230 */ /* 0x000fc40000004100 */
[----:B------:R-:W-:Y:S01]  /*5380*/  FMUL.FTZ R87, R12, R9 ;  /* 0x000000090c577220 */ /* 0x000fe20000410000 */
[----:B------:R-:W-:Y:S01]  /*5390*/  HADD2.F32 R44, -RZ, R44.H1_H1 ;  /* 0x3000002cff2c7230 */ /* 0x000fe20000004100 */
[----:B------:R-:W-:Y:S01]  /*53a0*/  LOP3.LUT R11, R46, 0xff0000, R11, 0xf8, !PT ;  /* 0x00ff00002e0b7812 */ /* 0x000fe200078ef80b */
[----:B------:R-:W-:Y:S02]  /*53b0*/  HADD2.F32 R46, -RZ, R35.H1_H1 ;  /* 0x30000023ff2e7230 */ /* 0x000fe40000004100 */
[-C--:B------:R-:W-:Y:S01]  /*53c0*/  FFMA.FTZ R12, R12, R45.reuse, -R85 ;  /* 0x0000002d0c0c7223 */ /* 0x080fe20000010855 */
[----:B------:R-:W-:Y:S01]  /*53d0*/  FFMA.FTZ R32, R32, R45, R87 ;  /* 0x0000002d20207223 */ /* 0x000fe20000010057 */
[----:B------:R-:W-:Y:S01]  /*53e0*/  HADD2.F32 R35, -RZ, R34.H1_H1 ;  /* 0x30000022ff237230 */ /* 0x000fe20000004100 */
[----:B------:R-:W-:Y:S01]  /*53f0*/  F2FP.F16.E4M3.UNPACK_B R97, R97 ;  /* 0x00000061ff61723e */ /* 0x000fe200020006ff */
[----:B------:R-:W-:Y:S01]  /*5400*/  HADD2.F32 R45, -RZ, R42.H1_H1 ;  /* 0x3000002aff2d7230 */ /* 0x000fe20000004100 */
[----:B------:R-:W-:-:S02]  /*5410*/  F2FP.F16.E4M3.UNPACK_B R36, R36 ;  /* 0x00000024ff24723e */ /* 0x000fc400020006ff */
[----:B------:R-:W-:Y:S01]  /*5420*/  F2FP.F16.E4M3.UNPACK_B R42, R33 ;  /* 0x00000021ff2a723e */ /* 0x000fe200020006ff */
[-C--:B------:R-:W-:Y:S01]  /*5430*/  FMUL.FTZ R86, R35, R44.reuse ;  /* 0x0000002c23567220 */ /* 0x080fe20000410000 */
[----:B------:R-:W-:Y:S01]  /*5440*/  LOP3.LUT R9, R47, 0xff0000, R84, 0xf8, !PT ;  /* 0x00ff00002f097812 */ /* 0x000fe200078ef854 */
[----:B------:R-:W-:Y:S01]  /*5450*/  FMUL.FTZ R84, R45, R44 ;  /* 0x0000002c2d547220 */ /* 0x000fe20000410000 */
[----:B------:R-:W-:Y:S01]  /*5460*/  F2FP.F16.E4M3.UNPACK_B R95, R95 ;  /* 0x0000005fff5f723e */ /* 0x000fe200020006ff */
[----:B------:R-:W-:Y:S02]  /*5470*/  HADD2.F32 R47, -RZ, R97.H0_H0 ;  /* 0x20000061ff2f7230 */ /* 0x000fe40000004100 */
[----:B------:R-:W-:Y:S02]  /*5480*/  HADD2.F32 R44, -RZ, R36.H0_H0 ;  /* 0x20000024ff2c7230 */ /* 0x000fe40000004100 */
[----:B------:R-:W-:Y:S01]  /*5490*/  FFMA.FTZ R33, R35, R46, -R84 ;  /* 0x0000002e23217223 */ /* 0x000fe20000010854 */
[----:B------:R-:W-:-:S02]  /*54a0*/  HADD2.F32 R34, -RZ, R42.H0_H0 ;  /* 0x2000002aff227230 */ /* 0x000fc40000004100 */
[----:B------:R-:W-:Y:S01]  /*54b0*/  FFMA.FTZ R35, R45, R46, R86 ;  /* 0x0000002e2d237223 */ /* 0x000fe20000010056 */
[----:B------:R-:W-:Y:S02]  /*54c0*/  HADD2.F32 R45, -RZ, R95.H0_H0 ;  /* 0x2000005fff2d7230 */ /* 0x000fe40000004100 */
[-C--:B------:R-:W-:Y:S01]  /*54d0*/  FMUL.FTZ R85, R44, R47.reuse ;  /* 0x0000002f2c557220 */ /* 0x080fe20000410000 */
[----:B------:R-:W-:Y:S02]  /*54e0*/  HADD2.F32 R97, -RZ, R97.H1_H1 ;  /* 0x30000061ff617230 */ /* 0x000fe40000004100 */
[C---:B------:R-:W-:Y:S01]  /*54f0*/  FMUL.FTZ R87, R34.reuse, R47 ;  /* 0x0000002f22577220 */ /* 0x040fe20000410000 */
[----:B------:R-:W-:Y:S02]  /*5500*/  HADD2.F32 R47, -RZ, R36.H1_H1 ;  /* 0x30000024ff2f7230 */ /* 0x000fe40000004100 */
[----:B------:R-:W-:Y:S01]  /*5510*/  FFMA.FTZ R34, R34, R45, -R85 ;  /* 0x0000002d22227223 */ /* 0x000fe20000010855 */
[----:B------:R-:W-:-:S02]  /*5520*/  HADD2.F32 R42, -RZ, R42.H1_H1 ;  /* 0x3000002aff2a7230 */ /* 0x000fc40000004100 */
[----:B------:R-:W-:Y:S01]  /*5530*/  FFMA.FTZ R36, R44, R45, R87 ;  /* 0x0000002d2c247223 */ /* 0x000fe20000010057 */
[----:B------:R-:W-:Y:S02]  /*5540*/  HADD2.F32 R95, -RZ, R95.H1_H1 ;  /* 0x3000005fff5f7230 */ /* 0x000fe40000004100 */
[-C--:B------:R-:W-:Y:S01]  /*5550*/  FMUL.FTZ R45, R47, R97.reuse ;  /* 0x000000612f2d7220 */ /* 0x080fe20000410000 */
[----:B------:R-:W-:Y:S01]  /*5560*/  F2FP.F16.E4M3.UNPACK_B R44, R96.H1 ;  /* 0x00000060ff2c723e */ /* 0x000fe200030006ff */
[C---:B------:R-:W-:Y:S01]  /*5570*/  FMUL.FTZ R100, R42.reuse, R97 ;  /* 0x000000612a647220 */ /* 0x040fe20000410000 */
[----:B------:R-:W-:Y:S01]  /*5580*/  F2FP.F16.E4M3.UNPACK_B R46, R38.H1 ;  /* 0x00000026ff2e723e */ /* 0x000fe200030006ff */
[----:B------:R-:W-:Y:S01]  /*5590*/  FFMA.FTZ R45, R42, R95, -R45 ;  /* 0x0000005f2a2d7223 */ /* 0x000fe2000001082d */
[----:B------:R-:W-:Y:S01]  /*55a0*/  F2FP.F16.E4M3.UNPACK_B R86, R94.H1 ;  /* 0x0000005eff56723e */ /* 0x000fe200030006ff */
[----:B------:R-:W-:Y:S01]  /*55b0*/  HADD2.F32 R93, -RZ, R44.H0_H0 ;  /* 0x2000002cff5d7230 */ /* 0x000fe20000004100 */
[----:B------:R-:W-:Y:S01]  /*55c0*/  F2FP.F16.E4M3.UNPACK_B R42, R14.H1 ;  /* 0x0000000eff2a723e */ /* 0x000fe200030006ff */
[----:B------:R-:W-:-:S02]  /*55d0*/  HADD2.F32 R84, -RZ, R46.H0_H0 ;  /* 0x2000002eff547230 */ /* 0x000fc40000004100 */
[----:B------:R-:W-:Y:S01]  /*55e0*/  FFMA.FTZ R47, R47, R95, R100 ;  /* 0x0000005f2f2f7223 */ /* 0x000fe20000010064 */
[----:B------:R-:W-:Y:S01]  /*55f0*/  HADD2.F32 R95, -RZ, R44.H1_H1 ;  /* 0x3000002cff5f7230 */ /* 0x000fe20000004100 */
[----:B------:R-:W-:Y:S01]  /*5600*/  F2FP.F16.E4M3.UNPACK_B R96, R96 ;  /* 0x00000060ff60723e */ /* 0x000fe200020006ff */
[----:B------:R-:W-:Y:S02]  /*5610*/  HADD2.F32 R44, -RZ, R42.H0_H0 ;  /* 0x2000002aff2c7230 */ /* 0x000fe40000004100 */
[-C--:B------:R-:W-:Y:S01]  /*5620*/  FMUL.FTZ R97, R84, R93.reuse ;  /* 0x0000005d54617220 */ /* 0x080fe20000410000 */
[----:B------:R-:W-:Y:S01]  /*5630*/  HADD2.F32 R87, -RZ, R86.H0_H0 ;  /* 0x20000056ff577230 */ /* 0x000fe20000004100 */
[----:B------:R-:W-:Y:S01]  /*5640*/  F2FP.F16.E4M3.UNPACK_B R14, R14 ;  /* 0x0000000eff0e723e */ /* 0x000fe200020006ff */
[----:B------:R-:W-:Y:S02]  /*5650*/  HADD2.F32 R85, -RZ, R46.H1_H1 ;  /* 0x3000002eff557230 */ /* 0x000fe40000004100 */
[----:B------:R-:W-:Y:S01]  /*5660*/  FMUL.FTZ R93, R44, R93 ;  /* 0x0000005d2c5d7220 */ /* 0x000fe20000410000 */
[----:B------:R-:W-:-:S02]  /*5670*/  HADD2.F32 R46, -RZ, R42.H1_H1 ;  /* 0x3000002aff2e7230 */ /* 0x000fc40000004100 */
[----:B------:R-:W-:Y:S01]  /*5680*/  FFMA.FTZ R42, R44, R87, -R97 ;  /* 0x000000572c2a7223 */ /* 0x000fe20000010861 */
[----:B------:R-:W-:Y:S02]  /*5690*/  HADD2.F32 R86, -RZ, R86.H1_H1 ;  /* 0x30000056ff567230 */ /* 0x000fe40000004100 */
[C---:B------:R-:W-:Y:S01]  /*56a0*/  FMUL.FTZ R97, R85.reuse, R95 ;  /* 0x0000005f55617220 */ /* 0x040fe20000410000 */
[----:B------:R-:W-:Y:S01]  /*56b0*/  FFMA.FTZ R84, R84, R87, R93 ;  /* 0x0000005754547223 */ /* 0x000fe2000001005d */
[C---:B------:R-:W-:Y:S01]  /*56c0*/  FMUL.FTZ R44, R46.reuse, R95 ;  /* 0x0000005f2e2c7220 */ /* 0x040fe20000410000 */
[----:B------:R-:W-:Y:S01]  /*56d0*/  F2FP.F16.E4M3.UNPACK_B R94, R94 ;  /* 0x0000005eff5e723e */ /* 0x000fe200020006ff */
[-C--:B------:R-:W-:Y:S01]  /*56e0*/  FFMA.FTZ R103, R46, R86.reuse, -R97 ;  /* 0x000000562e677223 */ /* 0x080fe20000010861 */
[----:B------:R-:W-:Y:S02]  /*56f0*/  HADD2.F32 R93, -RZ, R96.H0_H0 ;  /* 0x20000060ff5d7230 */ /* 0x000fe40000004100 */
[----:B------:R-:W-:Y:S01]  /*5700*/  FFMA.FTZ R105, R85, R86, R44 ;  /* 0x0000005655697223 */ /* 0x000fe2000001002c */
[----:B------:R-:W-:Y:S01]  /*5710*/  F2FP.F16.E4M3.UNPACK_B R44, R38 ;  /* 0x00000026ff2c723e */ /* 0x000fe200020006ff */
[----:B------:R-:W-:Y:S01]  /*5720*/  HADD2.F32 R38, -RZ, R14.H0_H0 ;  /* 0x2000000eff267230 */ /* 0x000fe20000004100 */
[----:B------:R-:W-:Y:S01]  /*5730*/  F2FP.SATFINITE.E4M3.F32.PACK_AB_MERGE_C R12, R33, R12, RZ ;  /* 0x0000000c210c723e */ /* 0x000fe200048070ff */
[----:B------:R-:W-:Y:S01]  /*5740*/  HADD2.F32 R95, -RZ, R96.H1_H1 ;  /* 0x30000060ff5f7230 */ /* 0x000fe20000004100 */
[----:B------:R-:W-:Y:S01]  /*5750*/  F2FP.SATFINITE.E4M3.F32.PACK_AB_MERGE_C R32, R35, R32, RZ ;  /* 0x000000202320723e */ /* 0x000fe200048070ff */
[--C-:B------:R-:W-:Y:S01]  /*5760*/  HADD2.F32 R46, -RZ, R44.reuse.H0_H0 ;  /* 0x2000002cff2e7230 */ /* 0x100fe20000004100 */
[----:B------:R-:W-:Y:S01]  /*5770*/  F2FP.SATFINITE.E4M3.F32.PACK_AB_MERGE_C R12, R45, R34, R12 ;  /* 0x000000222d0c723e */ /* 0x000fe2000480700c */
[----:B------:R-:W-:Y:S01]  /*5780*/  HADD2.F32 R44, -RZ, R44.H1_H1 ;  /* 0x3000002cff2c7230 */ /* 0x000fe20000004100 */
[----:B------:R-:W-:Y:S01]  /*5790*/  F2FP.F16.E4M3.UNPACK_B R35, R37 ;  /* 0x00000025ff23723e */ /* 0x000fe200020006ff */
[----:B------:R-:W-:-:S02]  /*57a0*/  HADD2.F32 R85, -RZ, R94.H0_H0 ;  /* 0x2000005eff557230 */ /* 0x000fc40000004100 */
[-C--:B------:R-:W-:Y:S01]  /*57b0*/  FMUL.FTZ R97, R46, R93.reuse ;  /* 0x0000005d2e617220 */ /* 0x080fe20000410000 */
[----:B------:R-:W-:Y:S02]  /*57c0*/  HADD2.F32 R14, -RZ, R14.H1_H1 ;  /* 0x3000000eff0e7230 */ /* 0x000fe40000004100 */
[----:B------:R-:W-:Y:S01]  /*57d0*/  FMUL.FTZ R93, R38, R93 ;  /* 0x0000005d265d7220 */ /* 0x000fe20000410000 */
[----:B------:R-:W-:Y:S01]  /*57e0*/  F2FP.F16.E4M3.UNPACK_B R34, R11 ;  /* 0x0000000bff22723e */ /* 0x000fe200020006ff */
[----:B------:R-:W-:Y:S01]  /*57f0*/  HADD2.F32 R87, -RZ, R94.H1_H1 ;  /* 0x3000005eff577230 */ /* 0x000fe20000004100 */
[----:B------:R-:W-:Y:S01]  /*5800*/  F2FP.F16.E4M3.UNPACK_B R33, R13 ;  /* 0x0000000dff21723e */ /* 0x000fe200020006ff */
[----:B------:R-:W-:Y:S01]  /*5810*/  FMUL.FTZ R101, R44, R95 ;  /* 0x0000005f2c657220 */ /* 0x000fe20000410000 */
[----:B------:R-:W-:Y:S01]  /*5820*/  FFMA.FTZ R97, R38, R85, -R97 ;  /* 0x0000005526617223 */ /* 0x000fe20000010861 */
[----:B------:R-:W-:Y:S01]  /*5830*/  FMUL.FTZ R95, R14, R95 ;  /* 0x0000005f0e5f7220 */ /* 0x000fe20000410000 */
[----:B------:R-:W-:Y:S01]  /*5840*/  FFMA.FTZ R38, R46, R85, R93 ;  /* 0x000000552e267223 */ /* 0x000fe2000001005d */
[----:B------:R-:W-:Y:S01]  /*5850*/  F2FP.SATFINITE.E4M3.F32.PACK_AB_MERGE_C R103, R103, R42, RZ ;  /* 0x0000002a6767723e */ /* 0x000fe200048070ff */
[----:B------:R-:W-:Y:S01]  /*5860*/  HADD2.F32 R42, -RZ, R35.H0_H0 ;  /* 0x20000023ff2a7230 */ /* 0x000fe20000004100 */
[----:B------:R-:W-:Y:S01]  /*5870*/  F2FP.SATFINITE.E4M3.F32.PACK_AB_MERGE_C R36, R47, R36, R32 ;  /* 0x000000242f24723e */ /* 0x000fe20004807020 */
[----:B------:R-:W-:Y:S01]  /*5880*/  HADD2.F32 R85, -RZ, R34.H0_H0 ;  /* 0x20000022ff557230 */ /* 0x000fe20000004100 */
[----:B------:R-:W-:Y:S01]  /*5890*/  F2FP.F16.E4M3.UNPACK_B R45, R10 ;  /* 0x0000000aff2d723e */ /* 0x000fe200020006ff */
[----:B------:R-:W-:-:S02]  /*58a0*/  HADD2.F32 R32, -RZ, R33.H0_H0 ;  /* 0x20000021ff207230 */ /* 0x000fc40000004100 */
[-C--:B------:R-:W-:Y:S01]  /*58b0*/  FFMA.FTZ R95, R44, R87.reuse, R95 ;  /* 0x000000572c5f7223 */ /* 0x080fe2000001005f */
[----:B------:R-:W-:Y:S01]  /*58c0*/  FFMA.FTZ R14, R14, R87, -R101 ;  /* 0x000000570e0e7223 */ /* 0x000fe20000010865 */
[----:B------:R-:W-:Y:S02]  /*58d0*/  HADD2.F32 R44, -RZ, R35.H1_H1 ;  /* 0x30000023ff2c7230 */ /* 0x000fe40000004100 */
[-C--:B------:R-:W-:Y:S01]  /*58e0*/  FMUL.FTZ R87, R42, R85.reuse ;  /* 0x000000552a577220 */ /* 0x080fe20000410000 */
[----:B------:R-:W-:Y:S02]  /*58f0*/  HADD2.F32 R47, -RZ, R45.H0_H0 ;  /* 0x2000002dff2f7230 */ /* 0x000fe40000004100 */
[----:B------:R-:W-:Y:S01]  /*5900*/  FMUL.FTZ R35, R32, R85 ;  /* 0x0000005520237220 */ /* 0x000fe20000410000 */
[----:B------:R-:W-:Y:S01]  /*5910*/  HADD2.F32 R85, -RZ, R34.H1_H1 ;  /* 0x30000022ff557230 */ /* 0x000fe20000004100 */
[----:B------:R-:W-:Y:S01]  /*5920*/  F2FP.F16.E4M3.UNPACK_B R37, R37.H1 ;  /* 0x00000025ff25723e */ /* 0x000fe200030006ff */
[----:B------:R-:W-:-:S02]  /*5930*/  HADD2.F32 R34, -RZ, R33.H1_H1 ;  /* 0x30000021ff227230 */ /* 0x000fc40000004100 */
[-C--:B------:R-:W-:Y:S01]  /*5940*/  FFMA.FTZ R32, R32, R47.reuse, -R87 ;  /* 0x0000002f20207223 */ /* 0x080fe20000010857 */
[----:B------:R-:W-:Y:S01]  /*5950*/  FFMA.FTZ R33, R42, R47, R35 ;  /* 0x0000002f2a217223 */ /* 0x000fe20000010023 */
[----:B------:R-:W-:Y:S02]  /*5960*/  HADD2.F32 R45, -RZ, R45.H1_H1 ;  /* 0x3000002dff2d7230 */ /* 0x000fe40000004100 */
[-C--:B------:R-:W-:Y:S01]  /*5970*/  FMUL.FTZ R47, R44, R85.reuse ;  /* 0x000000552c2f7220 */ /* 0x080fe20000410000 */
[C---:B------:R-:W-:Y:S01]  /*5980*/  FMUL.FTZ R85, R34.reuse, R85 ;  /* 0x0000005522557220 */ /* 0x040fe20000410000 */
[----:B------:R-:W-:Y:S01]  /*5990*/  F2FP.F16.E4M3.UNPACK_B R46, R11.H1 ;  /* 0x0000000bff2e723e */ /* 0x000fe200030006ff */
[----:B------:R-:W-:Y:S01]  /*59a0*/  HADD2.F32 R42, -RZ, R37.H0_H0 ;  /* 0x20000025ff2a7230 */ /* 0x000fe20000004100 */
[----:B------:R-:W-:Y:S01]  /*59b0*/  F2FP.F16.E4M3.UNPACK_B R35, R13.H1 ;  /* 0x0000000dff23723e */ /* 0x000fe200030006ff */
[-C--:B------:R-:W-:Y:S01]  /*59c0*/  FFMA.FTZ R13, R34, R45.reuse, -R47 ;  /* 0x0000002d220d7223 */ /* 0x080fe2000001082f */
[----:B------:R-:W-:Y:S01]  /*59d0*/  FFMA.FTZ R34, R44, R45, R85 ;  /* 0x0000002d2c227223 */ /* 0x000fe20000010055 */
[----:B------:R-:W-:Y:S01]  /*59e0*/  F2FP.F16.E4M3.UNPACK_B R10, R10.H1 ;  /* 0x0000000aff0a723e */ /* 0x000fe200030006ff */
[--C-:B------:R-:W-:Y:S01]  /*59f0*/  HADD2.F32 R45, -RZ, R46.reuse.H0_H0 ;  /* 0x2000002eff2d7230 */ /* 0x100fe20000004100 */
[----:B------:R-:W-:Y:S01]  /*5a00*/  F2FP.SATFINITE.E4M3.F32.PACK_AB_MERGE_C R84, R105, R84, RZ ;  /* 0x000000546954723e */ /* 0x000fe200048070ff */
[----:B------:R-:W-:Y:S01]  /*5a10*/  HADD2.F32 R11, -RZ, R35.H0_H0 ;  /* 0x20000023ff0b7230 */ /* 0x000fe20000004100 */
[----:B------:R-:W-:Y:S01]  /*5a20*/  F2FP.F16.E4M3.UNPACK_B R93, R9.H1 ;  /* 0x00000009ff5d723e */ /* 0x000fe200030006ff */
[----:B------:R-:W-:Y:S01]  /*5a30*/  HADD2.F32 R44, -RZ, R37.H1_H1 ;  /* 0x30000025ff2c7230 */ /* 0x000fe20000004100 */
[----:B------:R-:W-:Y:S01]  /*5a40*/  F2FP.SATFINITE.E4M3.F32.PACK_AB_MERGE_C R38, R95, R38, R84 ;  /* 0x000000265f26723e */ /* 0x000fe20004807054 */
[----:B------:R-:W-:-:S02]  /*5a50*/  HADD2.F32 R47, -RZ, R46.H1_H1 ;  /* 0x3000002eff2f7230 */ /* 0x000fc40000004100 */
[-C--:B------:R-:W-:Y:S01]  /*5a60*/  FMUL.FTZ R84, R42, R45.reuse ;  /* 0x0000002d2a547220 */ /* 0x080fe20000410000 */
[----:B------:R-:W-:Y:S02]  /*5a70*/  HADD2.F32 R35, -RZ, R35.H1_H1 ;  /* 0x30000023ff237230 */ /* 0x000fe40000004100 */
[----:B------:R-:W-:Y:S01]  /*5a80*/  FMUL.FTZ R45, R11, R45 ;  /* 0x0000002d0b2d7220 */ /* 0x000fe20000410000 */
[--C-:B------:R-:W-:Y:S02]  /*5a90*/  HADD2.F32 R37, -RZ, R10.reuse.H0_H0 ;  /* 0x2000000aff257230 */ /* 0x100fe40000004100 */
[-C--:B------:R-:W-:Y:S01]  /*5aa0*/  FMUL.FTZ R86, R44, R47.reuse ;  /* 0x0000002f2c567220 */ /* 0x080fe20000410000 */
[----:B------:R-:W-:Y:S02]  /*5ab0*/  HADD2.F32 R46, -RZ, R10.H1_H1 ;  /* 0x3000000aff2e7230 */ /* 0x000fe40000004100 */
[----:B------:R-:W-:Y:S01]  /*5ac0*/  FMUL.FTZ R47, R35, R47 ;  /* 0x0000002f232f7220 */ /* 0x000fe20000410000 */
[----:B------:R-:W-:Y:S01]  /*5ad0*/  F2FP.F16.E4M3.UNPACK_B R87, R9 ;  /* 0x00000009ff57723e */ /* 0x000fe200020006ff */
[-C--:B------:R-:W-:Y:S01]  /*5ae0*/  FFMA.FTZ R10, R11, R37.reuse, -R84 ;  /* 0x000000250b0a7223 */ /* 0x080fe20000010854 */
[----:B------:R-:W-:Y:S01]  /*5af0*/  FFMA.FTZ R11, R42, R37, R45 ;  /* 0x000000252a0b7223 */ /* 0x000fe2000001002d */
[-C--:B------:R-:W-:Y:S01]  /*5b00*/  FFMA.FTZ R35, R35, R46.reuse, -R86 ;  /* 0x0000002e23237223 */ /* 0x080fe20000010856 */
[----:B------:R-:W-:Y:S01]  /*5b10*/  FFMA.FTZ R42, R44, R46, R47 ;  /* 0x0000002e2c2a7223 */ /* 0x000fe2000001002f */
[----:B------:R-:W-:Y:S01]  /*5b20*/  F2FP.F16.E4M3.UNPACK_B R46, R39.H1 ;  /* 0x00000027ff2e723e */ /* 0x000fe200030006ff */
[----:B------:R-:W-:Y:S01]  /*5b30*/  HADD2.F32 R95, -RZ, R93.H0_H0 ;  /* 0x2000005dff5f7230 */ /* 0x000fe20000004100 */
[----:B------:R-:W-:Y:S01]  /*5b40*/  F2FP.F16.E4M3.UNPACK_B R37, R15 ;  /* 0x0000000fff25723e */ /* 0x000fe200020006ff */
[----:B------:R-:W-:Y:S01]  /*5b50*/  HADD2.F32 R94, -RZ, R87.H0_H0 ;  /* 0x20000057ff5e7230 */ /* 0x000fe20000004100 */
[----:B------:R-:W-:Y:S01]  /*5b60*/  F2FP.F16.E4M3.UNPACK_B R45, R39 ;  /* 0x00000027ff2d723e */ /* 0x000fe200020006ff */
[----:B------:R-:W-:Y:S01]  /*5b70*/  HADD2.F32 R93, -RZ, R93.H1_H1 ;  /* 0x3000005dff5d7230 */ /* 0x000fe20000004100 */
[----:B------:R-:W-:Y:S01]  /*5b80*/  F2FP.F16.E4M3.UNPACK_B R15, R15.H1 ;  /* 0x0000000fff0f723e */ /* 0x000fe200030006ff */
[----:B------:R-:W-:Y:S01]  /*5b90*/  HADD2.F32 R39, -RZ, R37.H0_H0 ;  /* 0x20000025ff277230 */ /* 0x000fe20000004100 */
[-C--:B------:R-:W-:Y:S01]  /*5ba0*/  F2FP.F16.E4M3.UNPACK_B R9, R8.reuse ;  /* 0x00000008ff09723e */ /* 0x080fe200020006ff */
[----:B------:R-:W-:Y:S01]  /*5bb0*/  HADD2.F32 R47, -RZ, R45.H0_H0 ;  /* 0x2000002dff2f7230 */ /* 0x000fe20000004100 */
[----:B------:R-:W-:Y:S01]  /*5bc0*/  F2FP.F16.E4M3.UNPACK_B R84, R8.H1 ;  /* 0x00000008ff54723e */ /* 0x000fe200030006ff */
[----:B------:R-:W-:Y:S01]  /*5bd0*/  HADD2.F32 R8, -RZ, R46.H0_H0 ;  /* 0x2000002eff087230 */ /* 0x000fe20000004100 */
[----:B------:R-:W-:Y:S01]  /*5be0*/  F2FP.SATFINITE.E4M3.F32.PACK_AB_MERGE_C R14, R14, R97, R103 ;  /* 0x000000610e0e723e */ /* 0x000fe20004807067 */
[----:B------:R-:W-:-:S02]  /*5bf0*/  HADD2.F32 R44, -RZ, R15.H0_H0 ;  /* 0x2000000fff2c7230 */ /* 0x000fc40000004100 */
[----:B------:R-:W-:Y:S01]  /*5c00*/  FMUL.FTZ R96, R47, R94 ;  /* 0x0000005e2f607220 */ /* 0x000fe20000410000 */
[----:B------:R-:W-:Y:S02]  /*5c10*/  HADD2.F32 R85, -RZ, R84.H0_H0 ;  /* 0x20000054ff557230 */ /* 0x000fe40000004100 */
[-C--:B------:R-:W-:Y:S01]  /*5c20*/  FMUL.FTZ R97, R8, R95.reuse ;  /* 0x0000005f08617220 */ /* 0x080fe20000410000 */
[----:B------:R-:W-:Y:S02]  /*5c30*/  HADD2.F32 R46, -RZ, R46.H1_H1 ;  /* 0x3000002eff2e7230 */ /* 0x000fe40000004100 */
[C---:B------:R-:W-:Y:S01]  /*5c40*/  FMUL.FTZ R95, R44.reuse, R95 ;  /* 0x0000005f2c5f7220 */ /* 0x040fe20000410000 */
[----:B------:R-:W-:Y:S02]  /*5c50*/  HADD2.F32 R15, -RZ, R15.H1_H1 ;  /* 0x3000000fff0f7230 */ /* 0x000fe40000004100 */
[----:B------:R-:W-:Y:S01]  /*5c60*/  FFMA.FTZ R97, R44, R85, -R97 ;  /* 0x000000552c617223 */ /* 0x000fe20000010861 */
[----:B------:R-:W-:-:S02]  /*5c70*/  HADD2.F32 R86, -RZ, R9.H0_H0 ;  /* 0x20000009ff567230 */ /* 0x000fc40000004100 */
[----:B------:R-:W-:Y:S01]  /*5c80*/  FMUL.FTZ R94, R39, R94 ;  /* 0x0000005e275e7220 */ /* 0x000fe20000410000 */
[----:B------:R-:W-:Y:S02]  /*5c90*/  HADD2.F32 R45, -RZ, R45.H1_H1 ;  /* 0x3000002dff2d7230 */ /* 0x000fe40000004100 */
[-C--:B------:R-:W-:Y:S01]  /*5ca0*/  FMUL.FTZ R100, R46, R93.reuse ;  /* 0x0000005d2e647220 */ /* 0x080fe20000410000 */
[----:B------:R-:W-:Y:S02]  /*5cb0*/  HADD2.F32 R44, -RZ, R87.H1_H1 ;  /* 0x30000057ff2c7230 */ /* 0x000fe40000004100 */
[----:B------:R-:W-:Y:S01]  /*5cc0*/  FMUL.FTZ R93, R15, R93 ;  /* 0x0000005d0f5d7220 */ /* 0x000fe20000410000 */
[----:B------:R-:W-:Y:S02]  /*5cd0*/  HADD2.F32 R84, -RZ, R84.H1_H1 ;  /* 0x30000054ff547230 */ /* 0x000fe40000004100 */
[----:B------:R-:W-:Y:S01]  /*5ce0*/  FFMA.FTZ R95, R8, R85, R95 ;  /* 0x00000055085f7223 */ /* 0x000fe2000001005f */
[----:B------:R-:W-:-:S02]  /*5cf0*/  HADD2.F32 R37, -RZ, R37.H1_H1 ;  /* 0x30000025ff257230 */ /* 0x000fc40000004100 */
[-C--:B------:R-:W-:Y:S01]  /*5d00*/  FFMA.FTZ R96, R39, R86.reuse, -R96 ;  /* 0x0000005627607223 */ /* 0x080fe20000010860 */
[----:B------:R-:W-:Y:S01]  /*5d10*/  FFMA.FTZ R94, R47, R86, R94 ;  /* 0x000000562f5e7223 */ /* 0x000fe2000001005e */
[----:B------:R-:W-:Y:S02]  /*5d20*/  HADD2.F32 R8, -RZ, R9.H1_H1 ;  /* 0x30000009ff087230 */ /* 0x000fe40000004100 */
[----:B------:R-:W-:Y:S01]  /*5d30*/  FMUL.FTZ R86, R45, R44 ;  /* 0x0000002c2d567220 */ /* 0x000fe20000410000 */
[----:B------:R-:W-:Y:S01]  /*5d40*/  FFMA.FTZ R100, R15, R84, -R100 ;  /* 0x000000540f647223 */ /* 0x000fe20000010864 */
[C---:B------:R-:W-:Y:S01]  /*5d50*/  FMUL.FTZ R44, R37.reuse, R44 ;  /* 0x0000002c252c7220 */ /* 0x040fe20000410000 */
[----:B------:R-:W-:Y:S01]  /*5d60*/  FFMA.FTZ R46, R46, R84, R93 ;  /* 0x000000542e2e7223 */ /* 0x000fe2000001005d */
[----:B------:R-:W-:Y:S01]  /*5d70*/  FFMA.FTZ R37, R37, R8, -R86 ;  /* 0x0000000825257223 */ /* 0x000fe20000010856 */
[----:B------:R-:W-:Y:S01]  /*5d80*/  F2FP.SATFINITE.E4M3.F32.PACK_AB_MERGE_C R10, R35, R10, RZ ;  /* 0x0000000a230a723e */ /* 0x000fe200048070ff */
[----:B------:R-:W-:Y:S01]  /*5d90*/  FFMA.FTZ R45, R45, R8, R44 ;  /* 0x000000082d2d7223 */ /* 0x000fe2000001002c */
[----:B------:R-:W-:-:S02]  /*5da0*/  F2FP.SATFINITE.E4M3.F32.PACK_AB_MERGE_C R97, R100, R97, RZ ;  /* 0x000000616461723e */ /* 0x000fc400048070ff */
[----:B------:R-:W-:Y:S02]  /*5db0*/  F2FP.SATFINITE.E4M3.F32.PACK_AB_MERGE_C R11, R42, R11, RZ ;  /* 0x0000000b2a0b723e */ /* 0x000fe400048070ff */
[----:B------:R-:W-:Y:S02]  /*5dc0*/  F2FP.SATFINITE.E4M3.F32.PACK_AB_MERGE_C R46, R46, R95, RZ ;  /* 0x0000005f2e2e723e */ /* 0x000fe400048070ff */
[----:B------:R-:W-:Y:S02]  /*5dd0*/  F2FP.SATFINITE.E4M3.F32.PACK_AB_MERGE_C R15, R37, R96, R97 ;  /* 0x00000060250f723e */ /* 0x000fe40004807061 */
[----:B------:R-:W-:Y:S02]  /*5de0*/  F2FP.SATFINITE.E4M3.F32.PACK_AB_MERGE_C R13, R13, R32, R10 ;  /* 0x000000200d0d723e */ /* 0x000fe4000480700a */
[----:B------:R-:W-:Y:S02]  /*5df0*/  F2FP.SATFINITE.E4M3.F32.PACK_AB_MERGE_C R37, R34, R33, R11 ;  /* 0x000000212225723e */ /* 0x000fe4000480700b */
[----:B------:R-:W-:-:S07]  /*5e00*/  F2FP.SATFINITE.E4M3.F32.PACK_AB_MERGE_C R39, R45, R94, R46 ;  /* 0x0000005e2d27723e */ /* 0x000fce000480702e */
.L_x_323:
[----:B------:R-:W-:Y:S05]  /*5e10*/  BSYNC B1 ;  /* 0x0000000000017941 */ /* 0x000fea0003800000 */
.L_x_322:
[----:B0-----:R4:W-:Y:S01]  /*5e20*/  STG.E.128 desc[UR40][R40.64], R12 ;  /* 0x0000000c28007986 */ /* 0x0019e2000c101d28 */
[----:B------:R-:W-:-:S13]  /*5e30*/  ISETP.GE.AND P4, PT, R43, R98, PT ;  /* 0x000000622b00720c */ /* 0x000fda0003f86270 */
[----:B------:R-:W-:Y:S05]  /*5e40*/  @P4 BRA `(.L_x_302) ;  /* 0x0000000000704947 */ /* 0x000fea0003800000 */
[--C-:B------:R-:W-:Y:S02]  /*5e50*/  IADD3 R81, P4, P5, R60, R80, R43.reuse ;  /* 0x000000503c517210 */ /* 0x100fe40007d9e02b */
[----:B------:R-:W-:-:S04]  /*5e60*/  SHF.R.S32.HI R43, RZ, 0x1f, R43 ;  /* 0x0000001fff2b7819 */ /* 0x000fc8000001142b */
[----:B------:R-:W-:Y:S02]  /*5e70*/  IADD3.X R8, R82, R99, R43, P4, P5 ;  /* 0x0000006352087210 */ /* 0x000fe400027ea42b */
[----:B------:R-:W-:-:S05]  /*5e80*/  IADD3 R78, P4, R81, R78, RZ ;  /* 0x0000004e514e7210 */ /* 0x000fca0007f9e0ff */
[----:B------:R-:W-:-:S05]  /*5e90*/  IMAD.X R79, R8, 0x1, R79, P4 ;  /* 0x00000001084f7824 */ /* 0x000fca00020e064f */
[----:B--2---:R0:W-:Y:S01]  /*5ea0*/  STG.E.128 desc[UR40][R78.64], R36 ;  /* 0x000000244e007986 */ /* 0x0041e2000c101d28 */
[----:B------:R-:W-:Y:S05]  /*5eb0*/  BRA `(.L_x_302) ;  /* 0x0000000000547947 */ /* 0x000fea0003800000 */
.L_x_295:
[----:B------:R-:W-:-:S13]  /*5ec0*/  ISETP.NE.AND P3, PT, R155, 0x3, PT ;  /* 0x000000039b00780c */ /* 0x000fda0003f65270 */
[----:B------:R-:W-:Y:S05]  /*5ed0*/  @!P3 BRA `(.L_x_324) ;  /* 0x000000000004b947 */ /* 0x000fea0003800000 */
[----:B------:R-:W-:Y:S01]  /*5ee0*/  BPT.TRAP 0x1 ;  /* 0x000000040000795c */ /* 0x000fe20000300000 */
.L_x_324:
[----:B------:R-:W-:Y:S01]  /*5ef0*/  IMAD R89, R19, 0x8, R18 ;  /* 0x0000000813597824 */ /* 0x000fe200078e0212 */
[----:B------:R-:W-:Y:S01]  /*5f00*/  SHF.L.U32 R92, R153, 0x1f, RZ ;  /* 0x0000001f995c7819 */ /* 0x000fe200000006ff */
[----:B------:R-:W-:Y:S01]  /*5f10*/  IMAD R91, R2, -0x80, R27 ;  /* 0xffffff80025b7824 */ /* 0x000fe200078e021b */
[----:B------:R-:W-:Y:S02]  /*5f20*/  BSSY B1, `(.L_x_325) ;  /* 0x0000005000017945 */ /* 0x000fe40003800000 */
[----:B------:R-:W0:Y:S02]  /*5f30*/  SYNCS.PHASECHK.TRANS64.TRYWAIT P5, [R89+URZ+0x19c90], R92 ;  /* 0x019c905c590075a7 */ /* 0x000e2400080a017f */
[----:B------:R-:W-:-:S04]  /*5f40*/  VIMNMX R91, R91, 0x80, PT ;  /* 0x000000805b5b7848 */ /* 0x000fc80003fe0100 */
[----:B------:R-:W-:Y:S01]  /*5f50*/  ISETP.GE.AND P4, PT, R152, R91, PT ;  /* 0x0000005b9800720c */ /* 0x000fe20003f86270 */
[----:B0-----:R-:W-:-:S12]  /*5f60*/  @!P5 BRA `(.L_x_326) ;  /* 0x0000011400dcd947 */ /* 0x001fd80003800000 */
.L_x_542:
[----:B------:R-:W-:Y:S05]  /*5f70*/  BSYNC B1 ;  /* 0x0000000000017941 */ /* 0x000fea0003800000 */
.L_x_325:
[----:B------:R-:W-:Y:S05]  /*5f80*/  @P4 BRA `(.L_x_302) ;  /* 0x0000000000204947 */ /* 0x000fea0003800000 */
[----:B------:R-:W-:Y:S01]  /*5f90*/  ISETP.NE.AND P4, PT, R62, RZ, PT ;  /* 0x000000ff3e00720c */ /* 0x000fe20003f85270 */
[----:B------:R-:W1:Y:S01]  /*5fa0*/  @!P1 LDS.128 R8, [R90+0x15800] ;  /* 0x015800005a089984 */ /* 0x000e620000000c00 */
[----:B------:R-:W-:-:S11]  /*5fb0*/  ISETP.NE.AND P5, PT, R31, RZ, PT ;  /* 0x000000ff1f00720c */ /* 0x000fd60003fa5270 */
[----:B------:R-:W2:Y:S04]  /*5fc0*/  @P4 LDS.128 R12, [R90+0x13800] ;  /* 0x013800005a0c4984 */ /* 0x000ea80000000c00 */
[----:B------:R-:W3:Y:S04]  /*5fd0*/  @P5 LDS.128 R32, [R90+0x14800] ;  /* 0x014800005a205984 */ /* 0x000ee80000000c00 */
[----:B-1----:R1:W-:Y:S04]  /*5fe0*/  @!P1 STG.E.128 desc[UR40][R36.64+0x40], R8 ;  /* 0x0000400824009986 */ /* 0x0023e8000c101d28 */
[----:B--2---:R1:W-:Y:S04]  /*5ff0*/  @P4 STG.E.128 desc[UR40][R36.64], R12 ;  /* 0x0000000c24004986 */ /* 0x0043e8000c101d28 */
[----:B---3--:R1:W-:Y:S02]  /*6000*/  @P5 STG.E.128 desc[UR40][R36.64+0x20], R32 ;  /* 0x0000202024005986 */ /* 0x0083e4000c101d28 */
.L_x_302:
[----:B------:R-:W-:Y:S05]  /*6010*/  BSYNC B0 ;  /* 0x0000000000007941 */ /* 0x000fea0003800000 */
.L_x_294:
[----:B-123--:R-:W1:Y:S01]  /*6020*/  S2R R8, SR_TID.X ;  /* 0x0000000000087919 */ /* 0x00ee620000002100 */
[----:B------:R-:W-:Y:S01]  /*6030*/  @!PT LDS RZ, [RZ] ;  /* 0x00000000fffff984 */ /* 0x000fe20000000800 */
[----:B------:R-:W-:Y:S01]  /*6040*/  @!PT LDS RZ, [RZ] ;  /* 0x00000000fffff984 */ /* 0x000fe20000000800 */
[----:B------:R-:W-:Y:S01]  /*6050*/  @!PT LDS RZ, [RZ] ;  /* 0x00000000fffff984 */ /* 0x000fe20000000800 */
[----:B------:R-:W-:Y:S01]  /*6060*/  @!PT LDS RZ, [RZ] ;  /* 0x00000000fffff984 */ /* 0x000fe20000000800 */
[----:B------:R2:W-:Y:S06]  /*6070*/  MEMBAR.ALL.CTA ;  /* 0x0000000000007992 */ /* 0x0005ec0000008000 */
[----:B--2---:R-:W2:Y:S01]  /*6080*/  FENCE.VIEW.ASYNC.S ;  /* 0x00000000000073c6 */ /* 0x004ea20000000000 */
[----:B------:R-:W-:Y:S05]  /*6090*/  WARPSYNC.ALL ;  /* 0x0000000000007948 */ /* 0x000fea0003800000 */
[----:B------:R-:W-:Y:S01]  /*60a0*/  BSSY B0, `(.L_x_327) ;  /* 0x0000009000007945 */ /* 0x000fe20003800000 */
[----:B-1----:R-:W-:Y:S01]  /*60b0*/  LOP3.LUT R8, R8, 0x7f, RZ, 0xc0, !PT ;  /* 0x0000007f08087812 */ /* 0x002fe200078ec0ff */
[----:B--2---:R1:W-:Y:S03]  /*60c0*/  BAR.SYNC.DEFER_BLOCKING R64, 0x80 ;  /* 0x000200400000751d */ /* 0x0043e60000010000 */
[----:B------:R-:W-:-:S13]  /*60d0*/  ISETP.NE.AND P4, PT, R8, RZ, PT ;  /* 0x000000ff0800720c */ /* 0x000fda0003f85270 */
[----:B------:R-:W-:-:S05]  /*60e0*/  @!P4 VIADD R8, R89, 0x19ca0 ;  /* 0x00019ca05908c836 */ /* 0x000fca0000000000 */
[----:B------:R-:W-:-:S04]  /*60f0*/  @!P4 PRMT R8, RZ, 0x654, R8 ;  /* 0x00000654ff08c816 */ /* 0x000fc80000000008 */
[----:B------:R1:W-:Y:S01]  /*6100*/  @!P4 SYNCS.ARRIVE.TRANS64.RED.A1T0 RZ, [R8+URZ], RZ ;  /* 0x000000ff08ffc9a7 */ /* 0x0003e2000810043f */
[----:B------:R-:W-:Y:S05]  /*6110*/  @!P3 BRA `(.L_x_328) ;  /* 0x000000000004b947 */ /* 0x000fea0003800000 */
[----:B------:R-:W-:Y:S01]  /*6120*/  BPT.TRAP 0x1 ;  /* 0x000000040000795c */ /* 0x000fe20000300000 */
.L_x_328:
[----:B------:R-:W-:Y:S05]  /*6130*/  BSYNC B0 ;  /* 0x0000000000007941 */ /* 0x000fea0003800000 */
.L_x_327:
[----:B------:R-:W2:Y:S01]  /*6140*/  SYNCS.PHASECHK.TRANS64.TRYWAIT P5, [R89+URZ+0x19cb0], R92 ;  /* 0x019cb05c590075a7 */ /* 0x000ea200080a017f */
[----:B------:R-:W-:Y:S01]  /*6150*/  BSSY B0, `(.L_x_329) ;  /* 0x0000003000007945 */ /* 0x000fe20003800000 */
[----:B------:R-:W-:-:S03]  /*6160*/  ISETP.GE.AND P3, PT, R152, R91, PT ;  /* 0x0000005b9800720c */ /* 0x000fc60003f66270 */
[----:B--2---:R-:W-:Y:S10]  /*6170*/  @!P5 BRA `(.L_x_330) ;  /* 0x00000114006cd947 */ /* 0x004ff40003800000 */
.L_x_543:
[----:B------:R-:W-:Y:S05]  /*6180*/  BSYNC B0 ;  /* 0x0000000000007941 */ /* 0x000fea0003800000 */
.L_x_329:
[----:B------:R-:W-:Y:S04]  /*6190*/  BSSY B0, `(.L_x_331) ;  /* 0x0000016000007945 */ /* 0x000fe80003800000 */
[----:B------:R-:W-:Y:S05]  /*61a0*/  @P3 BRA `(.L_x_332) ;  /* 0x0000000000503947 */ /* 0x000fea0003800000 */
[----:B------:R-:W-:Y:S01]  /*61b0*/  ULDC UR8, c[0x0][0x2e4] ;  /* 0x0000b90000087ab9 */ /* 0x000fe20000000800 */
[----:B----4-:R-:W-:Y:S01]  /*61c0*/  IMAD.WIDE R12, R2, 0x80, R48 ;  /* 0x00000080020c7825 */ /* 0x010fe200078e0230 */
[----:B------:R-:W-:Y:S01]  /*61d0*/  ISETP.GE.AND P5, PT, R22, UR8, PT ;  /* 0x0000000816007c0c */ /* 0x000fe2000bfa6270 */
[----:B------:R-:W-:Y:S01]  /*61e0*/  ULDC.64 UR4, c[0x0][0x318] ;  /* 0x0000c60000047ab9 */ /* 0x000fe20000000a00 */
[----:B------:R-:W-:Y:S01]  /*61f0*/  ULDC.64 UR6, c[0x0][0x308] ;  /* 0x0000c20000067ab9 */ /* 0x000fe20000000a00 */
[----:B------:R-:W-:Y:S02]  /*6200*/  IMAD.MOV.U32 R14, RZ, RZ, R58 ;  /* 0x000000ffff0e7224 */ /* 0x000fe400078e003a */
[----:B------:R-:W-:Y:S02]  /*6210*/  IMAD.MOV.U32 R15, RZ, RZ, R0 ;  /* 0x000000ffff0f7224 */ /* 0x000fe400078e0000 */
[----:B------:R-:W-:Y:S02]  /*6220*/  IMAD R13, R13, UR4, RZ ;  /* 0x000000040d0d7c24 */ /* 0x000fe4000f8e02ff */
[----:B------:R-:W-:-:S04]  /*6230*/  IMAD.WIDE.U32 R14, R12, UR4, R14 ;  /* 0x000000040c0e7c25 */ /* 0x000fc8000f8e000e */
[----:B-1----:R-:W1:Y:S01]  /*6240*/  @!P5 LDS.128 R8, [R90+0x9000] ;  /* 0x009000005a08d984 */ /* 0x002e620000000c00 */
[----:B------:R-:W-:Y:S01]  /*6250*/  IMAD R13, R12, UR5, R13 ;  /* 0x000000050c0d7c24 */ /* 0x000fe2000f8e020d */
[----:B------:R-:W-:-:S04]  /*6260*/  IADD3 R32, P3, R14, UR6, RZ ;  /* 0x000000060e207c10 */ /* 0x000fc8000ff7e0ff */
[----:B------:R-:W-:Y:S02]  /*6270*/  IADD3.X R33, R15, UR7, R13, P3, !PT ;  /* 0x000000070f217c10 */ /* 0x000fe40009ffe40d */
[----:B------:R-:W-:-:S03]  /*6280*/  ISETP.GE.AND P3, PT, R156, UR8, PT ;  /* 0x000000089c007c0c */ /* 0x000fc6000bf66270 */
[----:B-1----:R-:W-:Y:S01]  /*6290*/  @!P5 STG.E.128 desc[UR40][R32.64], R8 ;  /* 0x000000082000d986 */ /* 0x002fe2000c101d28 */
[----:B------:R-:W-:-:S09]  /*62a0*/  ISETP.GE.AND P5, PT, R67, UR8, PT ;  /* 0x0000000843007c0c */ /* 0x000fd2000bfa6270 */
[----:B------:R-:W1:Y:S04]  /*62b0*/  @!P3 LDS.128 R8, [R90+0xa000] ;  /* 0x00a000005a08b984 */ /* 0x000e680000000c00 */
[----:B------:R-:W3:Y:S04]  /*62c0*/  @!P5 LDS.128 R12, [R90+0xb000] ;  /* 0x00b000005a0cd984 */ /* 0x000ee80000000c00 */
[----:B-1----:R1:W-:Y:S04]  /*62d0*/  @!P3 STG.E.128 desc[UR40][R32.64+0x20], R8 ;  /* 0x000020082000b986 */ /* 0x0023e8000c101d28 */
[----:B---3--:R1:W-:Y:S02]  /*62e0*/  @!P5 STG.E.128 desc[UR40][R32.64+0x40], R12 ;  /* 0x0000400c2000d986 */ /* 0x0083e4000c101d28 */
.L_x_332:
[----:B------:R-:W-:Y:S05]  /*62f0*/  BSYNC B0 ;  /* 0x0000000000007941 */ /* 0x000fea0003800000 */
.L_x_331:
[----:B------:R-:W-:Y:S01]  /*6300*/  @!PT LDS RZ, [RZ] ;  /* 0x00000000fffff984 */ /* 0x000fe20000000800 */
[----:B------:R-:W-:Y:S01]  /*6310*/  @!PT LDS RZ, [RZ] ;  /* 0x00000000fffff984 */ /* 0x000fe20000000800 */
[----:B------:R-:W-:Y:S01]  /*6320*/  @!PT LDS RZ, [RZ] ;  /* 0x00000000fffff984 */ /* 0x000fe20000000800 */
[----:B------:R-:W-:Y:S01]  /*6330*/  @!PT LDS RZ, [RZ] ;  /* 0x00000000fffff984 */ /* 0x000fe20000000800 */
[----:B------:R3:W-:Y:S06]  /*6340*/  MEMBAR.ALL.CTA ;  /* 0x0000000000007992 */ /* 0x0007ec0000008000 */
[----:B---3--:R-:W3:Y:S01]  /*6350*/  FENCE.VIEW.ASYNC.S ;  /* 0x00000000000073c6 */ /* 0x008ee20000000000 */
[----:B0-2---:R-:W-:Y:S01]  /*6360*/  @!P4 VIADD R89, R89, 0x19cc0 ;  /* 0x00019cc05959c836 */ /* 0x005fe20000000000 */
[----:B---3--:R0:W-:Y:S04]  /*6370*/  BAR.SYNC.DEFER_BLOCKING R64, 0x80 ;  /* 0x000200400000751d */ /* 0x0081e80000010000 */
[----:B------:R-:W-:Y:S01]  /*6380*/  @!P4 PRMT R89, RZ, 0x654, R89 ;  /* 0x00000654ff59c816 */ /* 0x000fe20000000059 */
[----:B------:R-:W-:Y:S01]  /*6390*/  VIADD R19, R19, 0x1 ;  /* 0x0000000113137836 */ /* 0x000fe20000000000 */
[----:B------:R-:W-:-:S02]  /*63a0*/  PLOP3.LUT P3, PT, PT, PT, PT, 0x8, 0x0 ;  /* 0x000000000000781c */ /* 0x000fc40003f6e170 */
[----:B------:R0:W-:Y:S02]  /*63b0*/  @!P4 SYNCS.ARRIVE.TRANS64.RED.A1T0 RZ, [R89+URZ], RZ ;  /* 0x000000ff59ffc9a7 */ /* 0x0001e4000810043f */
[----:B------:R-:W-:-:S04]  /*63c0*/  ISETP.NE.AND P4, PT, R19, 0x2, PT ;  /* 0x000000021300780c */ /* 0x000fc80003f85270 */
[----:B-1----:R-:W-:Y:S02]  /*63d0*/  SEL R8, RZ, 0x1, P4 ;  /* 0x00000001ff087807 */ /* 0x002fe40002000000 */
[----:B------:R-:W-:Y:S02]  /*63e0*/  SEL R19, R19, RZ, P4 ;  /* 0x000000ff13137207 */ /* 0x000fe40002000000 */
[----:B------:R-:W-:Y:S01]  /*63f0*/  LOP3.LUT R153, R153, R8, RZ, 0x3c, !PT ;  /* 0x0000000899997212 */ /* 0x000fe200078e3cff */
[----:B0-----:R-:W-:Y:S06]  /*6400*/  @P2 BRA `(.L_x_333) ;  /* 0xffffffbc00902947 */ /* 0x001fec000383ffff */
.L_x_289:
[----:B------:R-:W0:Y:S01]  /*6410*/  LDC R0, c[0x0][0x428] ;  /* 0x00010a00ff007b82 */ /* 0x000e220000000800 */
[----:B------:R-:W-:Y:S04]  /*6420*/  BSSY B0, `(.L_x_334) ;  /* 0x0000004000007945 */ /* 0x000fe80003800000 */
[----:B------:R-:W-:Y:S05]  /*6430*/  @P3 BRA `(.L_x_335) ;  /* 0x0000000000083947 */ /* 0x000fea0003800000 */
[----:B------:R-:W1:Y:S02]  /*6440*/  FENCE.VIEW.ASYNC.G ;  /* 0x00000000000073c6 */ /* 0x000e640000000100 */
[----:B-1----:R-:W-:Y:S06]  /*6450*/  BAR.ARV 0xc, 0x200 ;  /* 0x0308000000007b1d */ /* 0x002fec0000002000 */
.L_x_335:
[----:B------:R-:W-:Y:S05]  /*6460*/  BSYNC B0 ;  /* 0x0000000000007941 */ /* 0x000fea0003800000 */
.L_x_334:
[----:B------:R-:W2:Y:S01]  /*6470*/  LDL R4, [R1+0x3c] ;  /* 0x00003c0001047983 */ /* 0x000ea20000100800 */
[----:B------:R-:W-:-:S03]  /*6480*/  ULDC.64 UR4, c[0x0][0x990] ;  /* 0x0002640000047ab9 */ /* 0x000fc60000000a00 */
[----:B------:R-:W3:Y:S01]  /*6490*/  LDL R5, [R1+0x28] ;  /* 0x0000280001057983 */ /* 0x000ee20000100800 */
[----:B------:R-:W-:Y:S01]  /*64a0*/  ISETP.NE.U32.AND P0, PT, RZ, UR4, PT ;  /* 0x00000004ff007c0c */ /* 0x000fe2000bf05070 */
[----:B------:R-:W-:Y:S01]  /*64b0*/  ULDC.64 UR6, c[0x0][0x998] ;  /* 0x0002660000067ab9 */ /* 0x000fe20000000a00 */
[----:B0-----:R-:W-:Y:S01]  /*64c0*/  ISETP.NE.AND P4, PT, R0, 0x1, PT ;  /* 0x000000010000780c */ /* 0x001fe20003f85270 */
[----:B------:R-:W-:Y:S01]  /*64d0*/  IMAD.MOV.U32 R7, RZ, RZ, R30 ;  /* 0x000000ffff077224 */ /* 0x000fe200078e001e */
[----:B------:R-:W-:Y:S02]  /*64e0*/  ISETP.NE.AND.EX P0, PT, RZ, UR5, PT, P0 ;  /* 0x00000005ff007c0c */ /* 0x000fe4000bf05300 */
[----:B------:R-:W-:-:S04]  /*64f0*/  ISETP.NE.U32.AND P1, PT, RZ, UR6, PT ;  /* 0x00000006ff007c0c */ /* 0x000fc8000bf25070 */
[----:B------:R-:W-:-:S05]  /*6500*/  ISETP.NE.AND.EX P1, PT, RZ, UR7, PT, P1 ;  /* 0x00000007ff007c0c */ /* 0x000fca000bf25310 */
[----:B------:R-:W0:Y:S08]  /*6510*/  @P4 LDC R3, c[0x0][0x42c] ;  /* 0x00010b00ff034b82 */ /* 0x000e300000000800 */
[----:B------:R-:W2:Y:S08]  /*6520*/  @P0 LDC.64 R10, c[0x0][0x9a8] ;  /* 0x00026a00ff0a0b82 */ /* 0x000eb00000000a00 */
[----:B------:R-:W1:Y:S08]  /*6530*/  @P4 LDC R2, c[0x0][0x430] ;  /* 0x00010c00ff024b82 */ /* 0x000e700000000800 */
[----:B----4-:R-:W4:Y:S01]  /*6540*/  @P1 LDC.64 R12, c[0x0][0x9b8] ;  /* 0x00026e00ff0c1b82 */ /* 0x010f220000000a00 */
[----:B0-----:R-:W-:-:S07]  /*6550*/  @P4 IMAD.HI.U32 R3, R30, R3, RZ ;  /* 0x000000031e034227 */ /* 0x001fce00078e00ff */
[----:B------:R-:W0:Y:S08]  /*6560*/  @P0 LDC.64 R14, c[0x0][0x9b0] ;  /* 0x00026c00ff0e0b82 */ /* 0x000e300000000a00 */
[----:B------:R-:W0:Y:S01]  /*6570*/  @P1 LDC.64 R20, c[0x0][0x9c0] ;  /* 0x00027000ff141b82 */ /* 0x000e220000000a00 */
[----:B-1----:R-:W-:-:S04]  /*6580*/  @P4 SHF.R.U32.HI R7, RZ, R2, R3 ;  /* 0x00000002ff074219 */ /* 0x002fc80000011603 */
[----:B------:R-:W-:Y:S01]  /*6590*/  @P0 SHF.R.S32.HI R9, RZ, 0x1f, R7 ;  /* 0x0000001fff090819 */ /* 0x000fe20000011407 */
[C---:B--2---:R-:W-:Y:S02]  /*65a0*/  @P0 IMAD R0, R4.reuse, R10, RZ ;  /* 0x0000000a04000224 */ /* 0x044fe400078e02ff */
[----:B----4-:R-:W-:Y:S02]  /*65b0*/  @P1 IMAD R4, R4, R12, RZ ;  /* 0x0000000c04041224 */ /* 0x010fe400078e02ff */
[C---:B---3--:R-:W-:Y:S02]  /*65c0*/  @P0 IMAD R11, R5.reuse, R11, R0 ;  /* 0x0000000b050b0224 */ /* 0x048fe400078e0200 */
[----:B------:R-:W-:-:S04]  /*65d0*/  @P0 IMAD.WIDE.U32 R2, R5, R10, RZ ;  /* 0x0000000a05020225 */ /* 0x000fc800078e00ff */
[----:B------:R-:W-:Y:S01]  /*65e0*/  @P0 IMAD.IADD R3, R3, 0x1, R11 ;  /* 0x0000000103030824 */ /* 0x000fe200078e020b */
[----:B------:R-:W-:Y:S01]  /*65f0*/  @P1 SHF.R.S32.HI R11, RZ, 0x1f, R7 ;  /* 0x0000001fff0b1819 */ /* 0x000fe20000011407 */
[C---:B------:R-:W-:Y:S02]  /*6600*/  @P1 IMAD R13, R5.reuse, R13, R4 ;  /* 0x0000000d050d1224 */ /* 0x040fe400078e0204 */
[----:B------:R-:W-:-:S04]  /*6610*/  @P1 IMAD.WIDE.U32 R4, R5, R12, RZ ;  /* 0x0000000c05041225 */ /* 0x000fc800078e00ff */
[----:B0-----:R-:W-:Y:S02]  /*6620*/  @P0 IMAD R0, R9, R14, RZ ;  /* 0x0000000e09000224 */ /* 0x001fe400078e02ff */
[----:B------:R-:W-:Y:S02]  /*6630*/  @P1 IMAD R6, R11, R20, RZ ;  /* 0x000000140b061224 */ /* 0x000fe400078e02ff */
[----:B------:R-:W-:Y:S02]  /*6640*/  @P1 IMAD.IADD R5, R5, 0x1, R13 ;  /* 0x0000000105051824 */ /* 0x000fe400078e020d */
[C---:B------:R-:W-:Y:S02]  /*6650*/  @P0 IMAD R9, R7.reuse, R15, R0 ;  /* 0x0000000f07090224 */ /* 0x040fe400078e0200 */
[----:B------:R-:W-:-:S04]  /*6660*/  @P0 IMAD.WIDE.U32 R2, R7, R14, R2 ;  /* 0x0000000e07020225 */ /* 0x000fc800078e0002 */
[C---:B------:R-:W-:Y:S02]  /*6670*/  @P1 IMAD R11, R7.reuse, R21, R6 ;  /* 0x00000015070b1224 */ /* 0x040fe400078e0206 */
[----:B------:R-:W-:Y:S01]  /*6680*/  @P1 IMAD.WIDE.U32 R6, R7, R20, R4 ;  /* 0x0000001407061225 */ /* 0x000fe200078e0004 */
[----:B------:R-:W-:Y:S01]  /*6690*/  @P0 LEA R4, P2, R2, UR4, 0x2 ;  /* 0x0000000402040c11 */ /* 0x000fe2000f8410ff */
[----:B------:R-:W-:Y:S02]  /*66a0*/  ULDC UR4, c[0x0][0x988] ;  /* 0x0002620000047ab9 */ /* 0x000fe40000000800 */
[----:B------:R-:W-:Y:S01]  /*66b0*/  @P0 IMAD.IADD R5, R3, 0x1, R9 ;  /* 0x0000000103050824 */ /* 0x000fe200078e0209 */
[----:B------:R-:W-:Y:S01]  /*66c0*/  @P1 LEA R8, P3, R6, UR6, 0x2 ;  /* 0x0000000606081c11 */ /* 0x000fe2000f8610ff */
[----:B------:R-:W-:Y:S02]  /*66d0*/  @P1 IMAD.IADD R3, R7, 0x1, R11 ;  /* 0x0000000107031824 */ /* 0x000fe400078e020b */
[----:B------:R-:W-:Y:S01]  /*66e0*/  IMAD.MOV.U32 R0, RZ, RZ, 0x3f800000 ;  /* 0x3f800000ff007424 */ /* 0x000fe200078e00ff */
[----:B------:R-:W-:Y:S01]  /*66f0*/  @P0 LEA.HI.X R5, R2, UR5, R5, 0x2, P2 ;  /* 0x0000000502050c11 */ /* 0x000fe200090f1405 */
[----:B------:R-:W0:Y:S01]  /*6700*/  @P4 LDC R7, c[0x0][0x42c] ;  /* 0x00010b00ff074b82 */ /* 0x000e220000000800 */
[----:B------:R-:W-:Y:S01]  /*6710*/  @P1 LEA.HI.X R9, R6, UR7, R3, 0x2, P3 ;  /* 0x0000000706091c11 */ /* 0x000fe200098f1403 */
[----:B------:R-:W-:-:S04]  /*6720*/  IMAD.MOV.U32 R3, RZ, RZ, 0x3f800000 ;  /* 0x3f800000ff037424 */ /* 0x000fc800078e00ff */
[----:B------:R1:W2:Y:S02]  /*6730*/  @P1 LDG.E R0, desc[UR40][R8.64] ;  /* 0x0000002808001981 */ /* 0x0002a4000c1e1900 */
[----:B------:R-:W3:Y:S02]  /*6740*/  @P4 LDC R2, c[0x0][0x430] ;  /* 0x00010c00ff024b82 */ /* 0x000ee40000000800 */
[----:B------:R-:W2:Y:S01]  /*6750*/  @P0 LDG.E R3, desc[UR40][R4.64] ;  /* 0x0000002804030981 */ /* 0x000ea2000c1e1900 */
[----:B------:R-:W-:Y:S01]  /*6760*/  ISETP.GE.AND P1, PT, R88, 0x1, PT ;  /* 0x000000015800780c */ /* 0x000fe20003f26270 */
[----:B------:R-:W-:Y:S02]  /*6770*/  IMAD.MOV.U32 R10, RZ, RZ, R30 ;  /* 0x000000ffff0a7224 */ /* 0x000fe400078e001e */
[----:B0-----:R-:W-:-:S05]  /*6780*/  @P4 IMAD.HI.U32 R7, R30, R7, RZ ;  /* 0x000000071e074227 */ /* 0x001fca00078e00ff */
[----:B---3--:R-:W-:Y:S02]  /*6790*/  @P4 SHF.R.U32.HI R10, RZ, R2, R7 ;  /* 0x00000002ff0a4219 */ /* 0x008fe40000011607 */
[----:B------:R-:W-:Y:S02]  /*67a0*/  CS2R R20, SRZ ;  /* 0x0000000000147805 */ /* 0x000fe4000001ff00 */
[----:B------:R-:W-:Y:S01]  /*67b0*/  PLOP3.LUT P0, PT, PT, PT, PT, 0x80, 0x0 ;  /* 0x000000000000781c */ /* 0x000fe20003f0f070 */
[----:B------:R-:W-:Y:S01]  /*67c0*/  IMAD.MOV.U32 R135, RZ, RZ, RZ ;  /* 0x000000ffff877224 */ /* 0x000fe200078e00ff */
[----:B------:R-:W-:Y:S01]  /*67d0*/  CS2R R36, SRZ ;  /* 0x0000000000247805 */ /* 0x000fe2000001ff00 */
[----:B------:R0:W-:Y:S01]  /*67e0*/  STL [R1+0x44], R10 ;  /* 0x0000440a01007387 */ /* 0x0001e20000100800 */
        /* <DEDUP_REMOVED lines=14> */
[----:B0-----:R-:W-:Y:S02]  /*68d0*/  CS2R R10, SRZ ;  /* 0x00000000000a7805 */ /* 0x001fe4000001ff00 */
[----:B------:R-:W-:Y:S02]  /*68e0*/  CS2R R54, SRZ ;  /* 0x0000000000367805 */ /* 0x000fe4000001ff00 */
[----:B------:R-:W-:Y:S02]  /*68f0*/  CS2R R56, SRZ ;  /* 0x0000000000387805 */ /* 0x000fe4000001ff00 */
[----:B------:R-:W-:Y:S02]  /*6900*/  CS2R R58, SRZ ;  /* 0x00000000003a7805 */ /* 0x000fe4000001ff00 */
[----:B------:R-:W-:Y:S02]  /*6910*/  CS2R R60, SRZ ;  /* 0x00000000003c7805 */ /* 0x000fe4000001ff00 */
[----:B-1----:R-:W-:-:S02]  /*6920*/  CS2R R8, SRZ ;  /* 0x0000000000087805 */ /* 0x002fc4000001ff00 */
[----:B------:R-:W-:Y:S01]  /*6930*/  CS2R R62, SRZ ;  /* 0x00000000003e7805 */ /* 0x000fe2000001ff00 */
[----:B------:R-:W-:Y:S02]  /*6940*/  IMAD.MOV.U32 R64, RZ, RZ, RZ ;  /* 0x000000ffff407224 */ /* 0x000fe400078e00ff */
[----:B--2---:R-:W-:Y:S01]  /*6950*/  FMUL.FTZ R2, R3, R0 ;  /* 0x0000000003027220 */ /* 0x004fe20000410000 */
[----:B------:R-:W-:-:S03]  /*6960*/  IMAD.MOV.U32 R3, RZ, RZ, RZ ;  /* 0x000000ffff037224 */ /* 0x000fc600078e00ff */
[----:B------:R-:W-:Y:S01]  /*6970*/  FMUL.FTZ R2, R2, UR4 ;  /* 0x0000000402027c20 */ /* 0x000fe20008410000 */
[----:B------:R-:W-:Y:S01]  /*6980*/  IMAD.MOV.U32 R0, RZ, RZ, RZ ;  /* 0x000000ffff007224 */ /* 0x000fe200078e00ff */
[----:B------:R-:W-:Y:S06]  /*6990*/  @!P1 BRA `(.L_x_336) ;  /* 0x0000008c00789947 */ /* 0x000fec0003800000 */
[----:B------:R-:W0:Y:S01]  /*69a0*/  S2R R4, SR_TID.X ;  /* 0x0000000000047919 */ /* 0x000e220000002100 */
[----:B------:R-:W-:Y:S01]  /*69b0*/  VIADD R26, R18, 0xf000 ;  /* 0x0000f000121a7836 */ /* 0x000fe20000000000 */
[----:B------:R-:W-:Y:S04]  /*69c0*/  BSSY B6, `(.L_x_337) ;  /* 0x000001e000067945 */ /* 0x000fe80003800000 */
[----:B------:R-:W-:Y:S01]  /*69d0*/  LOP3.LUT P0, RZ, R26, 0x3ff, RZ, 0xc0, !PT ;  /* 0x000003ff1aff7812 */ /* 0x000fe2000780c0ff */
[----:B0-----:R-:W-:-:S05]  /*69e0*/  VIADD R28, R4, 0xffffff80 ;  /* 0xffffff80041c7836 */ /* 0x001fca0000000000 */
[----:B------:R-:W-:-:S04]  /*69f0*/  SHF.R.S32.HI R4, RZ, 0x1f, R28 ;  /* 0x0000001fff047819 */ /* 0x000fc8000001141c */
[----:B------:R-:W-:-:S04]  /*6a00*/  LEA.HI R4, R4, R28, RZ, 0x7 ;  /* 0x0000001c04047211 */ /* 0x000fc800078f38ff */
[----:B------:R-:W-:-:S05]  /*6a10*/  SHF.R.S32.HI R4, RZ, 0x7, R4 ;  /* 0x00000007ff047819 */ /* 0x000fca0000011404 */
[----:B------:R-:W0:Y:S02]  /*6a20*/  SHFL.IDX PT, R0, R4, RZ, 0x1f ;  /* 0x00001fff04007589 */ /* 0x000e2400000e0000 */
[----:B0-----:R-:W-:-:S05]  /*6a30*/  IMAD.HI R3, R0, 0x55555556, RZ ;  /* 0x5555555600037827 */ /* 0x001fca00078e02ff */
[----:B------:R-:W-:-:S05]  /*6a40*/  LEA.HI R3, R3, R3, RZ, 0x1 ;  /* 0x0000000303037211 */ /* 0x000fca00078f08ff */
[----:B------:R-:W-:-:S04]  /*6a50*/  IMAD R3, R3, -0x3, R0 ;  /* 0xfffffffd03037824 */ /* 0x000fc800078e0200 */
[----:B------:R-:W-:-:S05]  /*6a60*/  IMAD R3, R3, 0x800, R26 ;  /* 0x0000080003037824 */ /* 0x000fca00078e021a */
[----:B------:R-:W-:-:S04]  /*6a70*/  SHF.R.U32.HI R3, RZ, 0x4, R3 ;  /* 0x00000004ff037819 */ /* 0x000fc80000011603 */
[----:B------:R-:W-:Y:S01]  /*6a80*/  LOP3.LUT R46, R3, 0x3fff, RZ, 0xc0, !PT ;  /* 0x00003fff032e7812 */ /* 0x000fe200078ec0ff */
[----:B------:R-:W-:Y:S06]  /*6a90*/  @!P0 BRA `(.L_x_338) ;  /* 0x0000000000408947 */ /* 0x000fec0003800000 */
        /* <DEDUP_REMOVED lines=16> */
.L_x_338:
[----:B------:R-:W-:Y:S05]  /*6ba0*/  BSYNC B6 ;  /* 0x0000000000067941 */ /* 0x000fea0003800000 */
.L_x_337:
[----:B------:R-:W-:Y:S02]  /*6bb0*/  ULDC UR4, c[0x0][0x3d4] ;  /* 0x0000f50000047ab9 */ /* 0x000fe40000000800 */
[----:B------:R-:W-:-:S13]  /*6bc0*/  ISETP.LT.AND P0, PT, RZ, UR4, PT ;  /* 0x00000004ff007c0c */ /* 0x000fda000bf01270 */
[----:B------:R-:W-:Y:S05]  /*6bd0*/  @P0 BRA `(.L_x_339) ;  /* 0x0000000000400947 */ /* 0x000fea0003800000 */
[----:B------:R-:W2:Y:S02]  /*6be0*/  LDL R20, [R1+0x38] ;  /* 0x0000380001147983 */ /* 0x000ea40000100800 */
[----:B--2---:R-:W-:-:S04]  /*6bf0*/  LEA.HI R0, R20, R20, RZ, 0x1 ;  /* 0x0000001414007211 */ /* 0x004fc800078f08ff */
[----:B------:R-:W-:-:S05]  /*6c00*/  LOP3.LUT R0, R0, 0xfffffffe, RZ, 0xc0, !PT ;  /* 0xfffffffe00007812 */ /* 0x000fca00078ec0ff */
[----:B------:R-:W-:-:S05]  /*6c10*/  IMAD.IADD R0, R20, 0x1, -R0 ;  /* 0x0000000114007824 */ /* 0x000fca00078e0a00 */
[----:B------:R-:W-:-:S04]  /*6c20*/  SHF.L.U32 R3, R0, 0x1f, RZ ;  /* 0x0000001f00037819 */ /* 0x000fc800000006ff */
[----:B------:R0:W1:Y:S03]  /*6c30*/  SYNCS.PHASECHK.TRANS64.TRYWAIT P0, [R18+URZ+0x19c00], R3 ;  /* 0x019c0003120075a7 */ /* 0x000066000800017f */
[----:B-1----:R-:W-:Y:S05]  /*6c40*/  @!P0 NANOSLEEP.SYNCS 0x989680 ;  /* 0x009896800000895d */ /* 0x002fea0003900000 */
[----:B------:R-:W1:Y:S01]  /*6c50*/  @!P0 SYNCS.PHASECHK.TRANS64 P0, [R18+URZ+0x19c00], R3 ;  /* 0x019c0003120085a7 */ /* 0x000e62000800007f */
[----:B------:R-:W-:Y:S04]  /*6c60*/  BSSY B0, `(.L_x_340) ;  /* 0x0000006000007945 */ /* 0x000fe80003800000 */
[----:B-1----:R-:W-:Y:S05]  /*6c70*/  @P0 BRA `(.L_x_341) ;  /* 0x0000000000100947 */ /* 0x002fea0003800000 */
.L_x_342:
[----:B-1----:R1:W2:Y:S02]  /*6c80*/  SYNCS.PHASECHK.TRANS64.TRYWAIT P0, [R18+URZ+0x19c00], R3 ;  /* 0x019c0003120075a7 */ /* 0x0022a4000800017f */
[----:B--2---:R-:W-:Y:S05]  /*6c90*/  @!P0 NANOSLEEP.SYNCS 0x989680 ;  /* 0x009896800000895d */ /* 0x004fea0003900000 */
[----:B------:R-:W2:Y:S02]  /*6ca0*/  @!P0 SYNCS.PHASECHK.TRANS64 P0, [R18+URZ+0x19c00], R3 ;  /* 0x019c0003120085a7 */ /* 0x000ea4000800007f */
[----:B--2---:R-:W-:Y:S05]  /*6cb0*/  @!P0 BRA `(.L_x_342) ;  /* 0xfffffffc00f08947 */ /* 0x004fea000383ffff */
.L_x_341:
[----:B------:R-:W-:Y:S05]  /*6cc0*/  BSYNC B0 ;  /* 0x0000000000007941 */ /* 0x000fea0003800000 */
.L_x_340:
[----:B------:R-:W-:Y:S05]  /*6cd0*/  BRA `(.L_x_343) ;  /* 0x0000004000507947 */ /* 0x000fea0003800000 */
.L_x_339:
[----:B------:R-:W0:Y:S01]  /*6ce0*/  LDC.64 R36, c[0x0][0x3c8] ;  /* 0x0000f200ff247b82 */ /* 0x000e220000000a00 */
[----:B-----5:R-:W-:Y:S01]  /*6cf0*/  SHF.R.S32.HI R0, RZ, 0x1f, R24 ;  /* 0x0000001fff007819 */ /* 0x020fe20000011418 */
[--C-:B------:R-:W-:Y:S01]  /*6d00*/  IMAD.MOV.U32 R8, RZ, RZ, R16.reuse ;  /* 0x000000ffff087224 */ /* 0x100fe200078e0010 */
[----:B------:R-:W-:Y:S01]  /*6d10*/  SHF.R.S32.HI R9, RZ, 0x1f, R16 ;  /* 0x0000001fff097819 */ /* 0x000fe20000011410 */
[----:B------:R-:W-:Y:S01]  /*6d20*/  ULDC.64 UR4, c[0x0][0x3d8] ;  /* 0x0000f60000047ab9 */ /* 0x000fe20000000a00 */
[----:B------:R-:W-:Y:S01]  /*6d30*/  ULDC.64 UR8, c[0x0][0x3c8] ;  /* 0x0000f20000087ab9 */ /* 0x000fe20000000a00 */
[----:B------:R-:W-:Y:S01]  /*6d40*/  IMAD R3, R0, UR4, RZ ;  /* 0x0000000400037c24 */ /* 0x000fe2000f8e02ff */
[----:B------:R-:W-:Y:S01]  /*6d50*/  SHF.R.S32.HI R11, RZ, 0x1f, R22 ;  /* 0x0000001fff0b7819 */ /* 0x000fe20000011416 */
[----:B------:R-:W1:Y:S01]  /*6d60*/  LDC.64 R38, c[0x0][0x3e0] ;  /* 0x0000f800ff267b82 */ /* 0x000e620000000a00 */
[----:B------:R-:W-:Y:S01]  /*6d70*/  IMAD.WIDE.U32 R4, R24, UR4, R8 ;  /* 0x0000000418047c25 */ /* 0x000fe2000f8e0008 */
[----:B------:R-:W-:Y:S01]  /*6d80*/  LOP3.LUT P0, RZ, R26, 0x9f, RZ, 0xc0, !PT ;  /* 0x0000009f1aff7812 */ /* 0x000fe2000780c0ff */
[----:B------:R-:W-:Y:S01]  /*6d90*/  ULDC.64 UR6, c[0x0][0x3e8] ;  /* 0x0000fa0000067ab9 */ /* 0x000fe20000000a00 */
[----:B------:R-:W-:Y:S01]  /*6da0*/  BSSY B6, `(.L_x_344) ;  /* 0x0000026000067945 */ /* 0x000fe20003800000 */
[----:B------:R-:W-:Y:S01]  /*6db0*/  IMAD R3, R24, UR5, R3 ;  /* 0x0000000518037c24 */ /* 0x000fe2000f8e0203 */
[----:B------:R-:W-:Y:S01]  /*6dc0*/  IADD3 R30, P1, R4, UR8, RZ ;  /* 0x00000008041e7c10 */ /* 0x000fe2000ff3e0ff */
[----:B------:R-:W-:-:S02]  /*6dd0*/  IMAD.MOV.U32 R10, RZ, RZ, R22 ;  /* 0x000000ffff0a7224 */ /* 0x000fc400078e0016 */
[----:B------:R-:W-:Y:S01]  /*6de0*/  IMAD R13, R0, UR6, RZ ;  /* 0x00000006000d7c24 */ /* 0x000fe2000f8e02ff */
[----:B------:R-:W-:Y:S01]  /*6df0*/  IADD3.X R31, R3, UR9, R5, P1, !PT ;  /* 0x00000009031f7c10 */ /* 0x000fe20008ffe405 */
[----:B------:R-:W-:-:S04]  /*6e00*/  IMAD.WIDE.U32 R4, R24, UR6, R8 ;  /* 0x0000000618047c25 */ /* 0x000fc8000f8e0008 */
[----:B------:R-:W-:-:S04]  /*6e10*/  IMAD.WIDE.U32 R6, R24, UR4, R10 ;  /* 0x0000000418067c25 */ /* 0x000fc8000f8e000a */
[----:B------:R-:W-:Y:S01]  /*6e20*/  IMAD.WIDE.U32 R8, R24, UR6, R10 ;  /* 0x0000000618087c25 */ /* 0x000fe2000f8e000a */
[----:B------:R-:W-:-:S03]  /*6e30*/  IADD3 R42, P2, R6, UR8, RZ ;  /* 0x00000008062a7c10 */ /* 0x000fc6000ff5e0ff */
[C---:B0-----:R-:W-:Y:S01]  /*6e40*/  IMAD.WIDE.U32 R36, R24.reuse, UR4, R36 ;  /* 0x0000000418247c25 */ /* 0x041fe2000f8e0024 */
[----:B------:R-:W-:Y:S01]  /*6e50*/  ULDC.64 UR4, c[0x0][0x3e0] ;  /* 0x0000f80000047ab9 */ /* 0x000fe20000000a00 */
[----:B------:R-:W-:Y:S02]  /*6e60*/  IADD3.X R43, R3, UR9, R7, P2, !PT ;  /* 0x00000009032b7c10 */ /* 0x000fe400097fe407 */
[----:B------:R-:W-:Y:S01]  /*6e70*/  IMAD R13, R24, UR7, R13 ;  /* 0x00000007180d7c24 */ /* 0x000fe2000f8e020d */
[----:B------:R-:W-:Y:S01]  /*6e80*/  IADD3 R26, P1, R4, UR4, RZ ;  /* 0x00000004041a7c10 */ /* 0x000fe2000ff3e0ff */
[----:B-1----:R-:W-:Y:S01]  /*6e90*/  IMAD.WIDE.U32 R38, R24, UR6, R38 ;  /* 0x0000000618267c25 */ /* 0x002fe2000f8e0026 */
[----:B------:R-:W-:Y:S02]  /*6ea0*/  IADD3 R44, P3, R8, UR4, RZ ;  /* 0x00000004082c7c10 */ /* 0x000fe4000ff7e0ff */
[----:B------:R-:W-:Y:S01]  /*6eb0*/  IADD3.X R27, R13, UR5, R5, P1, !PT ;  /* 0x000000050d1b7c10 */ /* 0x000fe20008ffe405 */
[----:B------:R-:W-:Y:S01]  /*6ec0*/  IMAD.IADD R40, R3, 0x1, R37 ;  /* 0x0000000103287824 */ /* 0x000fe200078e0225 */
[C---:B------:R-:W-:Y:S01]  /*6ed0*/  IADD3.X R45, R13.reuse, UR5, R9, P3, !PT ;  /* 0x000000050d2d7c10 */ /* 0x040fe20009ffe409 */
[----:B------:R-:W-:Y:S01]  /*6ee0*/  IMAD.IADD R41, R13, 0x1, R39 ;  /* 0x000000010d297824 */ /* 0x000fe200078e0227 */
[----:B------:R-:W-:Y:S07]  /*6ef0*/  @!P0 BRA `(.L_x_345) ;  /* 0x0000000000408947 */ /* 0x000fee0003800000 */
        /* <DEDUP_REMOVED lines=16> */
.L_x_345:
[----:B------:R-:W-:Y:S05]  /*7000*/  BSYNC B6 ;  /* 0x0000000000067941 */ /* 0x000fea0003800000 */
.L_x_344:
[----:B------:R-:W2:Y:S01]  /*7010*/  LDL R20, [R1+0x1c] ;  /* 0x00001c0001147983 */ /* 0x000ea20000100800 */
[----:B------:R-:W-:Y:S01]  /*7020*/  ULDC.U8 UR4, c[0x0][0x3f0] ;  /* 0x0000fc0000047ab9 */ /* 0x000fe20000000000 */
[----:B------:R-:W-:Y:S01]  /*7030*/  IMAD R25, R29, -0xc0, R25 ;  /* 0xffffff401d197824 */ /* 0x000fe200078e0219 */
[----:B------:R-:W-:Y:S01]  /*7040*/  ISETP.NE.AND P0, PT, RZ, UR4, PT ;  /* 0x00000004ff007c0c */ /* 0x000fe2000bf05270 */
[----:B------:R-:W-:Y:S03]  /*7050*/  BSSY B0, `(.L_x_346) ;  /* 0x00003d4000007945 */ /* 0x000fe60003800000 */
[----:B------:R-:W-:Y:S01]  /*7060*/  VIMNMX R25, R25, 0xc0, PT ;  /* 0x000000c019197848 */ /* 0x000fe20003fe0100 */
[----:B--2---:R-:W-:-:S08]  /*7070*/  IMAD.IADD R0, R18, 0x1, R20 ;  /* 0x0000000112007824 */ /* 0x004fd000078e0214 */
[----:B------:R-:W-:Y:S05]  /*7080*/  @!P0 BRA `(.L_x_347) ;  /* 0x0000001800888947 */ /* 0x000fea0003800000 */
[----:B------:R-:W2:Y:S01]  /*7090*/  LDL R20, [R1+0x38] ;  /* 0x0000380001147983 */ /* 0x000ea20000100800 */
[----:B------:R-:W-:Y:S01]  /*70a0*/  ISETP.GE.AND P1, PT, R152, R25, PT ;  /* 0x000000199800720c */ /* 0x000fe20003f26270 */
[----:B------:R-:W-:Y:S01]  /*70b0*/  BSSY B1, `(.L_x_348) ;  /* 0x000001d000017945 */ /* 0x000fe20003800000 */
[----:B------:R-:W-:Y:S02]  /*70c0*/  CS2R R32, SRZ ;  /* 0x0000000000207805 */ /* 0x000fe4000001ff00 */
[----:B------:R-:W-:Y:S02]  /*70d0*/  CS2R R24, SRZ ;  /* 0x0000000000187805 */ /* 0x000fe4000001ff00 */
[----:B------:R-:W-:Y:S02]  /*70e0*/  CS2R R8, SRZ ;  /* 0x0000000000087805 */ /* 0x000fe4000001ff00 */
[----:B------:R-:W-:Y:S02]  /*70f0*/  CS2R R34, SRZ ;  /* 0x0000000000227805 */ /* 0x000fe4000001ff00 */
[----:B------:R-:W-:-:S02]  /*7100*/  CS2R R28, SRZ ;  /* 0x00000000001c7805 */ /* 0x000fc4000001ff00 */
[----:B--2---:R-:W-:-:S04]  /*7110*/  LEA.HI R3, R20, R20, RZ, 0x1 ;  /* 0x0000001414037211 */ /* 0x004fc800078f08ff */
[----:B------:R-:W-:-:S05]  /*7120*/  LOP3.LUT R3, R3, 0xfffffffe, RZ, 0xc0, !PT ;  /* 0xfffffffe03037812 */ /* 0x000fca00078ec0ff */
[----:B------:R-:W-:Y:S01]  /*7130*/  IMAD.IADD R3, R20, 0x1, -R3 ;  /* 0x0000000114037824 */ /* 0x000fe200078e0a03 */
[----:B------:R-:W-:Y:S01]  /*7140*/  CS2R R20, SRZ ;  /* 0x0000000000147805 */ /* 0x000fe2000001ff00 */
[----:B------:R-:W-:Y:S06]  /*7150*/  @P1 BRA `(.L_x_349) ;  /* 0x0000000000481947 */ /* 0x000fec0003800000 */
[C---:B------:R-:W-:Y:S01]  /*7160*/  VIADD R4, R16.reuse, 0x10 ;  /* 0x0000001010047836 */ /* 0x040fe20000000000 */
[----:B------:R-:W-:Y:S01]  /*7170*/  ULDC UR4, c[0x0][0x3d4] ;  /* 0x0000f50000047ab9 */ /* 0x000fe20000000800 */
[C---:B------:R-:W-:Y:S01]  /*7180*/  VIADD R5, R16.reuse, 0x20 ;  /* 0x0000002010057836 */ /* 0x040fe20000000000 */
[----:B------:R-:W-:Y:S02]  /*7190*/  ISETP.GE.AND P0, PT, R16, UR4, PT ;  /* 0x0000000410007c0c */ /* 0x000fe4000bf06270 */
[----:B------:R-:W-:Y:S02]  /*71a0*/  CS2R R34, SRZ ;  /* 0x0000000000227805 */ /* 0x000fe4000001ff00 */
[----:B------:R-:W-:Y:S02]  /*71b0*/  ISETP.GE.AND P2, PT, R4, UR4, PT ;  /* 0x0000000404007c0c */ /* 0x000fe4000bf46270 */
[----:B------:R-:W-:Y:S02]  /*71c0*/  CS2R R28, SRZ ;  /* 0x00000000001c7805 */ /* 0x000fe4000001ff00 */
[----:B------:R-:W-:-:S02]  /*71d0*/  ISETP.GE.AND P3, PT, R5, UR4, PT ;  /* 0x0000000405007c0c */ /* 0x000fc4000bf66270 */
[----:B------:R-:W-:Y:S02]  /*71e0*/  CS2R R20, SRZ ;  /* 0x0000000000147805 */ /* 0x000fe4000001ff00 */
[----:B------:R-:W-:Y:S02]  /*71f0*/  CS2R R32, SRZ ;  /* 0x0000000000207805 */ /* 0x000fe4000001ff00 */
[----:B------:R-:W-:Y:S02]  /*7200*/  CS2R R24, SRZ ;  /* 0x0000000000187805 */ /* 0x000fe4000001ff00 */
[----:B------:R-:W-:Y:S01]  /*7210*/  CS2R R8, SRZ ;  /* 0x0000000000087805 */ /* 0x000fe2000001ff00 */
[----:B------:R0:W5:Y:S04]  /*7220*/  @!P0 LDG.E.64 R34, desc[UR40][R30.64] ;  /* 0x000000281e228981 */ /* 0x000168000c1e1b00 */
[----:B------:R0:W5:Y:S04]  /*7230*/  @!P2 LDG.E.64 R28, desc[UR40][R30.64+0x10] ;  /* 0x000010281e1ca981 */ /* 0x000168000c1e1b00 */
[----:B------:R0:W5:Y:S04]  /*7240*/  @!P3 LDG.E.64 R20, desc[UR40][R30.64+0x20] ;  /* 0x000020281e14b981 */ /* 0x000168000c1e1b00 */
[----:B------:R0:W5:Y:S04]  /*7250*/  @!P0 LDG.E.64 R32, desc[UR40][R26.64] ;  /* 0x000000281a208981 */ /* 0x000168000c1e1b00 */
[----:B------:R0:W5:Y:S04]  /*7260*/  @!P2 LDG.E.64 R24, desc[UR40][R26.64+0x10] ;  /* 0x000010281a18a981 */ /* 0x000168000c1e1b00 */
[----:B------:R0:W5:Y:S02]  /*7270*/  @!P3 LDG.E.64 R8, desc[UR40][R26.64+0x20] ;  /* 0x000020281a08b981 */ /* 0x000164000c1e1b00 */
.L_x_349:
[----:B------:R-:W-:Y:S05]  /*7280*/  BSYNC B1 ;  /* 0x0000000000017941 */ /* 0x000fea0003800000 */
.L_x_348:
[----:B------:R-:W-:Y:S01]  /*7290*/  UMOV UR4, 0xffffffff ;  /* 0xffffffff00047882 */ /* 0x000fe20000000000 */
[----:B------:R-:W-:Y:S02]  /*72a0*/  SHF.L.U32 R3, R3, 0x1f, RZ ;  /* 0x0000001f03037819 */ /* 0x000fe400000006ff */
[----:B------:R-:W-:Y:S05]  /*72b0*/  BRA.DIV UR4, `(.L_x_350) ;  /* 0x0000010604307947 */ /* 0x000fea000b800000 */
.L_x_546:
[----:B------:R-:W-:-:S03]  /*72c0*/  UMOV UR4, 0xffffffff ;  /* 0xffffffff00047882 */ /* 0x000fc60000000000 */
[----:B------:R-:W-:Y:S05]  /*72d0*/  BRA.DIV UR4, `(.L_x_351) ;  /* 0x0000010604507947 */ /* 0x000fea000b800000 */
.L_x_549:
[----:B------:R-:W-:-:S03]  /*72e0*/  UMOV UR4, 0xffffffff ;  /* 0xffffffff00047882 */ /* 0x000fc60000000000 */
[----:B------:R-:W-:Y:S05]  /*72f0*/  BRA.DIV UR4, `(.L_x_352) ;  /* 0x0000010604707947 */ /* 0x000fea000b800000 */
.L_x_552:
[----:B------:R-:W-:-:S03]  /*7300*/  UMOV UR4, 0xffffffff ;  /* 0xffffffff00047882 */ /* 0x000fc60000000000 */
[----:B------:R-:W-:Y:S05]  /*7310*/  BRA.DIV UR4, `(.L_x_353) ;  /* 0x0000010604907947 */ /* 0x000fea000b800000 */
.L_x_555:
[----:B------:R-:W1:Y:S01]  /*7320*/  SYNCS.PHASECHK.TRANS64.TRYWAIT P0, [R18+URZ+0x19c00], R3 ;  /* 0x019c0003120075a7 */ /* 0x000e62000800017f */
[----:B------:R-:W-:Y:S04]  /*7330*/  BSSY B1, `(.L_x_354) ;  /* 0x0000002000017945 */ /* 0x000fe80003800000 */
[----:B-1----:R-:W-:Y:S05]  /*7340*/  @!P0 BRA `(.L_x_355) ;  /* 0x0000010400ac8947 */ /* 0x002fea0003800000 */
.L_x_556:
[----:B------:R-:W-:Y:S05]  /*7350*/  BSYNC B1 ;  /* 0x0000000000017941 */ /* 0x000fea0003800000 */
.L_x_354:
[----:B------:R-:W-:Y:S05]  /*7360*/  @P1 BRA `(.L_x_356) ;  /* 0x0000003800881947 */ /* 0x000fea0003800000 */
[----:B-1----:R-:W1:Y:S01]  /*7370*/  LDC R3, c[0x0][0x3d4] ;  /* 0x0000f500ff037b82 */ /* 0x002e620000000800 */
[C---:B------:R-:W-:Y:S01]  /*7380*/  VIADD R4, R16.reuse, 0x10 ;  /* 0x0000001010047836 */ /* 0x040fe20000000000 */
[----:B------:R-:W-:Y:S01]  /*7390*/  BSSY B1, `(.L_x_357) ;  /* 0x000007c000017945 */ /* 0x000fe20003800000 */
[C---:B------:R-:W-:Y:S01]  /*73a0*/  VIADD R6, R16.reuse, 0x20 ;  /* 0x0000002010067836 */ /* 0x040fe20000000000 */
[-C--:B-1----:R-:W-:Y:S02]  /*73b0*/  ISETP.GE.AND P0, PT, R16, R3.reuse, PT ;  /* 0x000000031000720c */ /* 0x082fe40003f06270 */
[-C--:B------:R-:W-:Y:S02]  /*73c0*/  ISETP.GE.AND P1, PT, R4, R3.reuse, PT ;  /* 0x000000030400720c */ /* 0x080fe40003f26270 */
[----:B------:R-:W-:-:S09]  /*73d0*/  ISETP.GE.AND P2, PT, R6, R3, PT ;  /* 0x000000030600720c */ /* 0x000fd20003f46270 */
[----:B------:R-:W-:Y:S05]  /*73e0*/  @P0 BRA `(.L_x_358) ;  /* 0x0000000400d80947 */ /* 0x000fea0003800000 */
[----:B------:R-:W1:Y:S01]  /*73f0*/  LDS.128 R4, [R0+0xf000] ;  /* 0x00f0000000047984 */ /* 0x000e620000000c00 */
[----:B-----5:R-:W-:Y:S02]  /*7400*/  SHF.R.U32.HI R10, RZ, 0x8, R34 ;  /* 0x00000008ff0a7819 */ /* 0x020fe40000011622 */
[----:B------:R-:W-:Y:S02]  /*7410*/  LOP3.LUT R3, R34, 0xff, RZ, 0xc0, !PT ;  /* 0x000000ff22037812 */ /* 0x000fe400078ec0ff */
[----:B------:R-:W-:Y:S02]  /*7420*/  LOP3.LUT R10, R10, 0xff, RZ, 0xc0, !PT ;  /* 0x000000ff0a0a7812 */ /* 0x000fe400078ec0ff */
[----:B------:R-:W-:Y:S02]  /*7430*/  SHF.R.U32.HI R12, RZ, 0x8, R35 ;  /* 0x00000008ff0c7819 */ /* 0x000fe40000011623 */
[----:B------:R-:W-:Y:S02]  /*7440*/  PRMT R3, R10, 0x7604, R3 ;  /* 0x000076040a037816 */ /* 0x000fe40000000003 */
[----:B------:R-:W-:-:S02]  /*7450*/  LOP3.LUT R11, R35, 0xff, RZ, 0xc0, !PT ;  /* 0x000000ff230b7812 */ /* 0x000fc400078ec0ff */
[----:B------:R-:W-:Y:S02]  /*7460*/  LOP3.LUT R12, R12, 0xff, RZ, 0xc0, !PT ;  /* 0x000000ff0c0c7812 */ /* 0x000fe400078ec0ff */
[----:B0-----:R-:W-:Y:S02]  /*7470*/  SHF.R.U32.HI R26, RZ, 0x10, R35 ;  /* 0x00000010ff1a7819 */ /* 0x001fe40000011623 */
[--C-:B------:R-:W-:Y:S02]  /*7480*/  SHF.R.U32.HI R15, RZ, 0x8, R33.reuse ;  /* 0x00000008ff0f7819 */ /* 0x100fe40000011621 */
[----:B------:R-:W-:Y:S02]  /*7490*/  SHF.R.U32.HI R10, RZ, 0x8, R32 ;  /* 0x00000008ff0a7819 */ /* 0x000fe40000011620 */
[----:B------:R-:W-:Y:S02]  /*74a0*/  SHF.R.U32.HI R27, RZ, 0x10, R33 ;  /* 0x00000010ff1b7819 */ /* 0x000fe40000011621 */
[----:B------:R-:W-:-:S02]  /*74b0*/  PRMT R11, R12, 0x7604, R11 ;  /* 0x000076040c0b7816 */ /* 0x000fc4000000000b */
[----:B------:R-:W-:Y:S01]  /*74c0*/  LOP3.LUT R14, R33, 0xff, RZ, 0xc0, !PT ;  /* 0x000000ff210e7812 */ /* 0x000fe200078ec0ff */
[----:B------:R-:W-:Y:S01]  /*74d0*/  IMAD.U32 R27, R27, 0x10000, RZ ;  /* 0x000100001b1b7824 */ /* 0x000fe200078e00ff */
[----:B------:R-:W-:Y:S02]  /*74e0*/  LOP3.LUT R15, R15, 0xff, RZ, 0xc0, !PT ;  /* 0x000000ff0f0f7812 */ /* 0x000fe400078ec0ff */
[----:B------:R-:W-:Y:S01]  /*74f0*/  LOP3.LUT R13, R10, 0xff, RZ, 0xc0, !PT ;  /* 0x000000ff0a0d7812 */ /* 0x000fe200078ec0ff */
[----:B------:R-:W-:Y:S01]  /*7500*/  IMAD.U32 R10, R26, 0x10000, RZ ;  /* 0x000100001a0a7824 */ /* 0x000fe200078e00ff */
[----:B------:R-:W-:Y:S02]  /*7510*/  LOP3.LUT R12, R32, 0xff, RZ, 0xc0, !PT ;  /* 0x000000ff200c7812 */ /* 0x000fe400078ec0ff */
[----:B------:R-:W-:Y:S02]  /*7520*/  PRMT R14, R15, 0x7604, R14 ;  /* 0x000076040f0e7816 */ /* 0x000fe4000000000e */
[----:B------:R-:W-:-:S02]  /*7530*/  PRMT R15, R13, 0x7604, R12 ;  /* 0x000076040d0f7816 */ /* 0x000fc4000000000c */
[----:B------:R-:W-:Y:S02]  /*7540*/  LOP3.LUT R13, R11, 0xff0000, R10, 0xf8, !PT ;  /* 0x00ff00000b0d7812 */ /* 0x000fe400078ef80a */
[----:B------:R-:W-:Y:S02]  /*7550*/  LOP3.LUT R11, R3, 0xff0000, R34, 0xf8, !PT ;  /* 0x00ff0000030b7812 */ /* 0x000fe400078ef822 */
[----:B------:R-:W-:Y:S02]  /*7560*/  LOP3.LUT R27, R14, 0xff0000, R27, 0xf8, !PT ;  /* 0x00ff00000e1b7812 */ /* 0x000fe400078ef81b */
[----:B------:R-:W-:Y:S02]  /*7570*/  LOP3.LUT R15, R15, 0xff0000, R32, 0xf8, !PT ;  /* 0x00ff00000f0f7812 */ /* 0x000fe400078ef820 */
[----:B------:R-:W-:Y:S02]  /*7580*/  LOP3.LUT R14, R11, 0xff000000, R34, 0xf8, !PT ;  /* 0xff0000000b0e7812 */ /* 0x000fe400078ef822 */
[----:B------:R-:W-:-:S02]  /*7590*/  LOP3.LUT R27, R27, 0xff000000, R33, 0xf8, !PT ;  /* 0xff0000001b1b7812 */ /* 0x000fc400078ef821 */
[----:B------:R-:W-:Y:S02]  /*75a0*/  LOP3.LUT R34, R13, 0xff000000, R35, 0xf8, !PT ;  /* 0xff0000000d227812 */ /* 0x000fe400078ef823 */
[----:B------:R-:W-:Y:S02]  /*75b0*/  LOP3.LUT R32, R15, 0xff000000, R32, 0xf8, !PT ;  /* 0xff0000000f207812 */ /* 0x000fe400078ef820 */
[----:B-1----:R-:W-:Y:S02]  /*75c0*/  F2FP.F16.E4M3.UNPACK_B R3, R6.H1 ;  /* 0x00000006ff03723e */ /* 0x002fe400030006ff */
[----:B------:R-:W-:Y:S02]  /*75d0*/  F2FP.F16.E4M3.UNPACK_B R30, R27 ;  /* 0x0000001bff1e723e */ /* 0x000fe400020006ff */
[----:B------:R-:W-:Y:S01]  /*75e0*/  F2FP.F16.E4M3.UNPACK_B R15, R34 ;  /* 0x00000022ff0f723e */ /* 0x000fe200020006ff */
[----:B------:R-:W-:Y:S01]  /*75f0*/  HADD2.F32 R10, -RZ, R3.H1_H1 ;  /* 0x30000003ff0a7230 */ /* 0x000fe20000004100 */
[----:B------:R-:W-:Y:S01]  /*7600*/  F2FP.F16.E4M3.UNPACK_B R6, R6 ;  /* 0x00000006ff06723e */ /* 0x000fe200020006ff */
[----:B------:R-:W-:Y:S01]  /*7610*/  HADD2.F32 R31, -RZ, R30.H1_H1 ;  /* 0x3000001eff1f7230 */ /* 0x000fe20000004100 */
[-C--:B------:R-:W-:Y:S01]  /*7620*/  F2FP.F16.E4M3.UNPACK_B R12, R7.reuse ;  /* 0x00000007ff0c723e */ /* 0x080fe200020006ff */
[----:B------:R-:W-:Y:S01]  /*7630*/  HADD2.F32 R26, -RZ, R15.H1_H1 ;  /* 0x3000000fff1a7230 */ /* 0x000fe20000004100 */
[----:B------:R-:W-:Y:S01]  /*7640*/  F2FP.F16.E4M3.UNPACK_B R13, R7.H1 ;  /* 0x00000007ff0d723e */ /* 0x000fe200030006ff */
[----:B------:R-:W-:-:S02]  /*7650*/  HADD2.F32 R11, -RZ, R3.H0_H0 ;  /* 0x20000003ff0b7230 */ /* 0x000fc40000004100 */
[C---:B------:R-:W-:Y:S01]  /*7660*/  FMUL.FTZ R36, R10.reuse, R31 ;  /* 0x0000001f0a247220 */ /* 0x040fe20000410000 */
[-C--:B------:R-:W-:Y:S01]  /*7670*/  F2FP.F16.E4M3.UNPACK_B R7, R5.reuse ;  /* 0x00000005ff07723e */ /* 0x080fe200020006ff */
[-C--:B------:R-:W-:Y:S01]  /*7680*/  FMUL.FTZ R38, R10, R26.reuse ;  /* 0x0000001a0a267220 */ /* 0x080fe20000410000 */
[----:B------:R-:W-:Y:S01]  /*7690*/  F2FP.F16.E4M3.UNPACK_B R10, R5.H1 ;  /* 0x00000005ff0a723e */ /* 0x000fe200030006ff */
[----:B------:R-:W-:Y:S02]  /*76a0*/  HADD2.F32 R30, -RZ, R30.H0_H0 ;  /* 0x2000001eff1e7230 */ /* 0x000fe40000004100 */
[C---:B------:R-:W-:Y:S01]  /*76b0*/  FFMA.FTZ R35, R11.reuse, R26, -R36 ;  /* 0x0000001a0b237223 */ /* 0x040fe20000010824 */
[--C-:B------:R-:W-:Y:S02]  /*76c0*/  HADD2.F32 R5, -RZ, R6.reuse.H1_H1 ;  /* 0x30000006ff057230 */ /* 0x100fe40000004100 */
[----:B------:R-:W-:Y:S01]  /*76d0*/  FFMA.FTZ R38, R11, R31, R38 ;  /* 0x0000001f0b267223 */ /* 0x000fe20000010026 */
[----:B------:R-:W-:Y:S01]  /*76e0*/  HADD2.F32 R15, -RZ, R15.H0_H0 ;  /* 0x2000000fff0f7230 */ /* 0x000fe20000004100 */
[----:B------:R-:W-:Y:S01]  /*76f0*/  F2FP.F16.E4M3.UNPACK_B R27, R27.H1 ;  /* 0x0000001bff1b723e */ /* 0x000fe200030006ff */
[----:B------:R-:W-:Y:S01]  /*7700*/  HADD2.F32 R6, -RZ, R6.H0_H0 ;  /* 0x20000006ff067230 */ /* 0x000fe20000004100 */
[----:B------:R-:W-:Y:S01]  /*7710*/  F2FP.F16.E4M3.UNPACK_B R34, R34.H1 ;  /* 0x00000022ff22723e */ /* 0x000fe200030006ff */
[C---:B------:R-:W-:Y:S01]  /*7720*/  FMUL.FTZ R11, R5.reuse, R30 ;  /* 0x0000001e050b7220 */ /* 0x040fe20000410000 */
[----:B------:R-:W-:Y:S01]  /*7730*/  FMUL.FTZ R33, R5, R15 ;  /* 0x0000000f05217220 */ /* 0x000fe20000410000 */
[----:B------:R-:W-:Y:S01]  /*7740*/  HADD2.F32 R5, -RZ, R12.H1_H1 ;  /* 0x3000000cff057230 */ /* 0x000fe20000004100 */
[----:B------:R-:W-:Y:S01]  /*7750*/  F2FP.F16.E4M3.UNPACK_B R3, R4 ;  /* 0x00000004ff03723e */ /* 0x000fe200020006ff */
[----:B------:R-:W-:-:S02]  /*7760*/  HADD2.F32 R26, -RZ, R27.H0_H0 ;  /* 0x2000001bff1a7230 */ /* 0x000fc40000004100 */
[C---:B------:R-:W-:Y:S01]  /*7770*/  FFMA.FTZ R31, R6.reuse, R15, -R11 ;  /* 0x0000000f061f7223 */ /* 0x040fe2000001080b */
[----:B------:R-:W-:Y:S02]  /*7780*/  HADD2.F32 R11, -RZ, R34.H0_H0 ;  /* 0x20000022ff0b7230 */ /* 0x000fe40000004100 */
[----:B------:R-:W-:Y:S01]  /*7790*/  FFMA.FTZ R36, R6, R30, R33 ;  /* 0x0000001e06247223 */ /* 0x000fe20000010021 */
[----:B------:R-:W-:Y:S02]  /*77a0*/  HADD2.F32 R12, -RZ, R12.H0_H0 ;  /* 0x2000000cff0c7230 */ /* 0x000fe40000004100 */
[C---:B------:R-:W-:Y:S01]  /*77b0*/  FMUL.FTZ R15, R5.reuse, R26 ;  /* 0x0000001a050f7220 */ /* 0x040fe20000410000 */
[----:B------:R-:W-:Y:S02]  /*77c0*/  HADD2.F32 R27, -RZ, R27.H1_H1 ;  /* 0x3000001bff1b7230 */ /* 0x000fe40000004100 */
[----:B------:R-:W-:Y:S01]  /*77d0*/  FMUL.FTZ R5, R5, R11 ;  /* 0x0000000b05057220 */ /* 0x000fe20000410000 */
[----:B------:R-:W-:-:S02]  /*77e0*/  HADD2.F32 R6, -RZ, R13.H1_H1 ;  /* 0x3000000dff067230 */ /* 0x000fc40000004100 */
[C---:B------:R-:W-:Y:S01]  /*77f0*/  FFMA.FTZ R33, R12.reuse, R11, -R15 ;  /* 0x0000000b0c217223 */ /* 0x040fe2000001080f */
[----:B------:R-:W-:Y:S02]  /*7800*/  HADD2.F32 R34, -RZ, R34.H1_H1 ;  /* 0x30000022ff227230 */ /* 0x000fe40000004100 */
[----:B------:R-:W-:Y:S01]  /*7810*/  FFMA.FTZ R40, R12, R26, R5 ;  /* 0x0000001a0c287223 */ /* 0x000fe20000010005 */
[----:B------:R-:W-:Y:S02]  /*7820*/  HADD2.F32 R13, -RZ, R13.H0_H0 ;  /* 0x2000000dff0d7230 */ /* 0x000fe40000004100 */
[CC--:B------:R-:W-:Y:S01]  /*7830*/  FMUL.FTZ R30, R6.reuse, R27.reuse ;  /* 0x0000001b061e7220 */ /* 0x0c0fe20000410000 */
[----:B------:R-:W-:Y:S01]  /*7840*/  F2FP.F16.E4M3.UNPACK_B R5, R32 ;  /* 0x00000020ff05723e */ /* 0x000fe200020006ff */
[----:B------:R-:W-:Y:S01]  /*7850*/  FMUL.FTZ R12, R6, R34 ;  /* 0x00000022060c7220 */ /* 0x000fe20000410000 */
[----:B------:R-:W-:Y:S01]  /*7860*/  F2FP.F16.E4M3.UNPACK_B R4, R4.H1 ;  /* 0x00000004ff04723e */ /* 0x000fe200030006ff */
[C---:B------:R-:W-:Y:S01]  /*7870*/  FFMA.FTZ R34, R13.reuse, R34, -R30 ;  /* 0x000000220d227223 */ /* 0x040fe2000001081e */
[-C--:B------:R-:W-:Y:S01]  /*7880*/  F2FP.F16.E4M3.UNPACK_B R11, R14.reuse ;  /* 0x0000000eff0b723e */ /* 0x080fe200020006ff */
[----:B------:R-:W-:Y:S01]  /*7890*/  FFMA.FTZ R37, R13, R27, R12 ;  /* 0x0000001b0d257223 */ /* 0x000fe2000001000c */
[--C-:B------:R-:W-:Y:S01]  /*78a0*/  HADD2.F32 R15, -RZ, R5.reuse.H1_H1 ;  /* 0x30000005ff0f7230 */ /* 0x100fe20000004100 */
[----:B------:R-:W-:Y:S01]  /*78b0*/  F2FP.F16.E4M3.UNPACK_B R14, R14.H1 ;  /* 0x0000000eff0e723e */ /* 0x000fe200030006ff */
[----:B------:R-:W-:Y:S01]  /*78c0*/  HADD2.F32 R13, -RZ, R5.H0_H0 ;  /* 0x20000005ff0d7230 */ /* 0x000fe20000004100 */
[----:B------:R-:W-:Y:S01]  /*78d0*/  F2FP.F16.E4M3.UNPACK_B R32, R32.H1 ;  /* 0x00000020ff20723e */ /* 0x000fe200030006ff */
[----:B------:R-:W-:Y:S01]  /*78e0*/  HADD2.F32 R6, -RZ, R4.H1_H1 ;  /* 0x30000004ff067230 */ /* 0x000fe20000004100 */
[----:B------:R-:W-:Y:S01]  /*78f0*/  F2FP.SATFINITE.E4M3.F32.PACK_AB_MERGE_C R35, R38, R35, RZ ;  /* 0x000000232623723e */ /* 0x000fe200048070ff */
[----:B------:R-:W-:-:S02]  /*7900*/  HADD2.F32 R12, -RZ, R11.H1_H1 ;  /* 0x3000000bff0c7230 */ /* 0x000fc40000004100 */
[----:B------:R-:W-:Y:S02]  /*7910*/  HADD2.F32 R5, -RZ, R4.H0_H0 ;  /* 0x20000004ff057230 */ /* 0x000fe40000004100 */
[C---:B------:R-:W-:Y:S01]  /*7920*/  FMUL.FTZ R26, R6.reuse, R15 ;  /* 0x0000000f061a7220 */ /* 0x040fe20000410000 */
[----:B------:R-:W-:Y:S02]  /*7930*/  HADD2.F32 R4, -RZ, R3.H1_H1 ;  /* 0x30000003ff047230 */ /* 0x000fe40000004100 */
[-C--:B------:R-:W-:Y:S01]  /*7940*/  FMUL.FTZ R30, R6, R12.reuse ;  /* 0x0000000c061e7220 */ /* 0x080fe20000410000 */
[----:B------:R-:W-:Y:S02]  /*7950*/  HADD2.F32 R11, -RZ, R11.H0_H0 ;  /* 0x2000000bff0b7230 */ /* 0x000fe40000004100 */
[C---:B------:R-:W-:Y:S01]  /*7960*/  FFMA.FTZ R26, R5.reuse, R12, -R26 ;  /* 0x0000000c051a7223 */ /* 0x040fe2000001081a */
[----:B------:R-:W-:Y:S02]  /*7970*/  HADD2.F32 R3, -RZ, R3.H0_H0 ;  /* 0x20000003ff037230 */ /* 0x000fe40000004100 */
[C---:B------:R-:W-:Y:S01]  /*7980*/  FMUL.FTZ R6, R4.reuse, R13 ;  /* 0x0000000d04067220 */ /* 0x040fe20000410000 */
[----:B------:R-:W-:Y:S01]  /*7990*/  FFMA.FTZ R15, R5, R15, R30 ;  /* 0x0000000f050f7223 */ /* 0x000fe2000001001e */
[----:B------:R-:W-:Y:S01]  /*79a0*/  FMUL.FTZ R4, R4, R11 ;  /* 0x0000000b04047220 */ /* 0x000fe20000410000 */
[----:B------:R-:W-:-:S02]  /*79b0*/  HADD2.F32 R5, -RZ, R14.H1_H1 ;  /* 0x3000000eff057230 */ /* 0x000fc40000004100 */
[C---:B------:R-:W-:Y:S01]  /*79c0*/  FFMA.FTZ R12, R3.reuse, R11, -R6 ;  /* 0x0000000b030c7223 */ /* 0x040fe20000010806 */
[----:B------:R-:W-:Y:S02]  /*79d0*/  HADD2.F32 R11, -RZ, R32.H1_H1 ;  /* 0x30000020ff0b7230 */ /* 0x000fe40000004100 */
[----:B------:R-:W-:Y:S01]  /*79e0*/  FFMA.FTZ R13, R3, R13, R4 ;  /* 0x0000000d030d7223 */ /* 0x000fe20000010004 */
[----:B------:R-:W-:Y:S02]  /*79f0*/  HADD2.F32 R4, -RZ, R10.H1_H1 ;  /* 0x3000000aff047230 */ /* 0x000fe40000004100 */
[----:B------:R-:W-:Y:S02]  /*7a00*/  HADD2.F32 R32, -RZ, R32.H0_H0 ;  /* 0x20000020ff207230 */ /* 0x000fe40000004100 */
[----:B------:R-:W-:Y:S02]  /*7a10*/  HADD2.F32 R3, -RZ, R7.H1_H1 ;  /* 0x30000007ff037230 */ /* 0x000fe40000004100 */
[----:B------:R-:W-:Y:S01]  /*7a20*/  FMUL.FTZ R27, R4, R11 ;  /* 0x0000000b041b7220 */ /* 0x000fe20000410000 */
[----:B------:R-:W-:-:S02]  /*7a30*/  HADD2.F32 R14, -RZ, R14.H0_H0 ;  /* 0x2000000eff0e7230 */ /* 0x000fc40000004100 */
[-C--:B------:R-:W-:Y:S01]  /*7a40*/  FMUL.FTZ R6, R4, R5.reuse ;  /* 0x0000000504067220 */ /* 0x080fe20000410000 */
[----:B------:R-:W-:Y:S02]  /*7a50*/  HADD2.F32 R10, -RZ, R10.H0_H0 ;  /* 0x2000000aff0a7230 */ /* 0x000fe40000004100 */
[C---:B------:R-:W-:Y:S01]  /*7a60*/  FMUL.FTZ R4, R3.reuse, R32 ;  /* 0x0000002003047220 */ /* 0x040fe20000410000 */
[----:B------:R-:W-:Y:S02]  /*7a70*/  HADD2.F32 R7, -RZ, R7.H0_H0 ;  /* 0x20000007ff077230 */ /* 0x000fe40000004100 */
[-C--:B------:R-:W-:Y:S01]  /*7a80*/  FMUL.FTZ R3, R3, R14.reuse ;  /* 0x0000000e03037220 */ /* 0x080fe20000410000 */
[C---:B------:R-:W-:Y:S01]  /*7a90*/  FFMA.FTZ R27, R10.reuse, R5, -R27 ;  /* 0x000000050a1b7223 */ /* 0x040fe2000001081b */
[----:B------:R-:W-:Y:S01]  /*7aa0*/  FFMA.FTZ R6, R10, R11, R6 ;  /* 0x0000000b0a067223 */ /* 0x000fe20000010006 */
[C---:B------:R-:W-:Y:S01]  /*7ab0*/  FFMA.FTZ R5, R7.reuse, R14, -R4 ;  /* 0x0000000e07057223 */ /* 0x040fe20000010804 */
[----:B------:R-:W-:Y:S01]  /*7ac0*/  FFMA.FTZ R32, R7, R32, R3 ;  /* 0x0000002007207223 */ /* 0x000fe20000010003 */
[----:B------:R-:W-:-:S02]  /*7ad0*/  F2FP.SATFINITE.E4M3.F32.PACK_AB_MERGE_C R7, R37, R34, RZ ;  /* 0x000000222507723e */ /* 0x000fc400048070ff */
[----:B------:R-:W-:Y:S02]  /*7ae0*/  F2FP.SATFINITE.E4M3.F32.PACK_AB_MERGE_C R4, R15, R26, RZ ;  /* 0x0000001a0f04723e */ /* 0x000fe400048070ff */
[----:B------:R-:W-:Y:S02]  /*7af0*/  F2FP.SATFINITE.E4M3.F32.PACK_AB_MERGE_C R27, R6, R27, RZ ;  /* 0x0000001b061b723e */ /* 0x000fe400048070ff */
[----:B------:R-:W-:Y:S02]  /*7b00*/  F2FP.SATFINITE.E4M3.F32.PACK_AB_MERGE_C R6, R36, R31, R35 ;  /* 0x0000001f2406723e */ /* 0x000fe40004807023 */
[----:B------:R-:W-:Y:S02]  /*7b10*/  F2FP.SATFINITE.E4M3.F32.PACK_AB_MERGE_C R7, R40, R33, R7 ;  /* 0x000000212807723e */ /* 0x000fe40004807007 */
[----:B------:R-:W-:Y:S02]  /*7b20*/  F2FP.SATFINITE.E4M3.F32.PACK_AB_MERGE_C R4, R13, R12, R4 ;  /* 0x0000000c0d04723e */ /* 0x000fe40004807004 */
[----:B------:R-:W-:-:S05]  /*7b30*/  F2FP.SATFINITE.E4M3.F32.PACK_AB_MERGE_C R5, R32, R5, R27 ;  /* 0x000000052005723e */ /* 0x000fca000480701b */
[----:B------:R1:W-:Y:S02]  /*7b40*/  STS.128 [R0+0xf000], R4 ;  /* 0x00f0000400007388 */ /* 0x0003e40000000c00 */
.L_x_358:
[----:B------:R-:W-:Y:S05]  /*7b50*/  BSYNC B1 ;  /* 0x0000000000017941 */ /* 0x000fea0003800000 */
.L_x_357:
[----:B------:R-:W-:Y:S04]  /*7b60*/  BSSY B1, `(.L_x_359) ;  /* 0x000007c000017945 */ /* 0x000fe80003800000 */
[----:B------:R-:W-:Y:S05]  /*7b70*/  @P1 BRA `(.L_x_360) ;  /* 0x0000000400e81947 */ /* 0x000fea0003800000 */
[----:B-1----:R-:W1:Y:S01]  /*7b80*/  LDS.128 R4, [R0+0x10800] ;  /* 0x0108000000047984 */ /* 0x002e620000000c00 */
[----:B-----5:R-:W-:Y:S02]  /*7b90*/  SHF.R.U32.HI R3, RZ, 0x8, R28 ;  /* 0x00000008ff037819 */ /* 0x020fe4000001161c */
[----:B------:R-:W-:Y:S02]  /*7ba0*/  SHF.R.U32.HI R11, RZ, 0x8, R29 ;  /* 0x00000008ff0b7819 */ /* 0x000fe4000001161d */
[----:B0-----:R-:W-:Y:S02]  /*7bb0*/  SHF.R.U32.HI R26, RZ, 0x8, R25 ;  /* 0x00000008ff1a7819 */ /* 0x001fe40000011619 */
[----:B------:R-:W-:Y:S02]  /*7bc0*/  LOP3.LUT R10, R28, 0xff, RZ, 0xc0, !PT ;  /* 0x000000ff1c0a7812 */ /* 0x000fe400078ec0ff */
[----:B------:R-:W-:Y:S02]  /*7bd0*/  SHF.R.U32.HI R13, RZ, 0x8, R24 ;  /* 0x00000008ff0d7819 */ /* 0x000fe40000011618 */
[----:B------:R-:W-:-:S02]  /*7be0*/  LOP3.LUT R3, R3, 0xff, RZ, 0xc0, !PT ;  /* 0x000000ff03037812 */ /* 0x000fc400078ec0ff */
[----:B------:R-:W-:Y:S02]  /*7bf0*/  LOP3.LUT R12, R29, 0xff, RZ, 0xc0, !PT ;  /* 0x000000ff1d0c7812 */ /* 0x000fe400078ec0ff */
[----:B------:R-:W-:Y:S02]  /*7c00*/  LOP3.LUT R27, R25, 0xff, RZ, 0xc0, !PT ;  /* 0x000000ff191b7812 */ /* 0x000fe400078ec0ff */
[----:B------:R-:W-:Y:S02]  /*7c10*/  LOP3.LUT R11, R11, 0xff, RZ, 0xc0, !PT ;  /* 0x000000ff0b0b7812 */ /* 0x000fe400078ec0ff */
[----:B------:R-:W-:Y:S02]  /*7c20*/  LOP3.LUT R26, R26, 0xff, RZ, 0xc0, !PT ;  /* 0x000000ff1a1a7812 */ /* 0x000fe400078ec0ff */
[----:B------:R-:W-:Y:S02]  /*7c30*/  LOP3.LUT R14, R13, 0xff, RZ, 0xc0, !PT ;  /* 0x000000ff0d0e7812 */ /* 0x000fe400078ec0ff */
[----:B------:R-:W-:-:S02]  /*7c40*/  PRMT R10, R3, 0x7604, R10 ;  /* 0x00007604030a7816 */ /* 0x000fc4000000000a */
[----:B------:R-:W-:Y:S02]  /*7c50*/  PRMT R13, R11, 0x7604, R12 ;  /* 0x000076040b0d7816 */ /* 0x000fe4000000000c */
[----:B------:R-:W-:Y:S02]  /*7c60*/  PRMT R27, R26, 0x7604, R27 ;  /* 0x000076041a1b7816 */ /* 0x000fe4000000001b */
[----:B------:R-:W-:Y:S02]  /*7c70*/  SHF.R.U32.HI R3, RZ, 0x10, R28 ;  /* 0x00000010ff037819 */ /* 0x000fe4000001161c */
[----:B------:R-:W-:Y:S02]  /*7c80*/  SHF.R.U32.HI R12, RZ, 0x10, R29 ;  /* 0x00000010ff0c7819 */ /* 0x000fe4000001161d */
[----:B------:R-:W-:Y:S02]  /*7c90*/  SHF.R.U32.HI R26, RZ, 0x10, R25 ;  /* 0x00000010ff1a7819 */ /* 0x000fe40000011619 */
[----:B------:R-:W-:-:S02]  /*7ca0*/  LOP3.LUT R15, R24, 0xff, RZ, 0xc0, !PT ;  /* 0x000000ff180f7812 */ /* 0x000fc400078ec0ff */
[----:B------:R-:W-:Y:S02]  /*7cb0*/  SHF.R.U32.HI R11, RZ, 0x10, R24 ;  /* 0x00000010ff0b7819 */ /* 0x000fe40000011618 */
[----:B------:R-:W-:Y:S02]  /*7cc0*/  LOP3.LUT R3, R3, 0xff, RZ, 0xc0, !PT ;  /* 0x000000ff03037812 */ /* 0x000fe400078ec0ff */
[----:B------:R-:W-:Y:S02]  /*7cd0*/  LOP3.LUT R12, R12, 0xff, RZ, 0xc0, !PT ;  /* 0x000000ff0c0c7812 */ /* 0x000fe400078ec0ff */
[----:B------:R-:W-:Y:S02]  /*7ce0*/  LOP3.LUT R26, R26, 0xff, RZ, 0xc0, !PT ;  /* 0x000000ff1a1a7812 */ /* 0x000fe400078ec0ff */
[----:B------:R-:W-:Y:S02]  /*7cf0*/  PRMT R15, R14, 0x7604, R15 ;  /* 0x000076040e0f7816 */ /* 0x000fe4000000000f */
[----:B------:R-:W-:-:S02]  /*7d00*/  LOP3.LUT R14, R11, 0xff, RZ, 0xc0, !PT ;  /* 0x000000ff0b0e7812 */ /* 0x000fc400078ec0ff */
[----:B------:R-:W-:Y:S02]  /*7d10*/  PRMT R11, R3, 0x7054, R10 ;  /* 0x00007054030b7816 */ /* 0x000fe4000000000a */
[----:B------:R-:W-:Y:S02]  /*7d20*/  PRMT R13, R12, 0x7054, R13 ;  /* 0x000070540c0d7816 */ /* 0x000fe4000000000d */
[----:B------:R-:W-:Y:S02]  /*7d30*/  PRMT R27, R26, 0x7054, R27 ;  /* 0x000070541a1b7816 */ /* 0x000fe4000000001b */
[----:B------:R-:W-:Y:S02]  /*7d40*/  PRMT R15, R14, 0x7054, R15 ;  /* 0x000070540e0f7816 */ /* 0x000fe4000000000f */
        /* <DEDUP_REMOVED lines=43> */
[C---:B------:R-:W-:Y:S01]  /*8000*/  FMUL.FTZ R26, R6.reuse, R27 ;  /* 0x0000001b061a7220 */ /* 0x040fe20000410000 */
        /* <DEDUP_REMOVED lines=10> */
[----:B------:R-:W-:-:S02]  /*80b0*/  HADD2.F32 R6, -RZ, R4.H1_H1 ;  /* 0x30000004ff067230 */ /* 0x000fc40000004100 */
[----:B------:R-:W-:Y:S02]  /*80c0*/  HADD2.F32 R12, -RZ, R11.H1_H1 ;  /* 0x3000000bff0c7230 */ /* 0x000fe40000004100 */
[----:B------:R-:W-:Y:S02]  /*80d0*/  HADD2.F32 R5, -RZ, R4.H0_H0 ;  /* 0x20000004ff057230 */ /* 0x000fe40000004100 */
[C---:B------:R-:W-:Y:S01]  /*80e0*/  FMUL.FTZ R24, R6.reuse, R15 ;  /* 0x0000000f06187220 */ /* 0x040fe20000410000 */
[----:B------:R-:W-:Y:S02]  /*80f0*/  HADD2.F32 R4, -RZ, R3.H1_H1 ;  /* 0x30000003ff047230 */ /* 0x000fe40000004100 */
[-C--:B------:R-:W-:Y:S01]  /*8100*/  FMUL.FTZ R26, R6, R12.reuse ;  /* 0x0000000c061a7220 */ /* 0x080fe20000410000 */
[----:B------:R-:W-:Y:S02]  /*8110*/  HADD2.F32 R11, -RZ, R11.H0_H0 ;  /* 0x2000000bff0b7230 */ /* 0x000fe40000004100 */
[----:B------:R-:W-:Y:S01]  /*8120*/  FFMA.FTZ R24, R5, R12, -R24 ;  /* 0x0000000c05187223 */ /* 0x000fe20000010818 */
[----:B------:R-:W-:-:S02]  /*8130*/  HADD2.F32 R3, -RZ, R3.H0_H0 ;  /* 0x20000003ff037230 */ /* 0x000fc40000004100 */
[C---:B------:R-:W-:Y:S01]  /*8140*/  FMUL.FTZ R6, R4.reuse, R13 ;  /* 0x0000000d04067220 */ /* 0x040fe20000410000 */
[----:B------:R-:W-:Y:S01]  /*8150*/  FFMA.FTZ R15, R5, R15, R26 ;  /* 0x0000000f050f7223 */ /* 0x000fe2000001001a */
[-C--:B------:R-:W-:Y:S01]  /*8160*/  FMUL.FTZ R4, R4, R11.reuse ;  /* 0x0000000b04047220 */ /* 0x080fe20000410000 */
[----:B------:R-:W-:Y:S02]  /*8170*/  HADD2.F32 R5, -RZ, R14.H1_H1 ;  /* 0x3000000eff057230 */ /* 0x000fe40000004100 */
[C---:B------:R-:W-:Y:S01]  /*8180*/  FFMA.FTZ R12, R3.reuse, R11, -R6 ;  /* 0x0000000b030c7223 */ /* 0x040fe20000010806 */
[--C-:B------:R-:W-:Y:S02]  /*8190*/  HADD2.F32 R11, -RZ, R25.reuse.H1_H1 ;  /* 0x30000019ff0b7230 */ /* 0x100fe40000004100 */
[----:B------:R-:W-:Y:S01]  /*81a0*/  FFMA.FTZ R13, R3, R13, R4 ;  /* 0x0000000d030d7223 */ /* 0x000fe20000010004 */
[----:B------:R-:W-:Y:S02]  /*81b0*/  HADD2.F32 R4, -RZ, R10.H1_H1 ;  /* 0x3000000aff047230 */ /* 0x000fe40000004100 */
[----:B------:R-:W-:-:S02]  /*81c0*/  HADD2.F32 R6, -RZ, R25.H0_H0 ;  /* 0x20000019ff067230 */ /* 0x000fc40000004100 */
[--C-:B------:R-:W-:Y:S02]  /*81d0*/  HADD2.F32 R3, -RZ, R7.reuse.H1_H1 ;  /* 0x30000007ff037230 */ /* 0x100fe40000004100 */
[C---:B------:R-:W-:Y:S01]  /*81e0*/  FMUL.FTZ R25, R4.reuse, R11 ;  /* 0x0000000b04197220 */ /* 0x040fe20000410000 */
[----:B------:R-:W-:Y:S02]  /*81f0*/  HADD2.F32 R14, -RZ, R14.H0_H0 ;  /* 0x2000000eff0e7230 */ /* 0x000fe40000004100 */
        /* <DEDUP_REMOVED lines=12> */
[----:B------:R-:W-:Y:S02]  /*82c0*/  F2FP.SATFINITE.E4M3.F32.PACK_AB_MERGE_C R25, R26, R25, RZ ;  /* 0x000000191a19723e */ /* 0x000fe400048070ff */
[----:B------:R-:W-:Y:S02]  /*82d0*/  F2FP.SATFINITE.E4M3.F32.PACK_AB_MERGE_C R6, R30, R29, R6 ;  /* 0x0000001d1e06723e */ /* 0x000fe40004807006 */
[----:B------:R-:W-:Y:S02]  /*82e0*/  F2FP.SATFINITE.E4M3.F32.PACK_AB_MERGE_C R7, R34, R31, R7 ;  /* 0x0000001f2207723e */ /* 0x000fe40004807007 */
[----:B------:R-:W-:-:S02]  /*82f0*/  F2FP.SATFINITE.E4M3.F32.PACK_AB_MERGE_C R4, R13, R12, R4 ;  /* 0x0000000c0d04723e */ /* 0x000fc40004807004 */
[----:B------:R-:W-:-:S05]  /*8300*/  F2FP.SATFINITE.E4M3.F32.PACK_AB_MERGE_C R5, R10, R5, R25 ;  /* 0x000000050a05723e */ /* 0x000fca0004807019 */
[----:B------:R2:W-:Y:S02]  /*8310*/  STS.128 [R0+0x10800], R4 ;  /* 0x0108000400007388 */ /* 0x0005e40000000c00 */
.L_x_360:
[----:B------:R-:W-:Y:S05]  /*8320*/  BSYNC B1 ;  /* 0x0000000000017941 */ /* 0x000fea0003800000 */
.L_x_359:
[----:B------:R-:W-:Y:S05]  /*8330*/  @P2 BRA `(.L_x_356) ;  /* 0x0000002800942947 */ /* 0x000fea0003800000 */
[----:B-12---:R-:W1:Y:S01]  /*8340*/  LDS.128 R4, [R0+0x12000] ;  /* 0x0120000000047984 */ /* 0x006e620000000c00 */
[----:B-----5:R-:W-:Y:S02]  /*8350*/  SHF.R.U32.HI R10, RZ, 0x8, R20 ;  /* 0x00000008ff0a7819 */ /* 0x020fe40000011614 */
[----:B------:R-:W-:Y:S02]  /*8360*/  LOP3.LUT R3, R20, 0xff, RZ, 0xc0, !PT ;  /* 0x000000ff14037812 */ /* 0x000fe400078ec0ff */
[----:B------:R-:W-:Y:S02]  /*8370*/  LOP3.LUT R10, R10, 0xff, RZ, 0xc0, !PT ;  /* 0x000000ff0a0a7812 */ /* 0x000fe400078ec0ff */
[----:B------:R-:W-:Y:S02]  /*8380*/  SHF.R.U32.HI R12, RZ, 0x8, R21 ;  /* 0x00000008ff0c7819 */ /* 0x000fe40000011615 */
[----:B------:R-:W-:Y:S02]  /*8390*/  SHF.R.U32.HI R15, RZ, 0x8, R9 ;  /* 0x00000008ff0f7819 */ /* 0x000fe40000011609 */
[----:B------:R-:W-:-:S02]  /*83a0*/  PRMT R3, R10, 0x7604, R3 ;  /* 0x000076040a037816 */ /* 0x000fc40000000003 */
[----:B------:R-:W-:Y:S02]  /*83b0*/  LOP3.LUT R11, R21, 0xff, RZ, 0xc0, !PT ;  /* 0x000000ff150b7812 */ /* 0x000fe400078ec0ff */
[----:B------:R-:W-:Y:S02]  /*83c0*/  LOP3.LUT R12, R12, 0xff, RZ, 0xc0, !PT ;  /* 0x000000ff0c0c7812 */ /* 0x000fe400078ec0ff */
[----:B------:R-:W-:Y:S02]  /*83d0*/  SHF.R.U32.HI R24, RZ, 0x10, R21 ;  /* 0x00000010ff187819 */ /* 0x000fe40000011615 */
[----:B------:R-:W-:Y:S02]  /*83e0*/  SHF.R.U32.HI R10, RZ, 0x8, R8 ;  /* 0x00000008ff0a7819 */ /* 0x000fe40000011608 */
[----:B------:R-:W-:Y:S02]  /*83f0*/  SHF.R.U32.HI R25, RZ, 0x10, R9 ;  /* 0x00000010ff197819 */ /* 0x000fe40000011609 */
[----:B------:R-:W-:-:S02]  /*8400*/  LOP3.LUT R14, R9, 0xff, RZ, 0xc0, !PT ;  /* 0x000000ff090e7812 */ /* 0x000fc400078ec0ff */
[----:B------:R-:W-:Y:S01]  /*8410*/  LOP3.LUT R15, R15, 0xff, RZ, 0xc0, !PT ;  /* 0x000000ff0f0f7812 */ /* 0x000fe200078ec0ff */
[----:B------:R-:W-:Y:S01]  /*8420*/  IMAD.U32 R25, R25, 0x10000, RZ ;  /* 0x0001000019197824 */ /* 0x000fe200078e00ff */
[----:B------:R-:W-:Y:S02]  /*8430*/  PRMT R11, R12, 0x7604, R11 ;  /* 0x000076040c0b7816 */ /* 0x000fe4000000000b */
        /* <DEDUP_REMOVED lines=10> */
[----:B-1----:R-:W-:-:S02]  /*84e0*/  F2FP.F16.E4M3.UNPACK_B R3, R6.H1 ;  /* 0x00000006ff03723e */ /* 0x002fc400030006ff */
[----:B------:R-:W-:Y:S02]  /*84f0*/  LOP3.LUT R15, R15, 0xff0000, R8, 0xf8, !PT ;  /* 0x00ff00000f0f7812 */ /* 0x000fe400078ef808 */
[----:B------:R-:W-:Y:S01]  /*8500*/  F2FP.F16.E4M3.UNPACK_B R21, R25 ;  /* 0x00000019ff15723e */ /* 0x000fe200020006ff */
[----:B------:R-:W-:Y:S01]  /*8510*/  HADD2.F32 R9, -RZ, R3.H0_H0 ;  /* 0x20000003ff097230 */ /* 0x000fe20000004100 */
[----:B------:R-:W-:Y:S02]  /*8520*/  F2FP.F16.E4M3.UNPACK_B R14, R13 ;  /* 0x0000000dff0e723e */ /* 0x000fe400020006ff */
[----:B------:R-:W-:Y:S01]  /*8530*/  LOP3.LUT R12, R11, 0xff000000, R20, 0xf8, !PT ;  /* 0xff0000000b0c7812 */ /* 0x000fe200078ef814 */
[----:B------:R-:W-:Y:S01]  /*8540*/  HADD2.F32 R24, -RZ, R21.H1_H1 ;  /* 0x30000015ff187230 */ /* 0x000fe20000004100 */
[----:B------:R-:W-:Y:S01]  /*8550*/  LOP3.LUT R20, R15, 0xff000000, R8, 0xf8, !PT ;  /* 0xff0000000f147812 */ /* 0x000fe200078ef808 */
[----:B------:R-:W-:Y:S01]  /*8560*/  HADD2.F32 R8, -RZ, R3.H1_H1 ;  /* 0x30000003ff087230 */ /* 0x000fe20000004100 */
[----:B------:R-:W-:Y:S01]  /*8570*/  F2FP.F16.E4M3.UNPACK_B R6, R6 ;  /* 0x00000006ff06723e */ /* 0x000fe200020006ff */
[--C-:B------:R-:W-:Y:S01]  /*8580*/  HADD2.F32 R15, -RZ, R14.reuse.H1_H1 ;  /* 0x3000000eff0f7230 */ /* 0x100fe20000004100 */
[-C--:B------:R-:W-:Y:S01]  /*8590*/  F2FP.F16.E4M3.UNPACK_B R10, R7.reuse ;  /* 0x00000007ff0a723e */ /* 0x080fe200020006ff */
[----:B------:R-:W-:Y:S01]  /*85a0*/  HADD2.F32 R21, -RZ, R21.H0_H0 ;  /* 0x20000015ff157230 */ /* 0x000fe20000004100 */
[----:B------:R-:W-:Y:S01]  /*85b0*/  F2FP.F16.E4M3.UNPACK_B R11, R7.H1 ;  /* 0x00000007ff0b723e */ /* 0x000fe200030006ff */
[C---:B0-----:R-:W-:Y:S01]  /*85c0*/  FMUL.FTZ R26, R8.reuse, R24 ;  /* 0x00000018081a7220 */ /* 0x041fe20000410000 */
[----:B------:R-:W-:Y:S01]  /*85d0*/  FMUL.FTZ R29, R8, R15 ;  /* 0x0000000f081d7220 */ /* 0x000fe20000410000 */
[-C--:B------:R-:W-:Y:S01]  /*85e0*/  F2FP.F16.E4M3.UNPACK_B R7, R5.reuse ;  /* 0x00000005ff07723e */ /* 0x080fe200020006ff */
[----:B------:R-:W-:Y:S01]  /*85f0*/  HADD2.F32 R14, -RZ, R14.H0_H0 ;  /* 0x2000000eff0e7230 */ /* 0x000fe20000004100 */
[----:B------:R-:W-:Y:S01]  /*8600*/  F2FP.F16.E4M3.UNPACK_B R8, R5.H1 ;  /* 0x00000005ff08723e */ /* 0x000fe200030006ff */
[----:B------:R-:W-:-:S02]  /*8610*/  HADD2.F32 R5, -RZ, R6.H1_H1 ;  /* 0x30000006ff057230 */ /* 0x000fc40000004100 */
[C---:B------:R-:W-:Y:S01]  /*8620*/  FFMA.FTZ R27, R9.reuse, R15, -R26 ;  /* 0x0000000f091b7223 */ /* 0x040fe2000001081a */
[----:B------:R-:W-:Y:S01]  /*8630*/  FFMA.FTZ R28, R9, R24, R29 ;  /* 0x00000018091c7223 */ /* 0x000fe2000001001d */
[----:B------:R-:W-:Y:S01]  /*8640*/  HADD2.F32 R6, -RZ, R6.H0_H0 ;  /* 0x20000006ff067230 */ /* 0x000fe20000004100 */
[----:B------:R-:W-:Y:S01]  /*8650*/  F2FP.F16.E4M3.UNPACK_B R25, R25.H1 ;  /* 0x00000019ff19723e */ /* 0x000fe200030006ff */
[C---:B------:R-:W-:Y:S01]  /*8660*/  FMUL.FTZ R9, R5.reuse, R21 ;  /* 0x0000001505097220 */ /* 0x040fe20000410000 */
[----:B------:R-:W-:Y:S01]  /*8670*/  F2FP.F16.E4M3.UNPACK_B R13, R13.H1 ;  /* 0x0000000dff0d723e */ /* 0x000fe200030006ff */
[-C--:B------:R-:W-:Y:S01]  /*8680*/  FMUL.FTZ R24, R5, R14.reuse ;  /* 0x0000000e05187220 */ /* 0x080fe20000410000 */
[----:B------:R-:W-:Y:S02]  /*8690*/  HADD2.F32 R5, -RZ, R10.H1_H1 ;  /* 0x3000000aff057230 */ /* 0x000fe40000004100 */
[----:B------:R-:W-:Y:S01]  /*86a0*/  FFMA.FTZ R26, R6, R14, -R9 ;  /* 0x0000000e061a7223 */ /* 0x000fe20000010809 */
[----:B------:R-:W-:-:S02]  /*86b0*/  HADD2.F32 R15, -RZ, R25.H0_H0 ;  /* 0x20000019ff0f7230 */ /* 0x000fc40000004100 */
[----:B------:R-:W-:Y:S01]  /*86c0*/  FFMA.FTZ R21, R6, R21, R24 ;  /* 0x0000001506157223 */ /* 0x000fe20000010018 */
[----:B------:R-:W-:Y:S01]  /*86d0*/  HADD2.F32 R9, -RZ, R13.H0_H0 ;  /* 0x2000000dff097230 */ /* 0x000fe20000004100 */
[----:B------:R-:W-:Y:S01]  /*86e0*/  F2FP.F16.E4M3.UNPACK_B R3, R4 ;  /* 0x00000004ff03723e */ /* 0x000fe200020006ff */
[----:B------:R-:W-:Y:S02]  /*86f0*/  HADD2.F32 R10, -RZ, R10.H0_H0 ;  /* 0x2000000aff0a7230 */ /* 0x000fe40000004100 */
[C---:B------:R-:W-:Y:S01]  /*8700*/  FMUL.FTZ R29, R5.reuse, R15 ;  /* 0x0000000f051d7220 */ /* 0x040fe20000410000 */
[----:B------:R-:W-:Y:S02]  /*8710*/  HADD2.F32 R25, -RZ, R25.H1_H1 ;  /* 0x30000019ff197230 */ /* 0x000fe40000004100 */
[-C--:B------:R-:W-:Y:S01]  /*8720*/  FMUL.FTZ R5, R5, R9.reuse ;  /* 0x0000000905057220 */ /* 0x080fe20000410000 */
[----:B------:R-:W-:Y:S02]  /*8730*/  HADD2.F32 R6, -RZ, R11.H1_H1 ;  /* 0x3000000bff067230 */ /* 0x000fe40000004100 */
[----:B------:R-:W-:Y:S01]  /*8740*/  FFMA.FTZ R29, R10, R9, -R29 ;  /* 0x000000090a1d7223 */ /* 0x000fe2000001081d */
[----:B------:R-:W-:-:S02]  /*8750*/  HADD2.F32 R13, -RZ, R13.H1_H1 ;  /* 0x3000000dff0d7230 */ /* 0x000fc40000004100 */
[----:B------:R-:W-:Y:S01]  /*8760*/  FFMA.FTZ R30, R10, R15, R5 ;  /* 0x0000000f0a1e7223 */ /* 0x000fe20000010005 */
[----:B------:R-:W-:Y:S02]  /*8770*/  HADD2.F32 R11, -RZ, R11.H0_H0 ;  /* 0x2000000bff0b7230 */ /* 0x000fe40000004100 */
[C---:B------:R-:W-:Y:S01]  /*8780*/  FMUL.FTZ R14, R6.reuse, R25 ;  /* 0x00000019060e7220 */ /* 0x040fe20000410000 */
[----:B------:R-:W-:Y:S01]  /*8790*/  F2FP.F16.E4M3.UNPACK_B R5, R20 ;  /* 0x00000014ff05723e */ /* 0x000fe200020006ff */
[-C--:B------:R-:W-:Y:S01]  /*87a0*/  FMUL.FTZ R10, R6, R13.reuse ;  /* 0x0000000d060a7220 */ /* 0x080fe20000410000 */
        /* <DEDUP_REMOVED lines=46> */
[----:B------:R3:W-:Y:S01]  /*8a90*/  STS.128 [R0+0x12000], R4 ;  /* 0x0120000400007388 */ /* 0x0007e20000000c00 */
[----:B------:R-:W-:Y:S05]  /*8aa0*/  BRA `(.L_x_356) ;  /* 0x0000002000b87947 */ /* 0x000fea0003800000 */
.L_x_347:
        /* <DEDUP_REMOVED lines=11> */
[----:B--2---:R-:W-:-:S04]  /*8b60*/  LEA.HI R3, R8, R8, RZ, 0x1 ;  /* 0x0000000808037211 */ /* 0x004fc800078f08ff */
[----:B------:R-:W-:-:S05]  /*8b70*/  LOP3.LUT R3, R3, 0xfffffffe, RZ, 0xc0, !PT ;  /* 0xfffffffe03037812 */ /* 0x000fca00078ec0ff */
[----:B------:R-:W-:Y:S01]  /*8b80*/  IMAD.IADD R3, R8, 0x1, -R3 ;  /* 0x0000000108037824 */ /* 0x000fe200078e0a03 */
[----:B------:R-:W-:Y:S06]  /*8b90*/  @P1 BRA `(.L_x_362) ;  /* 0x00000000003c1947 */ /* 0x000fec0003800000 */
[----:B------:R-:W-:Y:S01]  /*8ba0*/  ULDC UR4, c[0x0][0x3d4] ;  /* 0x0000f50000047ab9 */ /* 0x000fe20000000800 */
[----:B------:R-:W-:Y:S02]  /*8bb0*/  CS2R R28, SRZ ;  /* 0x00000000001c7805 */ /* 0x000fe4000001ff00 */
[----:B------:R-:W-:Y:S02]  /*8bc0*/  ISETP.GE.AND P0, PT, R22, UR4, PT ;  /* 0x0000000416007c0c */ /* 0x000fe4000bf06270 */
[----:B------:R-:W-:Y:S02]  /*8bd0*/  CS2R R30, SRZ ;  /* 0x00000000001e7805 */ /* 0x000fe4000001ff00 */
[----:B------:R-:W-:Y:S02]  /*8be0*/  ISETP.GE.AND P2, PT, R156, UR4, PT ;  /* 0x000000049c007c0c */ /* 0x000fe4000bf46270 */
[----:B------:R-:W-:Y:S02]  /*8bf0*/  CS2R R32, SRZ ;  /* 0x0000000000207805 */ /* 0x000fe4000001ff00 */
[----:B------:R-:W-:-:S02]  /*8c00*/  CS2R R34, SRZ ;  /* 0x0000000000227805 */ /* 0x000fc4000001ff00 */
[----:B------:R-:W-:Y:S02]  /*8c10*/  CS2R R4, SRZ ;  /* 0x0000000000047805 */ /* 0x000fe4000001ff00 */
[----:B------:R-:W-:Y:S02]  /*8c20*/  CS2R R6, SRZ ;  /* 0x0000000000067805 */ /* 0x000fe4000001ff00 */
[----:B------:R-:W-:Y:S02]  /*8c30*/  CS2R R24, SRZ ;  /* 0x0000000000187805 */ /* 0x000fe4000001ff00 */
[----:B------:R-:W-:Y:S01]  /*8c40*/  CS2R R26, SRZ ;  /* 0x00000000001a7805 */ /* 0x000fe2000001ff00 */
[----:B------:R0:W5:Y:S04]  /*8c50*/  @!P0 LDG.E.128 R28, desc[UR40][R42.64] ;  /* 0x000000282a1c8981 */ /* 0x000168000c1e1d00 */
[----:B------:R0:W5:Y:S04]  /*8c60*/  @!P2 LDG.E.128 R32, desc[UR40][R42.64+0x20] ;  /* 0x000020282a20a981 */ /* 0x000168000c1e1d00 */
[----:B------:R0:W5:Y:S04]  /*8c70*/  @!P0 LDG.E.128 R4, desc[UR40][R44.64] ;  /* 0x000000282c048981 */ /* 0x000168000c1e1d00 */
[----:B------:R0:W5:Y:S02]  /*8c80*/  @!P2 LDG.E.128 R24, desc[UR40][R44.64+0x20] ;  /* 0x000020282c18a981 */ /* 0x000164000c1e1d00 */
.L_x_362:
[----:B------:R-:W-:Y:S05]  /*8c90*/  BSYNC B1 ;  /* 0x0000000000017941 */ /* 0x000fea0003800000 */
.L_x_361:
[----:B------:R-:W-:Y:S01]  /*8ca0*/  UMOV UR4, 0xffffffff ;  /* 0xffffffff00047882 */ /* 0x000fe20000000000 */
[----:B------:R-:W-:Y:S02]  /*8cb0*/  SHF.L.U32 R3, R3, 0x1f, RZ ;  /* 0x0000001f03037819 */ /* 0x000fe400000006ff */
[----:B------:R-:W-:Y:S05]  /*8cc0*/  BRA.DIV UR4, `(.L_x_363) ;  /* 0x000000ee04607947 */ /* 0x000fea000b800000 */
.L_x_559:
[----:B------:R-:W-:-:S03]  /*8cd0*/  UMOV UR4, 0xffffffff ;  /* 0xffffffff00047882 */ /* 0x000fc60000000000 */
[----:B------:R-:W-:Y:S05]  /*8ce0*/  BRA.DIV UR4, `(.L_x_364) ;  /* 0x000000ee04807947 */ /* 0x000fea000b800000 */
.L_x_562:
[----:B------:R-:W-:-:S03]  /*8cf0*/  UMOV UR4, 0xffffffff ;  /* 0xffffffff00047882 */ /* 0x000fc60000000000 */
[----:B------:R-:W-:Y:S05]  /*8d00*/  BRA.DIV UR4, `(.L_x_365) ;  /* 0x000000ee04a07947 */ /* 0x000fea000b800000 */
.L_x_565:
[----:B------:R-:W-:-:S03]  /*8d10*/  UMOV UR4, 0xffffffff ;  /* 0xffffffff00047882 */ /* 0x000fc60000000000 */
[----:B------:R-:W-:Y:S05]  /*8d20*/  BRA.DIV UR4, `(.L_x_366) ;  /* 0x000000ee04c07947 */ /* 0x000fea000b800000 */
.L_x_568:
[----:B------:R-:W1:Y:S01]  /*8d30*/  SYNCS.PHASECHK.TRANS64.TRYWAIT P0, [R18+URZ+0x19c00], R3 ;  /* 0x019c0003120075a7 */ /* 0x000e62000800017f */
[----:B------:R-:W-:Y:S04]  /*8d40*/  BSSY B1, `(.L_x_367) ;  /* 0x0000002000017945 */ /* 0x000fe80003800000 */
[----:B-1----:R-:W-:Y:S05]  /*8d50*/  @!P0 BRA `(.L_x_368) ;  /* 0x000000ec00dc8947 */ /* 0x002fea0003800000 */
.L_x_569:
[----:B------:R-:W-:Y:S05]  /*8d60*/  BSYNC B1 ;  /* 0x0000000000017941 */ /* 0x000fea0003800000 */
.L_x_367:
[----:B------:R-:W-:Y:S05]  /*8d70*/  @P1 BRA `(.L_x_356) ;  /* 0x0000002000041947 */ /* 0x000fea0003800000 */
[----:B------:R2:W5:Y:S01]  /*8d80*/  LDL R62, [R1] ;  /* 0x00000000013e7983 */ /* 0x0005620000100800 */
[----:B-1----:R-:W1:Y:S03]  /*8d90*/  LDC R3, c[0x0][0x3d4] ;  /* 0x0000f500ff037b82 */ /* 0x002e660000000800 */
[----:B------:R2:W5:Y:S04]  /*8da0*/  LDL R61, [R1+0x4] ;  /* 0x00000400013d7983 */ /* 0x0005680000100800 */
[----:B------:R2:W5:Y:S01]  /*8db0*/  LDL R60, [R1+0x50] ;  /* 0x00005000013c7983 */ /* 0x0005620000100800 */
[----:B------:R-:W-:Y:S01]  /*8dc0*/  BSSY B1, `(.L_x_369) ;  /* 0x00000fd000017945 */ /* 0x000fe20003800000 */
[----:B-1----:R-:W-:-:S02]  /*8dd0*/  ISETP.GE.AND P0, PT, R22, R3, PT ;  /* 0x000000031600720c */ /* 0x002fc40003f06270 */
[----:B------:R-:W-:-:S11]  /*8de0*/  ISETP.GE.AND P1, PT, R156, R3, PT ;  /* 0x000000039c00720c */ /* 0x000fd60003f26270 */
[----:B--2---:R-:W-:Y:S05]  /*8df0*/  @P0 BRA `(.L_x_370) ;  /* 0x0000000c00e40947 */ /* 0x004fea0003800000 */
[----:B------:R-:W1:Y:S01]  /*8e00*/  S2R R12, SR_TID.X ;  /* 0x00000000000c7919 */ /* 0x000e620000002100 */
[----:B-----5:R-:W-:Y:S02]  /*8e10*/  SHF.R.U32.HI R9, RZ, 0x8, R28 ;  /* 0x00000008ff097819 */ /* 0x020fe4000001161c */
[----:B------:R-:W-:Y:S02]  /*8e20*/  LOP3.LUT R8, R28, 0xff, RZ, 0xc0, !PT ;  /* 0x000000ff1c087812 */ /* 0x000fe400078ec0ff */
[----:B------:R-:W-:Y:S02]  /*8e30*/  LOP3.LUT R9, R9, 0xff, RZ, 0xc0, !PT ;  /* 0x000000ff09097812 */ /* 0x000fe400078ec0ff */
[----:B------:R-:W-:Y:S02]  /*8e40*/  SHF.R.U32.HI R13, RZ, 0x8, R30 ;  /* 0x00000008ff0d7819 */ /* 0x000fe4000001161e */
[----:B------:R-:W-:Y:S02]  /*8e50*/  PRMT R21, R9, 0x7604, R8 ;  /* 0x0000760409157816 */ /* 0x000fe40000000008 */
[----:B------:R-:W-:-:S02]  /*8e60*/  SHF.R.U32.HI R11, RZ, 0x8, R29 ;  /* 0x00000008ff0b7819 */ /* 0x000fc4000001161d */
[----:B------:R-:W-:Y:S02]  /*8e70*/  LOP3.LUT R13, R13, 0xff, RZ, 0xc0, !PT ;  /* 0x000000ff0d0d7812 */ /* 0x000fe400078ec0ff */
[----:B------:R-:W-:Y:S02]  /*8e80*/  LOP3.LUT R10, R29, 0xff, RZ, 0xc0, !PT ;  /* 0x000000ff1d0a7812 */ /* 0x000fe400078ec0ff */
[----:B------:R-:W-:Y:S02]  /*8e90*/  LOP3.LUT R11, R11, 0xff, RZ, 0xc0, !PT ;  /* 0x000000ff0b0b7812 */ /* 0x000fe400078ec0ff */
[----:B0-----:R-:W-:Y:S02]  /*8ea0*/  SHF.R.U32.HI R45, RZ, 0x8, R7 ;  /* 0x00000008ff2d7819 */ /* 0x001fe40000011607 */
[----:B------:R-:W-:Y:S02]  /*8eb0*/  PRMT R36, R11, 0x7604, R10 ;  /* 0x000076040b247816 */ /* 0x000fe4000000000a */
[----:B------:R-:W-:-:S02]  /*8ec0*/  SHF.R.U32.HI R11, RZ, 0x8, R31 ;  /* 0x00000008ff0b7819 */ /* 0x000fc4000001161f */
[----:B------:R-:W-:Y:S02]  /*8ed0*/  LOP3.LUT R10, R31, 0xff, RZ, 0xc0, !PT ;  /* 0x000000ff1f0a7812 */ /* 0x000fe400078ec0ff */
[----:B------:R-:W-:Y:S02]  /*8ee0*/  LOP3.LUT R11, R11, 0xff, RZ, 0xc0, !PT ;  /* 0x000000ff0b0b7812 */ /* 0x000fe400078ec0ff */
[----:B------:R-:W-:Y:S02]  /*8ef0*/  SHF.R.U32.HI R40, RZ, 0x8, R5 ;  /* 0x00000008ff287819 */ /* 0x000fe40000011605 */
[----:B------:R-:W-:Y:S01]  /*8f00*/  PRMT R38, R11, 0x7604, R10 ;  /* 0x000076040b267816 */ /* 0x000fe2000000000a */
[----:B-1----:R-:W-:Y:S01]  /*8f10*/  VIADD R15, R12, 0xffffff80 ;  /* 0xffffff800c0f7836 */ /* 0x002fe20000000000 */
[----:B------:R-:W-:Y:S02]  /*8f20*/  LOP3.LUT R12, R30, 0xff, RZ, 0xc0, !PT ;  /* 0x000000ff1e0c7812 */ /* 0x000fe400078ec0ff */
[----:B------:R-:W-:-:S02]  /*8f30*/  LOP3.LUT R44, R7, 0xff, RZ, 0xc0, !PT ;  /* 0x000000ff072c7812 */ /* 0x000fc400078ec0ff */
[----:B------:R-:W-:Y:S02]  /*8f40*/  LEA.HI R14, R15, R15, RZ, 0x1 ;  /* 0x0000000f0f0e7211 */ /* 0x000fe400078f08ff */
[----:B------:R-:W-:Y:S02]  /*8f50*/  PRMT R39, R13, 0x7604, R12 ;  /* 0x000076040d277816 */ /* 0x000fe4000000000c */
[----:B------:R-:W-:Y:S02]  /*8f60*/  LOP3.LUT R14, R14, 0xfffffffe, RZ, 0xc0, !PT ;  /* 0xfffffffe0e0e7812 */ /* 0x000fe400078ec0ff */
[----:B------:R-:W-:Y:S02]  /*8f70*/  SHF.R.U32.HI R13, RZ, 0x8, R4 ;  /* 0x00000008ff0d7819 */ /* 0x000fe40000011604 */
[----:B------:R-:W-:Y:S01]  /*8f80*/  LOP3.LUT R12, R4, 0xff, RZ, 0xc0, !PT ;  /* 0x000000ff040c7812 */ /* 0x000fe200078ec0ff */
[----:B------:R-:W-:Y:S01]  /*8f90*/  IMAD.IADD R14, R15, 0x1, -R14 ;  /* 0x000000010f0e7824 */ /* 0x000fe200078e0a0e */
[----:B------:R-:W-:-:S02]  /*8fa0*/  LOP3.LUT R15, R13, 0xff, RZ, 0xc0, !PT ;  /* 0x000000ff0d0f7812 */ /* 0x000fc400078ec0ff */
[----:B------:R-:W-:Y:S02]  /*8fb0*/  LOP3.LUT R45, R45, 0xff, RZ, 0xc0, !PT ;  /* 0x000000ff2d2d7812 */ /* 0x000fe400078ec0ff */
[----:B------:R-:W-:Y:S02]  /*8fc0*/  LEA.HI R8, R3, R14, RZ, 0x1c ;  /* 0x0000000e03087211 */ /* 0x000fe400078fe0ff */
[----:B------:R-:W-:Y:S02]  /*8fd0*/  PRMT R43, R15, 0x7604, R12 ;  /* 0x000076040f2b7816 */ /* 0x000fe4000000000c */
[C---:B------:R-:W-:Y:S01]  /*8fe0*/  LEA.HI R9, R8.reuse, R8, RZ, 0x1 ;  /* 0x0000000808097211 */ /* 0x040fe200078f08ff */
[----:B------:R-:W-:Y:S01]  /*8ff0*/  IMAD.SHL.U32 R8, R8, 0x10, RZ ;  /* 0x0000001008087824 */ /* 0x000fe200078e00ff */
[----:B------:R-:W-:Y:S02]  /*9000*/  LOP3.LUT R37, R5, 0xff, RZ, 0xc0, !PT ;  /* 0x000000ff05257812 */ /* 0x000fe400078ec0ff */
[----:B------:R-:W-:-:S02]  /*9010*/  SHF.R.S32.HI R9, RZ, 0x1, R9 ;  /* 0x00000001ff097819 */ /* 0x000fc40000011409 */
[----:B------:R-:W-:Y:S02]  /*9020*/  LOP3.LUT R8, R62, 0x10, R8, 0xf8, !PT ;  /* 0x000000103e087812 */ /* 0x000fe400078ef808 */
[----:B------:R-:W-:Y:S01]  /*9030*/  LOP3.LUT R40, R40, 0xff, RZ, 0xc0, !PT ;  /* 0x000000ff28287812 */ /* 0x000fe200078ec0ff */
[----:B------:R-:W-:Y:S01]  /*9040*/  IMAD R13, R9, 0x1800, R61 ;  /* 0x00001800090d7824 */ /* 0x000fe200078e023d */
[----:B------:R-:W-:Y:S02]  /*9050*/  LOP3.LUT R20, R8, R60, RZ, 0x3c, !PT ;  /* 0x0000003c08147212 */ /* 0x000fe400078e3cff */
[----:B------:R-:W0:Y:S01]  /*9060*/  LDS.128 R8, [R0+0xf000] ;  /* 0x00f0000000087984 */ /* 0x000e220000000c00 */
[----:B------:R-:W-:Y:S02]  /*9070*/  SHF.R.U32.HI R42, RZ, 0x8, R6 ;  /* 0x00000008ff2a7819 */ /* 0x000fe40000011606 */
[----:B------:R-:W-:Y:S02]  /*9080*/  IADD3 R20, R18, R13, R20 ;  /* 0x0000000d12147210 */ /* 0x000fe40007ffe014 */
[----:B------:R-:W-:-:S02]  /*9090*/  PRMT R44, R45, 0x7604, R44 ;  /* 0x000076042d2c7816 */ /* 0x000fc4000000002c */
[----:B------:R-:W-:Y:S01]  /*90a0*/  SHF.R.U32.HI R45, RZ, 0x10, R5 ;  /* 0x00000010ff2d7819 */ /* 0x000fe20000011605 */
[----:B------:R-:W1:Y:S01]  /*90b0*/  LDS.128 R12, [R20+0xf000] ;  /* 0x00f00000140c7984 */ /* 0x000e620000000c00 */
[----:B------:R-:W-:Y:S02]  /*90c0*/  PRMT R40, R40, 0x7604, R37 ;  /* 0x0000760428287816 */ /* 0x000fe40000000025 */
[----:B------:R-:W-:Y:S01]  /*90d0*/  LOP3.LUT R41, R6, 0xff, RZ, 0xc0, !PT ;  /* 0x000000ff06297812 */ /* 0x000fe200078ec0ff */
[----:B------:R-:W-:Y:S01]  /*90e0*/  IMAD.U32 R45, R45, 0x10000, RZ ;  /* 0x000100002d2d7824 */ /* 0x000fe200078e00ff */
[----:B------:R-:W-:Y:S02]  /*90f0*/  LOP3.LUT R42, R42, 0xff, RZ, 0xc0, !PT ;  /* 0x000000ff2a2a7812 */ /* 0x000fe400078ec0ff */
[----:B------:R-:W-:Y:S02]  /*9100*/  SHF.R.U32.HI R37, RZ, 0x10, R29 ;  /* 0x00000010ff257819 */ /* 0x000fe4000001161d */
[----:B------:R-:W-:-:S02]  /*9110*/  PRMT R47, R42, 0x7604, R41 ;  /* 0x000076042a2f7816 */ /* 0x000fc40000000029 */
[----:B------:R-:W-:Y:S01]  /*9120*/  SHF.R.U32.HI R41, RZ, 0x10, R31 ;  /* 0x00000010ff297819 */ /* 0x000fe2000001161f */
[----:B------:R-:W-:Y:S01]  /*9130*/  IMAD.U32 R37, R37, 0x10000, RZ ;  /* 0x0001000025257824 */ /* 0x000fe200078e00ff */
[----:B------:R-:W-:Y:S02]  /*9140*/  SHF.R.U32.HI R49, RZ, 0x10, R7 ;  /* 0x00000010ff317819 */ /* 0x000fe40000011607 */
[----:B------:R-:W-:Y:S01]  /*9150*/  LOP3.LUT R45, R40, 0xff0000, R45, 0xf8, !PT ;  /* 0x00ff0000282d7812 */ /* 0x000fe200078ef82d */
[----:B------:R-:W-:Y:S01]  /*9160*/  IMAD.U32 R41, R41, 0x10000, RZ ;  /* 0x0001000029297824 */ /* 0x000fe200078e00ff */
[----:B------:R-:W-:Y:S01]  /*9170*/  LOP3.LUT R21, R21, 0xff0000, R28, 0xf8, !PT ;  /* 0x00ff000015157812 */ /* 0x000fe200078ef81c */
[----:B------:R-:W-:Y:S01]  /*9180*/  IMAD.U32 R49, R49, 0x10000, RZ ;  /* 0x0001000031317824 */ /* 0x000fe200078e00ff */
[----:B------:R-:W-:Y:S02]  /*9190*/  LOP3.LUT R37, R36, 0xff0000, R37, 0xf8, !PT ;  /* 0x00ff000024257812 */ /* 0x000fe400078ef825 */
[----:B------:R-:W-:-:S02]  /*91a0*/  LOP3.LUT R39, R39, 0xff0000, R30, 0xf8, !PT ;  /* 0x00ff000027277812 */ /* 0x000fc400078ef81e */
[----:B------:R-:W-:Y:S02]  /*91b0*/  LOP3.LUT R48, R45, 0xff000000, R5, 0xf8, !PT ;  /* 0xff0000002d307812 */ /* 0x000fe400078ef805 */
[----:B------:R-:W-:Y:S02]  /*91c0*/  LOP3.LUT R28, R21, 0xff000000, R28, 0xf8, !PT ;  /* 0xff000000151c7812 */ /* 0x000fe400078ef81c */
[----:B------:R-:W-:Y:S02]  /*91d0*/  LOP3.LUT R42, R37, 0xff000000, R29, 0xf8, !PT ;  /* 0xff000000252a7812 */ /* 0x000fe400078ef81d */
[----:B------:R-:W-:Y:S02]  /*91e0*/  LOP3.LUT R21, R39, 0xff000000, R30, 0xf8, !PT ;  /* 0xff00000027157812 */ /* 0x000fe400078ef81e */
[----:B------:R-:W-:Y:S02]  /*91f0*/  LOP3.LUT R41, R38, 0xff0000, R41, 0xf8, !PT ;  /* 0x00ff000026297812 */ /* 0x000fe400078ef829 */
[----:B------:R-:W-:-:S02]  /*9200*/  LOP3.LUT R43, R43, 0xff0000, R4, 0xf8, !PT ;  /* 0x00ff00002b2b7812 */ /* 0x000fc400078ef804 */
[-C--:B0-----:R-:W-:Y:S02]  /*9210*/  F2FP.F16.E4M3.UNPACK_B R29, R8.reuse ;  /* 0x00000008ff1d723e */ /* 0x081fe400020006ff */
[----:B------:R-:W-:Y:S02]  /*9220*/  F2FP.F16.E4M3.UNPACK_B R39, R8.H1 ;  /* 0x00000008ff27723e */ /* 0x000fe400030006ff */
[----:B------:R-:W-:Y:S02]  /*9230*/  LOP3.LUT R51, R44, 0xff0000, R49, 0xf8, !PT ;  /* 0x00ff00002c337812 */ /* 0x000fe400078ef831 */
[----:B------:R-:W-:Y:S02]  /*9240*/  LOP3.LUT R47, R47, 0xff0000, R6, 0xf8, !PT ;  /* 0x00ff00002f2f7812 */ /* 0x000fe400078ef806 */
[----:B------:R-:W-:Y:S02]  /*9250*/  F2FP.F16.E4M3.UNPACK_B R50, R48 ;  /* 0x00000030ff32723e */ /* 0x000fe400020006ff */
[----:B-1----:R-:W-:-:S02]  /*9260*/  F2FP.F16.E4M3.UNPACK_B R8, R13 ;  /* 0x0000000dff08723e */ /* 0x002fc400020006ff */
[-C--:B------:R-:W-:Y:S02]  /*9270*/  F2FP.F16.E4M3.UNPACK_B R40, R11.reuse ;  /* 0x0000000bff28723e */ /* 0x080fe400020006ff */
[----:B------:R-:W-:Y:S02]  /*9280*/  F2FP.F16.E4M3.UNPACK_B R45, R11.H1 ;  /* 0x0000000bff2d723e */ /* 0x000fe400030006ff */
[----:B------:R-:W-:Y:S02]  /*9290*/  F2FP.F16.E4M3.UNPACK_B R11, R42 ;  /* 0x0000002aff0b723e */ /* 0x000fe400020006ff */
[----:B------:R-:W-:Y:S02]  /*92a0*/  LOP3.LUT R49, R41, 0xff000000, R31, 0xf8, !PT ;  /* 0xff00000029317812 */ /* 0x000fe400078ef81f */
[----:B------:R-:W-:Y:S01]  /*92b0*/  LOP3.LUT R30, R43, 0xff000000, R4, 0xf8, !PT ;  /* 0xff0000002b1e7812 */ /* 0x000fe200078ef804 */
[----:B------:R-:W-:Y:S01]  /*92c0*/  HADD2.F32 R43, -RZ, R11.H0_H0 ;  /* 0x2000000bff2b7230 */ /* 0x000fe20000004100 */
[----:B------:R-:W-:Y:S01]  /*92d0*/  LOP3.LUT R4, R47, 0xff000000, R6, 0xf8, !PT ;  /* 0xff0000002f047812 */ /* 0x000fe200078ef806 */
[----:B------:R-:W-:Y:S01]  /*92e0*/  HADD2.F32 R6, -RZ, R8.H0_H0 ;  /* 0x20000008ff067230 */ /* 0x000fe20000004100 */
[----:B------:R-:W-:Y:S01]  /*92f0*/  LOP3.LUT R53, R51, 0xff000000, R7, 0xf8, !PT ;  /* 0xff00000033357812 */ /* 0x000fe200078ef807 */
[----:B------:R-:W-:Y:S01]  /*9300*/  HADD2.F32 R51, -RZ, R50.H0_H0 ;  /* 0x20000032ff337230 */ /* 0x000fe20000004100 */
[-C--:B------:R-:W-:Y:S01]  /*9310*/  F2FP.F16.E4M3.UNPACK_B R31, R9.reuse ;  /* 0x00000009ff1f723e */ /* 0x080fe200020006ff */
[----:B------:R-:W-:Y:S01]  /*9320*/  HADD2.F32 R8, -RZ, R8.H1_H1 ;  /* 0x30000008ff087230 */ /* 0x000fe20000004100 */
[----:B------:R-:W-:Y:S01]  /*9330*/  F2FP.F16.E4M3.UNPACK_B R36, R9.H1 ;  /* 0x00000009ff24723e */ /* 0x000fe200030006ff */
[C---:B------:R-:W-:Y:S01]  /*9340*/  FMUL.FTZ R52, R6.reuse, R43 ;  /* 0x0000002b06347220 */ /* 0x040fe20000410000 */
[-C--:B------:R-:W-:Y:S01]  /*9350*/  F2FP.F16.E4M3.UNPACK_B R37, R12.reuse ;  /* 0x0000000cff25723e */ /* 0x080fe200020006ff */
[----:B------:R-:W-:Y:S01]  /*9360*/  HADD2.F32 R9, -RZ, R31.H0_H0 ;  /* 0x2000001fff097230 */ /* 0x000fe20000004100 */
[----:B------:R-:W-:Y:S01]  /*9370*/  F2FP.F16.E4M3.UNPACK_B R44, R12.H1 ;  /* 0x0000000cff2c723e */ /* 0x000fe200030006ff */
[----:B------:R-:W-:Y:S01]  /*9380*/  FMUL.FTZ R12, R6, R51 ;  /* 0x00000033060c7220 */ /* 0x000fe20000410000 */
[-C--:B------:R-:W-:Y:S01]  /*9390*/  F2FP.F16.E4M3.UNPACK_B R41, R15.reuse ;  /* 0x0000000fff29723e */ /* 0x080fe200020006ff */
[----:B------:R-:W-:Y:S01]  /*93a0*/  HADD2.F32 R50, -RZ, R50.H1_H1 ;  /* 0x30000032ff327230 */ /* 0x000fe20000004100 */
[----:B------:R-:W-:Y:S01]  /*93b0*/  F2FP.F16.E4M3.UNPACK_B R47, R15.H1 ;  /* 0x0000000fff2f723e */ /* 0x000fe200030006ff */
[C---:B------:R-:W-:Y:S01]  /*93c0*/  FFMA.FTZ R6, R9.reuse, R43, -R12 ;  /* 0x0000002b09067223 */ /* 0x040fe2000001080c */
[----:B------:R-:W-:Y:S01]  /*93d0*/  F2FP.F16.E4M3.UNPACK_B R38, R13.H1 ;  /* 0x0000000dff26723e */ /* 0x000fe200030006ff */
[----:B------:R-:W-:Y:S01]  /*93e0*/  HADD2.F32 R12, -RZ, R11.H1_H1 ;  /* 0x3000000bff0c7230 */ /* 0x000fe20000004100 */
[----:B------:R-:W-:Y:S01]  /*93f0*/  F2FP.F16.E4M3.UNPACK_B R15, R48.H1 ;  /* 0x00000030ff0f723e */ /* 0x000fe200030006ff */
[----:B------:R-:W-:Y:S01]  /*9400*/  FFMA.FTZ R9, R9, R51, R52 ;  /* 0x0000003309097223 */ /* 0x000fe20000010034 */
[----:B------:R-:W-:Y:S01]  /*9410*/  F2FP.F16.E4M3.UNPACK_B R42, R42.H1 ;  /* 0x0000002aff2a723e */ /* 0x000fe200030006ff */
[----:B------:R-:W-:-:S02]  /*9420*/  HADD2.F32 R11, -RZ, R38.H0_H0 ;  /* 0x20000026ff0b7230 */ /* 0x000fc40000004100 */
[C---:B------:R-:W-:Y:S01]  /*9430*/  FMUL.FTZ R43, R8.reuse, R12 ;  /* 0x0000000c082b7220 */ /* 0x040fe20000410000 */
[----:B------:R-:W-:Y:S02]  /*9440*/  HADD2.F32 R52, -RZ, R15.H0_H0 ;  /* 0x2000000fff347230 */ /* 0x000fe40000004100 */
[----:B------:R-:W-:Y:S01]  /*9450*/  FMUL.FTZ R54, R8, R50 ;  /* 0x0000003208367220 */ /* 0x000fe20000410000 */
[----:B------:R-:W-:Y:S01]  /*9460*/  HADD2.F32 R48, -RZ, R42.H0_H0 ;  /* 0x2000002aff307230 */ /* 0x000fe20000004100 */
[----:B------:R-:W-:Y:S01]  /*9470*/  F2FP.F16.E4M3.UNPACK_B R7, R14 ;  /* 0x0000000eff07723e */ /* 0x000fe200020006ff */
[----:B------:R-:W-:Y:S02]  /*9480*/  HADD2.F32 R31, -RZ, R31.H1_H1 ;  /* 0x3000001fff1f7230 */ /* 0x000fe40000004100 */
[C---:B------:R-:W-:Y:S01]  /*9490*/  FMUL.FTZ R56, R11.reuse, R52 ;  /* 0x000000340b387220 */ /* 0x040fe20000410000 */
[----:B------:R-:W-:Y:S02]  /*94a0*/  HADD2.F32 R13, -RZ, R36.H0_H0 ;  /* 0x20000024ff0d7230 */ /* 0x000fe40000004100 */
[----:B------:R-:W-:Y:S01]  /*94b0*/  FMUL.FTZ R51, R11, R48 ;  /* 0x000000300b337220 */ /* 0x000fe20000410000 */
[----:B------:R-:W-:-:S02]  /*94c0*/  HADD2.F32 R38, -RZ, R38.H1_H1 ;  /* 0x30000026ff267230 */ /* 0x000fc40000004100 */
[C---:B------:R-:W-:Y:S01]  /*94d0*/  FFMA.FTZ R8, R31.reuse, R50, R43 ;  /* 0x000000321f087223 */ /* 0x040fe2000001002b */
[----:B------:R-:W-:Y:S01]  /*94e0*/  FFMA.FTZ R11, R31, R12, -R54 ;  /* 0x0000000c1f0b7223 */ /* 0x000fe20000010836 */
[----:B------:R-:W-:Y:S01]  /*94f0*/  HADD2.F32 R43, -RZ, R42.H1_H1 ;  /* 0x3000002aff2b7230 */ /* 0x000fe20000004100 */
[----:B------:R-:W-:Y:S01]  /*9500*/  F2FP.F16.E4M3.UNPACK_B R50, R53 ;  /* 0x00000035ff32723e */ /* 0x000fe200020006ff */
[C---:B------:R-:W-:Y:S01]  /*9510*/  FFMA.FTZ R12, R13.reuse, R48, -R56 ;  /* 0x000000300d0c7223 */ /* 0x040fe20000010838 */
[-C--:B------:R-:W-:Y:S01]  /*9520*/  F2FP.F16.E4M3.UNPACK_B R42, R49.reuse ;  /* 0x00000031ff2a723e */ /* 0x080fe200020006ff */
[----:B------:R-:W-:Y:S01]  /*9530*/  FFMA.FTZ R13, R13, R52, R51 ;  /* 0x000000340d0d7223 */ /* 0x000fe20000010033 */
[----:B------:R-:W-:Y:S01]  /*9540*/  HADD2.F32 R51, -RZ, R15.H1_H1 ;  /* 0x3000000fff337230 */ /* 0x000fe20000004100 */
[----:B------:R-:W-:Y:S01]  /*9550*/  F2FP.F16.E4M3.UNPACK_B R49, R49.H1 ;  /* 0x00000031ff31723e */ /* 0x000fe200030006ff */
[----:B------:R-:W-:Y:S01]  /*9560*/  HADD2.F32 R52, -RZ, R50.H0_H0 ;  /* 0x20000032ff347230 */ /* 0x000fe20000004100 */
[----:B------:R-:W-:Y:S01]  /*9570*/  F2FP.F16.E4M3.UNPACK_B R14, R14.H1 ;  /* 0x0000000eff0e723e */ /* 0x000fe200030006ff */
[----:B------:R-:W-:-:S02]  /*9580*/  HADD2.F32 R15, -RZ, R41.H0_H0 ;  /* 0x20000029ff0f7230 */ /* 0x000fc40000004100 */
[C---:B------:R-:W-:Y:S01]  /*9590*/  FMUL.FTZ R55, R38.reuse, R51 ;  /* 0x0000003326377220 */ /* 0x040fe20000410000 */
[----:B------:R-:W-:Y:S02]  /*95a0*/  HADD2.F32 R48, -RZ, R42.H0_H0 ;  /* 0x2000002aff307230 */ /* 0x000fe40000004100 */
[----:B------:R-:W-:Y:S01]  /*95b0*/  FMUL.FTZ R38, R38, R43 ;  /* 0x0000002b26267220 */ /* 0x000fe20000410000 */
[----:B------:R-:W-:Y:S02]  /*95c0*/  HADD2.F32 R36, -RZ, R36.H1_H1 ;  /* 0x30000024ff247230 */ /* 0x000fe40000004100 */
[C---:B------:R-:W-:Y:S01]  /*95d0*/  FMUL.FTZ R54, R15.reuse, R52 ;  /* 0x000000340f367220 */ /* 0x040fe20000410000 */
[----:B------:R-:W-:Y:S02]  /*95e0*/  HADD2.F32 R31, -RZ, R40.H0_H0 ;  /* 0x20000028ff1f7230 */ /* 0x000fe40000004100 */
[----:B------:R-:W-:Y:S01]  /*95f0*/  FMUL.FTZ R57, R15, R48 ;  /* 0x000000300f397220 */ /* 0x000fe20000410000 */
[----:B------:R-:W-:-:S02]  /*9600*/  HADD2.F32 R41, -RZ, R41.H1_H1 ;  /* 0x30000029ff297230 */ /* 0x000fc40000004100 */
[C---:B------:R-:W-:Y:S01]  /*9610*/  FFMA.FTZ R15, R36.reuse, R43, -R55 ;  /* 0x0000002b240f7223 */ /* 0x040fe20000010837 */
[----:B------:R-:W-:Y:S01]  /*9620*/  FFMA.FTZ R38, R36, R51, R38 ;  /* 0x0000003324267223 */ /* 0x000fe20000010026 */
[C---:B------:R-:W-:Y:S01]  /*9630*/  FFMA.FTZ R36, R31.reuse, R48, -R54 ;  /* 0x000000301f247223 */ /* 0x040fe20000010836 */
[----:B------:R-:W-:Y:S01]  /*9640*/  FFMA.FTZ R31, R31, R52, R57 ;  /* 0x000000341f1f7223 */ /* 0x000fe20000010039 */
[----:B------:R-:W-:Y:S01]  /*9650*/  F2FP.F16.E4M3.UNPACK_B R52, R53.H1 ;  /* 0x00000035ff34723e */ /* 0x000fe200030006ff */
[----:B------:R-:W-:Y:S01]  /*9660*/  HADD2.F32 R48, -RZ, R42.H1_H1 ;  /* 0x3000002aff307230 */ /* 0x000fe20000004100 */
[-C--:B------:R-:W-:Y:S01]  /*9670*/  F2FP.F16.E4M3.UNPACK_B R5, R10.reuse ;  /* 0x0000000aff05723e */ /* 0x080fe200020006ff */
[----:B------:R-:W-:Y:S01]  /*9680*/  HADD2.F32 R51, -RZ, R50.H1_H1 ;  /* 0x30000032ff337230 */ /* 0x000fe20000004100 */
[----:B------:R-:W-:Y:S01]  /*9690*/  F2FP.F16.E4M3.UNPACK_B R10, R10.H1 ;  /* 0x0000000aff0a723e */ /* 0x000fe200030006ff */
[----:B------:R-:W-:Y:S02]  /*96a0*/  HADD2.F32 R53, -RZ, R52.H0_H0 ;  /* 0x20000034ff357230 */ /* 0x000fe40000004100 */
[----:B------:R-:W-:Y:S01]  /*96b0*/  FMUL.FTZ R54, R41, R48 ;  /* 0x0000003029367220 */ /* 0x000fe20000410000 */
[----:B------:R-:W-:-:S02]  /*96c0*/  HADD2.F32 R42, -RZ, R47.H0_H0 ;  /* 0x2000002fff2a7230 */ /* 0x000fc40000004100 */
[----:B------:R-:W-:Y:S01]  /*96d0*/  FMUL.FTZ R55, R41, R51 ;  /* 0x0000003329377220 */ /* 0x000fe20000410000 */
[----:B------:R-:W-:Y:S01]  /*96e0*/  HADD2.F32 R50, -RZ, R49.H0_H0 ;  /* 0x20000031ff327230 */ /* 0x000fe20000004100 */
[----:B------:R-:W-:Y:S01]  /*96f0*/  F2FP.SATFINITE.E4M3.F32.PACK_AB_MERGE_C R13, R38, R13, RZ ;  /* 0x0000000d260d723e */ /* 0x000fe200048070ff */
[----:B------:R-:W-:Y:S02]  /*9700*/  HADD2.F32 R43, -RZ, R45.H0_H0 ;  /* 0x2000002dff2b7230 */ /* 0x000fe40000004100 */
[C---:B------:R-:W-:Y:S01]  /*9710*/  FMUL.FTZ R56, R42.reuse, R53 ;  /* 0x000000352a387220 */ /* 0x040fe20000410000 */
[----:B------:R-:W-:Y:S02]  /*9720*/  HADD2.F32 R40, -RZ, R40.H1_H1 ;  /* 0x30000028ff287230 */ /* 0x000fe40000004100 */
[-C--:B------:R-:W-:Y:S01]  /*9730*/  FMUL.FTZ R58, R42, R50.reuse ;  /* 0x000000322a3a7220 */ /* 0x080fe20000410000 */
[----:B------:R-:W-:Y:S01]  /*9740*/  F2FP.SATFINITE.E4M3.F32.PACK_AB_MERGE_C R9, R8, R9, R13 ;  /* 0x000000090809723e */ /* 0x000fe2000480700d */
[C---:B------:R-:W-:Y:S01]  /*9750*/  FFMA.FTZ R42, R43.reuse, R50, -R56 ;  /* 0x000000322b2a7223 */ /* 0x040fe20000010838 */
[----:B------:R-:W-:Y:S01]  /*9760*/  F2FP.F16.E4M3.UNPACK_B R50, R28.H1 ;  /* 0x0000001cff32723e */ /* 0x000fe200030006ff */
[----:B------:R-:W-:Y:S01]  /*9770*/  FFMA.FTZ R43, R43, R53, R58 ;  /* 0x000000352b2b7223 */ /* 0x000fe2000001003a */
[----:B------:R-:W-:Y:S01]  /*9780*/  F2FP.F16.E4M3.UNPACK_B R53, R30.H1 ;  /* 0x0000001eff35723e */ /* 0x000fe200030006ff */
[C---:B------:R-:W-:Y:S01]  /*9790*/  FFMA.FTZ R41, R40.reuse, R48, -R55 ;  /* 0x0000003028297223 */ /* 0x040fe20000010837 */
[----:B------:R-:W-:Y:S01]  /*97a0*/  FFMA.FTZ R40, R40, R51, R54 ;  /* 0x0000003328287223 */ /* 0x000fe20000010036 */
[----:B------:R-:W-:-:S02]  /*97b0*/  HADD2.F32 R51, -RZ, R49.H1_H1 ;  /* 0x30000031ff337230 */ /* 0x000fc40000004100 */
[----:B------:R-:W-:Y:S02]  /*97c0*/  HADD2.F32 R55, -RZ, R52.H1_H1 ;  /* 0x30000034ff377230 */ /* 0x000fe40000004100 */
[----:B------:R-:W-:Y:S02]  /*97d0*/  HADD2.F32 R48, -RZ, R45.H1_H1 ;  /* 0x3000002dff307230 */ /* 0x000fe40000004100 */
[----:B------:R-:W-:Y:S02]  /*97e0*/  HADD2.F32 R49, -RZ, R47.H1_H1 ;  /* 0x3000002fff317230 */ /* 0x000fe40000004100 */
[----:B------:R-:W-:Y:S02]  /*97f0*/  HADD2.F32 R54, -RZ, R53.H0_H0 ;  /* 0x20000035ff367230 */ /* 0x000fe40000004100 */
[----:B------:R-:W-:Y:S02]  /*9800*/  HADD2.F32 R45, -RZ, R44.H0_H0 ;  /* 0x2000002cff2d7230 */ /* 0x000fe40000004100 */
[----:B------:R-:W-:Y:S01]  /*9810*/  FMUL.FTZ R57, R49, R55 ;  /* 0x0000003731397220 */ /* 0x000fe20000410000 */
[----:B------:R-:W-:-:S02]  /*9820*/  HADD2.F32 R52, -RZ, R50.H0_H0 ;  /* 0x20000032ff347230 */ /* 0x000fc40000004100 */
[----:B------:R-:W-:Y:S01]  /*9830*/  FMUL.FTZ R58, R49, R51 ;  /* 0x00000033313a7220 */ /* 0x000fe20000410000 */
        /* <DEDUP_REMOVED lines=8> */
[----:B------:R-:W-:Y:S01]  /*98c0*/  F2FP.F16.E4M3.UNPACK_B R49, R30 ;  /* 0x0000001eff31723e */ /* 0x000fe200020006ff */
[----:B------:R-:W-:Y:S01]  /*98d0*/  HADD2.F32 R39, -RZ, R39.H1_H1 ;  /* 0x30000027ff277230 */ /* 0x000fe20000004100 */
[----:B------:R-:W-:Y:S01]  /*98e0*/  F2FP.F16.E4M3.UNPACK_B R47, R28 ;  /* 0x0000001cff2f723e */ /* 0x000fe200020006ff */
[C---:B------:R-:W-:Y:S01]  /*98f0*/  FMUL.FTZ R28, R44.reuse, R53 ;  /* 0x000000352c1c7220 */ /* 0x040fe20000410000 */
[-C--:B------:R-:W-:Y:S01]  /*9900*/  FMUL.FTZ R44, R44, R50.reuse ;  /* 0x000000322c2c7220 */ /* 0x080fe20000410000 */
[C---:B------:R-:W-:Y:S01]  /*9910*/  FFMA.FTZ R45, R48.reuse, R51, -R57 ;  /* 0x00000033302d7223 */ /* 0x040fe20000010839 */
[----:B------:R-:W-:Y:S01]  /*9920*/  FFMA.FTZ R48, R48, R55, R58 ;  /* 0x0000003730307223 */ /* 0x000fe2000001003a */
[----:B------:R-:W-:Y:S02]  /*9930*/  HADD2.F32 R51, -RZ, R49.H0_H0 ;  /* 0x20000031ff337230 */ /* 0x000fe40000004100 */
[----:B------:R-:W-:Y:S01]  /*9940*/  FFMA.FTZ R55, R39, R50, -R28 ;  /* 0x0000003227377223 */ /* 0x000fe2000001081c */
[----:B------:R-:W-:-:S02]  /*9950*/  HADD2.F32 R30, -RZ, R37.H0_H0 ;  /* 0x20000025ff1e7230 */ /* 0x000fc40000004100 */
[----:B------:R-:W-:Y:S01]  /*9960*/  FFMA.FTZ R57, R39, R53, R44 ;  /* 0x0000003527397223 */ /* 0x000fe2000001002c */
[----:B------:R-:W-:Y:S01]  /*9970*/  HADD2.F32 R39, -RZ, R47.H0_H0 ;  /* 0x2000002fff277230 */ /* 0x000fe20000004100 */
[----:B------:R-:W-:Y:S01]  /*9980*/  F2FP.SATFINITE.E4M3.F32.PACK_AB_MERGE_C R43, R48, R43, RZ ;  /* 0x0000002b302b723e */ /* 0x000fe200048070ff */
[----:B------:R-:W-:Y:S02]  /*9990*/  HADD2.F32 R28, -RZ, R29.H0_H0 ;  /* 0x2000001dff1c7230 */ /* 0x000fe40000004100 */
[C---:B------:R-:W-:Y:S01]  /*99a0*/  FMUL.FTZ R53, R30.reuse, R51 ;  /* 0x000000331e357220 */ /* 0x040fe20000410000 */
[----:B------:R-:W-:Y:S02]  /*99b0*/  HADD2.F32 R44, -RZ, R49.H1_H1 ;  /* 0x30000031ff2c7230 */ /* 0x000fe40000004100 */
[-C--:B------:R-:W-:Y:S01]  /*99c0*/  FMUL.FTZ R49, R30, R39.reuse ;  /* 0x000000271e317220 */ /* 0x080fe20000410000 */
[----:B------:R-:W-:Y:S02]  /*99d0*/  HADD2.F32 R37, -RZ, R37.H1_H1 ;  /* 0x30000025ff257230 */ /* 0x000fe40000004100 */
[----:B------:R-:W-:Y:S01]  /*99e0*/  FFMA.FTZ R53, R28, R39, -R53 ;  /* 0x000000271c357223 */ /* 0x000fe20000010835 */
[----:B------:R-:W-:Y:S01]  /*99f0*/  HADD2.F32 R30, -RZ, R47.H1_H1 ;  /* 0x3000002fff1e7230 */ /* 0x000fe20000004100 */
[----:B------:R-:W-:Y:S01]  /*9a00*/  F2FP.F16.E4M3.UNPACK_B R39, R4.H1 ;  /* 0x00000004ff27723e */ /* 0x000fe200030006ff */
[----:B------:R-:W-:-:S02]  /*9a10*/  HADD2.F32 R29, -RZ, R29.H1_H1 ;  /* 0x3000001dff1d7230 */ /* 0x000fc40000004100 */
[C---:B------:R-:W-:Y:S01]  /*9a20*/  FMUL.FTZ R50, R37.reuse, R44 ;  /* 0x0000002c25327220 */ /* 0x040fe20000410000 */
[----:B------:R-:W-:Y:S01]  /*9a30*/  FFMA.FTZ R49, R28, R51, R49 ;  /* 0x000000331c317223 */ /* 0x000fe20000010031 */
[-C--:B------:R-:W-:Y:S01]  /*9a40*/  F2FP.F16.E4M3.UNPACK_B R28, R21.reuse.H1 ;  /* 0x00000015ff1c723e */ /* 0x080fe200030006ff */
[-C--:B------:R-:W-:Y:S01]  /*9a50*/  FMUL.FTZ R37, R37, R30.reuse ;  /* 0x0000001e25257220 */ /* 0x080fe20000410000 */
[C---:B------:R-:W-:Y:S01]  /*9a60*/  FFMA.FTZ R50, R29.reuse, R30, -R50 ;  /* 0x0000001e1d327223 */ /* 0x040fe20000010832 */
[----:B------:R-:W-:Y:S01]  /*9a70*/  HADD2.F32 R47, -RZ, R39.H0_H0 ;  /* 0x20000027ff2f7230 */ /* 0x000fe20000004100 */
[----:B------:R-:W-:Y:S01]  /*9a80*/  F2FP.F16.E4M3.UNPACK_B R21, R21 ;  /* 0x00000015ff15723e */ /* 0x000fe200020006ff */
[----:B------:R-:W-:Y:S02]  /*9a90*/  HADD2.F32 R30, -RZ, R14.H0_H0 ;  /* 0x2000000eff1e7230 */ /* 0x000fe40000004100 */
[----:B------:R-:W-:Y:S01]  /*9aa0*/  FFMA.FTZ R44, R29, R44, R37 ;  /* 0x0000002c1d2c7223 */ /* 0x000fe20000010025 */
[--C-:B------:R-:W-:Y:S01]  /*9ab0*/  HADD2.F32 R29, -RZ, R28.reuse.H0_H0 ;  /* 0x2000001cff1d7230 */ /* 0x100fe20000004100 */
[----:B------:R-:W-:Y:S01]  /*9ac0*/  F2FP.F16.E4M3.UNPACK_B R4, R4 ;  /* 0x00000004ff04723e */ /* 0x000fe200020006ff */
[----:B------:R-:W-:-:S02]  /*9ad0*/  HADD2.F32 R37, -RZ, R28.H1_H1 ;  /* 0x3000001cff257230 */ /* 0x000fc40000004100 */
[C---:B------:R-:W-:Y:S01]  /*9ae0*/  FMUL.FTZ R51, R30.reuse, R47 ;  /* 0x0000002f1e337220 */ /* 0x040fe20000410000 */
[----:B------:R-:W-:Y:S02]  /*9af0*/  HADD2.F32 R28, -RZ, R10.H0_H0 ;  /* 0x2000000aff1c7230 */ /* 0x000fe40000004100 */
[-C--:B------:R-:W-:Y:S01]  /*9b00*/  FMUL.FTZ R59, R30, R29.reuse ;  /* 0x0000001d1e3b7220 */ /* 0x080fe20000410000 */
[----:B------:R-:W-:Y:S01]  /*9b10*/  HADD2.F32 R39, -RZ, R39.H1_H1 ;  /* 0x30000027ff277230 */ /* 0x000fe20000004100 */
[----:B------:R-:W-:Y:S01]  /*9b20*/  F2FP.SATFINITE.E4M3.F32.PACK_AB_MERGE_C R54, R57, R54, RZ ;  /* 0x000000363936723e */ /* 0x000fe200048070ff */
[----:B------:R-:W-:Y:S02]  /*9b30*/  HADD2.F32 R14, -RZ, R14.H1_H1 ;  /* 0x3000000eff0e7230 */ /* 0x000fe40000004100 */
[C---:B------:R-:W-:Y:S01]  /*9b40*/  FFMA.FTZ R51, R28.reuse, R29, -R51 ;  /* 0x0000001d1c337223 */ /* 0x040fe20000010833 */
[----:B------:R-:W-:Y:S02]  /*9b50*/  HADD2.F32 R10, -RZ, R10.H1_H1 ;  /* 0x3000000aff0a7230 */ /* 0x000fe40000004100 */
[----:B------:R-:W-:Y:S01]  /*9b60*/  FFMA.FTZ R59, R28, R47, R59 ;  /* 0x0000002f1c3b7223 */ /* 0x000fe2000001003b */
[----:B------:R-:W-:-:S02]  /*9b70*/  HADD2.F32 R28, -RZ, R4.H1_H1 ;  /* 0x30000004ff1c7230 */ /* 0x000fc40000004100 */
[C---:B------:R-:W-:Y:S01]  /*9b80*/  FMUL.FTZ R29, R14.reuse, R39 ;  /* 0x000000270e1d7220 */ /* 0x040fe20000410000 */
[----:B------:R-:W-:Y:S01]  /*9b90*/  FMUL.FTZ R14, R14, R37 ;  /* 0x000000250e0e7220 */ /* 0x000fe20000410000 */
[----:B------:R-:W-:Y:S02]  /*9ba0*/  F2FP.SATFINITE.E4M3.F32.PACK_AB_MERGE_C R8, R44, R49, R54 ;  /* 0x000000312c08723e */ /* 0x000fe40004807036 */
[C---:B------:R-:W-:Y:S01]  /*9bb0*/  FFMA.FTZ R52, R10.reuse, R37, -R29 ;  /* 0x000000250a347223 */ /* 0x040fe2000001081d */
[----:B------:R-:W-:Y:S01]  /*9bc0*/  FFMA.FTZ R58, R10, R39, R14 ;  /* 0x000000270a3a7223 */ /* 0x000fe2000001000e */
[--C-:B------:R-:W-:Y:S02]  /*9bd0*/  HADD2.F32 R29, -RZ, R21.reuse.H0_H0 ;  /* 0x20000015ff1d7230 */ /* 0x100fe40000004100 */
[----:B------:R-:W-:Y:S01]  /*9be0*/  HADD2.F32 R14, -RZ, R21.H1_H1 ;  /* 0x30000015ff0e7230 */ /* 0x000fe20000004100 */
[----:B------:R-:W-:Y:S01]  /*9bf0*/  F2FP.SATFINITE.E4M3.F32.PACK_AB_MERGE_C R51, R52, R51, RZ ;  /* 0x000000333433723e */ /* 0x000fe200048070ff */
[----:B------:R-:W-:Y:S01]  /*9c00*/  HADD2.F32 R21, -RZ, R4.H0_H0 ;  /* 0x20000004ff157230 */ /* 0x000fe20000004100 */
[----:B------:R-:W-:Y:S01]  /*9c10*/  F2FP.SATFINITE.E4M3.F32.PACK_AB_MERGE_C R58, R58, R59, RZ ;  /* 0x0000003b3a3a723e */ /* 0x000fe200048070ff */
[----:B------:R-:W-:-:S02]  /*9c20*/  HADD2.F32 R10, -RZ, R7.H0_H0 ;  /* 0x20000007ff0a7230 */ /* 0x000fc40000004100 */
[----:B------:R-:W-:Y:S02]  /*9c30*/  HADD2.F32 R7, -RZ, R7.H1_H1 ;  /* 0x30000007ff077230 */ /* 0x000fe40000004100 */
[--C-:B------:R-:W-:Y:S02]  /*9c40*/  HADD2.F32 R4, -RZ, R5.reuse.H0_H0 ;  /* 0x20000005ff047230 */ /* 0x100fe40000004100 */
[C---:B------:R-:W-:Y:S01]  /*9c50*/  FMUL.FTZ R37, R10.reuse, R21 ;  /* 0x000000150a257220 */ /* 0x040fe20000410000 */
[----:B------:R-:W-:Y:S02]  /*9c60*/  HADD2.F32 R5, -RZ, R5.H1_H1 ;  /* 0x30000005ff057230 */ /* 0x000fe40000004100 */
[-C--:B------:R-:W-:Y:S01]  /*9c70*/  FMUL.FTZ R10, R10, R29.reuse ;  /* 0x0000001d0a0a7220 */ /* 0x080fe20000410000 */
[C---:B------:R-:W-:Y:S01]  /*9c80*/  FMUL.FTZ R30, R7.reuse, R28 ;  /* 0x0000001c071e7220 */ /* 0x040fe20000410000 */
        /* <DEDUP_REMOVED lines=11> */
[----:B------:R-:W-:-:S02]  /*9d40*/  F2FP.SATFINITE.E4M3.F32.PACK_AB_MERGE_C R6, R30, R37, R51 ;  /* 0x000000251e06723e */ /* 0x000fc40004807033 */
[----:B------:R-:W-:Y:S02]  /*9d50*/  F2FP.SATFINITE.E4M3.F32.PACK_AB_MERGE_C R11, R40, R31, R43 ;  /* 0x0000001f280b723e */ /* 0x000fe4000480702b */
[----:B------:R-:W-:Y:S01]  /*9d60*/  F2FP.SATFINITE.E4M3.F32.PACK_AB_MERGE_C R10, R21, R10, R58 ;  /* 0x0000000a150a723e */ /* 0x000fe2000480703a */
[----:B------:R1:W-:Y:S04]  /*9d70*/  STS.128 [R0+0xf000], R4 ;  /* 0x00f0000400007388 */ /* 0x0003e80000000c00 */
[----:B------:R1:W-:Y:S02]  /*9d80*/  STS.128 [R20+0xf000], R8 ;  /* 0x00f0000814007388 */ /* 0x0003e40000000c00 */
.L_x_370:
[----:B------:R-:W-:Y:S05]  /*9d90*/  BSYNC B1 ;  /* 0x0000000000017941 */ /* 0x000fea0003800000 */
.L_x_369:
[----:B------:R-:W-:Y:S05]  /*9da0*/  @P1 BRA `(.L_x_356) ;  /* 0x0000000c00f81947 */ /* 0x000fea0003800000 */
[----:B------:R-:W2:Y:S04]  /*9db0*/  LDL R13, [R1+0x54] ;  /* 0x00005400010d7983 */ /* 0x000ea80000100800 */
[----:B------:R-:W3:Y:S01]  /*9dc0*/  LDL R49, [R1+0x4c] ;  /* 0x00004c0001317983 */ /* 0x000ee20000100800 */
[----:B-1---5:R-:W-:Y:S02]  /*9dd0*/  SHF.R.U32.HI R0, RZ, 0x8, R32 ;  /* 0x00000008ff007819 */ /* 0x022fe40000011620 */
[----:B------:R-:W-:Y:S02]  /*9de0*/  LOP3.LUT R5, R32, 0xff, RZ, 0xc0, !PT ;  /* 0x000000ff20057812 */ /* 0x000fe400078ec0ff */
[----:B------:R-:W-:Y:S02]  /*9df0*/  LOP3.LUT R0, R0, 0xff, RZ, 0xc0, !PT ;  /* 0x000000ff00007812 */ /* 0x000fe400078ec0ff */
[----:B------:R-:W-:-:S02]  /*9e00*/  SHF.R.U32.HI R10, RZ, 0x8, R33 ;  /* 0x00000008ff0a7819 */ /* 0x000fc40000011621 */
[----:B------:R-:W-:Y:S02]  /*9e10*/  PRMT R12, R0, 0x7604, R5 ;  /* 0x00007604000c7816 */ /* 0x000fe40000000005 */
[----:B------:R-:W-:Y:S02]  /*9e20*/  LOP3.LUT R7, R33, 0xff, RZ, 0xc0, !PT ;  /* 0x000000ff21077812 */ /* 0x000fe400078ec0ff */
[----:B------:R-:W-:Y:S02]  /*9e30*/  SHF.R.U32.HI R6, RZ, 0x8, R35 ;  /* 0x00000008ff067819 */ /* 0x000fe40000011623 */
[----:B------:R-:W-:Y:S02]  /*9e40*/  LOP3.LUT R0, R10, 0xff, RZ, 0xc0, !PT ;  /* 0x000000ff0a007812 */ /* 0x000fe400078ec0ff */
[----:B------:R-:W-:Y:S02]  /*9e50*/  LOP3.LUT R9, R35, 0xff, RZ, 0xc0, !PT ;  /* 0x000000ff23097812 */ /* 0x000fe400078ec0ff */
[----:B------:R-:W-:-:S02]  /*9e60*/  LOP3.LUT R6, R6, 0xff, RZ, 0xc0, !PT ;  /* 0x000000ff06067812 */ /* 0x000fc400078ec0ff */
[----:B------:R-:W-:Y:S02]  /*9e70*/  PRMT R14, R0, 0x7604, R7 ;  /* 0x00007604000e7816 */ /* 0x000fe40000000007 */
[----:B------:R-:W-:Y:S02]  /*9e80*/  SHF.R.U32.HI R8, RZ, 0x8, R24 ;  /* 0x00000008ff087819 */ /* 0x000fe40000011618 */
[----:B------:R-:W-:Y:S02]  /*9e90*/  PRMT R29, R6, 0x7604, R9 ;  /* 0x00007604061d7816 */ /* 0x000fe40000000009 */
[----:B------:R-:W-:Y:S02]  /*9ea0*/  LOP3.LUT R11, R24, 0xff, RZ, 0xc0, !PT ;  /* 0x000000ff180b7812 */ /* 0x000fe400078ec0ff */
[----:B------:R-:W-:Y:S02]  /*9eb0*/  LOP3.LUT R8, R8, 0xff, RZ, 0xc0, !PT ;  /* 0x000000ff08087812 */ /* 0x000fe400078ec0ff */
[----:B------:R-:W-:-:S02]  /*9ec0*/  SHF.R.U32.HI R9, RZ, 0x8, R26 ;  /* 0x00000008ff097819 */ /* 0x000fc4000001161a */
[----:B------:R-:W-:Y:S02]  /*9ed0*/  PRMT R31, R8, 0x7604, R11 ;  /* 0x00007604081f7816 */ /* 0x000fe4000000000b */
[----:B------:R-:W-:Y:S02]  /*9ee0*/  LOP3.LUT R10, R9, 0xff, RZ, 0xc0, !PT ;  /* 0x000000ff090a7812 */ /* 0x000fe400078ec0ff */
[----:B------:R-:W-:Y:S02]  /*9ef0*/  SHF.R.U32.HI R8, RZ, 0x8, R25 ;  /* 0x00000008ff087819 */ /* 0x000fe40000011619 */
[----:B------:R-:W-:Y:S02]  /*9f00*/  SHF.R.U32.HI R4, RZ, 0x8, R34 ;  /* 0x00000008ff047819 */ /* 0x000fe40000011622 */
[----:B------:R-:W-:Y:S02]  /*9f10*/  LOP3.LUT R11, R25, 0xff, RZ, 0xc0, !PT ;  /* 0x000000ff190b7812 */ /* 0x000fe400078ec0ff */
[----:B------:R-:W-:-:S02]  /*9f20*/  LOP3.LUT R8, R8, 0xff, RZ, 0xc0, !PT ;  /* 0x000000ff08087812 */ /* 0x000fc400078ec0ff */
[----:B------:R-:W-:Y:S02]  /*9f30*/  LOP3.LUT R5, R34, 0xff, RZ, 0xc0, !PT ;  /* 0x000000ff22057812 */ /* 0x000fe400078ec0ff */
[----:B------:R-:W-:Y:S02]  /*9f40*/  LOP3.LUT R4, R4, 0xff, RZ, 0xc0, !PT ;  /* 0x000000ff04047812 */ /* 0x000fe400078ec0ff */
[----:B------:R-:W-:Y:S02]  /*9f50*/  PRMT R30, R8, 0x7604, R11 ;  /* 0x00007604081e7816 */ /* 0x000fe4000000000b */
[----:B------:R-:W-:Y:S02]  /*9f60*/  PRMT R21, R4, 0x7604, R5 ;  /* 0x0000760404157816 */ /* 0x000fe40000000005 */
[----:B------:R-:W-:Y:S02]  /*9f70*/  SHF.R.U32.HI R15, RZ, 0x8, R27 ;  /* 0x00000008ff0f7819 */ /* 0x000fe4000001161b */
[----:B------:R-:W-:-:S02]  /*9f80*/  LOP3.LUT R20, R27, 0xff, RZ, 0xc0, !PT ;  /* 0x000000ff1b147812 */ /* 0x000fc400078ec0ff */
[----:B------:R-:W-:-:S04]  /*9f90*/  SHF.R.U32.HI R28, RZ, 0x10, R35 ;  /* 0x00000010ff1c7819 */ /* 0x000fc80000011623 */
[----:B------:R-:W-:-:S04]  /*9fa0*/  LOP3.LUT R28, R28, 0xff, RZ, 0xc0, !PT ;  /* 0x000000ff1c1c7812 */ /* 0x000fc800078ec0ff */
[----:B------:R-:W-:-:S04]  /*9fb0*/  PRMT R29, R28, 0x7054, R29 ;  /* 0x000070541c1d7816 */ /* 0x000fc8000000001d */
[----:B------:R-:W-:Y:S02]  /*9fc0*/  LOP3.LUT R35, R29, 0xff000000, R35, 0xf8, !PT ;  /* 0xff0000001d237812 */ /* 0x000fe400078ef823 */
[----:B--2---:R-:W-:Y:S02]  /*9fd0*/  LEA.HI R3, R3, R13, RZ, 0x1c ;  /* 0x0000000d03037211 */ /* 0x004fe400078fe0ff */
[----:B------:R-:W-:Y:S02]  /*9fe0*/  LOP3.LUT R13, R26, 0xff, RZ, 0xc0, !PT ;  /* 0x000000ff1a0d7812 */ /* 0x000fe400078ec0ff */
[C---:B------:R-:W-:Y:S01]  /*9ff0*/  LEA.HI R0, R3.reuse, R3, RZ, 0x1 ;  /* 0x0000000303007211 */ /* 0x040fe200078f08ff */
[----:B------:R-:W-:Y:S01]  /*a000*/  IMAD.SHL.U32 R3, R3, 0x10, RZ ;  /* 0x0000001003037824 */ /* 0x000fe200078e00ff */
[----:B------:R-:W-:Y:S01]  /*a010*/  PRMT R39, R10, 0x7604, R13 ;  /* 0x000076040a277816 */ /* 0x000fe2000000000d */
[----:B---3--:R-:W-:Y:S01]  /*a020*/  LDS.128 R4, [R49+0xf000] ;  /* 0x00f0000031047984 */ /* 0x008fe20000000c00 */
[----:B------:R-:W-:-:S02]  /*a030*/  SHF.R.S32.HI R0, RZ, 0x1, R0 ;  /* 0x00000001ff007819 */ /* 0x000fc40000011400 */
[----:B------:R-:W-:Y:S02]  /*a040*/  LOP3.LUT R3, R62, 0x10, R3, 0xf8, !PT ;  /* 0x000000103e037812 */ /* 0x000fe400078ef803 */
[----:B------:R-:W-:Y:S01]  /*a050*/  SHF.R.U32.HI R13, RZ, 0x10, R33 ;  /* 0x00000010ff0d7819 */ /* 0x000fe20000011621 */
[----:B------:R-:W-:Y:S01]  /*a060*/  IMAD R9, R0, 0x1800, R61 ;  /* 0x0000180000097824 */ /* 0x000fe200078e023d */
[----:B------:R-:W-:Y:S02]  /*a070*/  LOP3.LUT R0, R3, R60, RZ, 0x3c, !PT ;  /* 0x0000003c03007212 */ /* 0x000fe400078e3cff */
[----:B------:R-:W-:Y:S02]  /*a080*/  LOP3.LUT R3, R15, 0xff, RZ, 0xc0, !PT ;  /* 0x000000ff0f037812 */ /* 0x000fe400078ec0ff */
[----:B------:R-:W-:Y:S02]  /*a090*/  IADD3 R0, R18, R9, R0 ;  /* 0x0000000912007210 */ /* 0x000fe40007ffe000 */
[----:B------:R-:W-:-:S02]  /*a0a0*/  SHF.R.U32.HI R15, RZ, 0x10, R34 ;  /* 0x00000010ff0f7819 */ /* 0x000fc40000011622 */
[----:B------:R-:W-:Y:S01]  /*a0b0*/  LOP3.LUT R13, R13, 0xff, RZ, 0xc0, !PT ;  /* 0x000000ff0d0d7812 */ /* 0x000fe200078ec0ff */
[----:B------:R-:W1:Y:S01]  /*a0c0*/  LDS.128 R8, [R0+0xf000] ;  /* 0x00f0000000087984 */ /* 0x000e620000000c00 */
[----:B0-----:R-:W-:Y:S02]  /*a0d0*/  PRMT R43, R3, 0x7604, R20 ;  /* 0x00007604032b7816 */ /* 0x001fe40000000014 */
[----:B------:R-:W-:Y:S02]  /*a0e0*/  SHF.R.U32.HI R3, RZ, 0x10, R32 ;  /* 0x00000010ff037819 */ /* 0x000fe40000011620 */
[----:B------:R-:W-:Y:S02]  /*a0f0*/  LOP3.LUT R20, R15, 0xff, RZ, 0xc0, !PT ;  /* 0x000000ff0f147812 */ /* 0x000fe400078ec0ff */
[----:B------:R-:W-:Y:S02]  /*a100*/  PRMT R15, R13, 0x7054, R14 ;  /* 0x000070540d0f7816 */ /* 0x000fe4000000000e */
[----:B------:R-:W-:-:S02]  /*a110*/  SHF.R.U32.HI R13, RZ, 0x10, R25 ;  /* 0x00000010ff0d7819 */ /* 0x000fc40000011619 */
[----:B------:R-:W-:Y:S02]  /*a120*/  LOP3.LUT R3, R3, 0xff, RZ, 0xc0, !PT ;  /* 0x000000ff03037812 */ /* 0x000fe400078ec0ff */
[----:B------:R-:W-:Y:S02]  /*a130*/  SHF.R.U32.HI R14, RZ, 0x10, R26 ;  /* 0x00000010ff0e7819 */ /* 0x000fe4000001161a */
[----:B------:R-:W-:Y:S02]  /*a140*/  LOP3.LUT R13, R13, 0xff, RZ, 0xc0, !PT ;  /* 0x000000ff0d0d7812 */ /* 0x000fe400078ec0ff */
[----:B------:R-:W-:Y:S02]  /*a150*/  PRMT R3, R3, 0x7054, R12 ;  /* 0x0000705403037816 */ /* 0x000fe4000000000c */
[----:B------:R-:W-:Y:S02]  /*a160*/  SHF.R.U32.HI R12, RZ, 0x10, R24 ;  /* 0x00000010ff0c7819 */ /* 0x000fe40000011618 */
[----:B------:R-:W-:-:S02]  /*a170*/  LOP3.LUT R14, R14, 0xff, RZ, 0xc0, !PT ;  /* 0x000000ff0e0e7812 */ /* 0x000fc400078ec0ff */
[----:B------:R-:W-:Y:S02]  /*a180*/  PRMT R37, R13, 0x7054, R30 ;  /* 0x000070540d257816 */ /* 0x000fe4000000001e */
[----:B------:R-:W-:Y:S02]  /*a190*/  LOP3.LUT R12, R12, 0xff, RZ, 0xc0, !PT ;  /* 0x000000ff0c0c7812 */ /* 0x000fe400078ec0ff */
[----:B------:R-:W-:Y:S02]  /*a1a0*/  PRMT R41, R14, 0x7054, R39 ;  /* 0x000070540e297816 */ /* 0x000fe40000000027 */
[----:B------:R-:W-:Y:S02]  /*a1b0*/  PRMT R21, R20, 0x7054, R21 ;  /* 0x0000705414157816 */ /* 0x000fe40000000015 */
[----:B------:R-:W-:Y:S02]  /*a1c0*/  LOP3.LUT R39, R37, 0xff000000, R25, 0xf8, !PT ;  /* 0xff00000025277812 */ /* 0x000fe400078ef819 */
[----:B------:R-:W-:-:S02]  /*a1d0*/  SHF.R.U32.HI R20, RZ, 0x10, R27 ;  /* 0x00000010ff147819 */ /* 0x000fc4000001161b */
[----:B------:R-:W-:Y:S02]  /*a1e0*/  PRMT R31, R12, 0x7054, R31 ;  /* 0x000070540c1f7816 */ /* 0x000fe4000000001f */
[----:B------:R-:W-:Y:S02]  /*a1f0*/  LOP3.LUT R13, R3, 0xff000000, R32, 0xf8, !PT ;  /* 0xff000000030d7812 */ /* 0x000fe400078ef820 */
[----:B------:R-:W-:Y:S02]  /*a200*/  LOP3.LUT R32, R15, 0xff000000, R33, 0xf8, !PT ;  /* 0xff0000000f207812 */ /* 0x000fe400078ef821 */
[----:B------:R-:W-:Y:S02]  /*a210*/  LOP3.LUT R12, R41, 0xff000000, R26, 0xf8, !PT ;  /* 0xff000000290c7812 */ /* 0x000fe400078ef81a */
[----:B------:R-:W-:Y:S02]  /*a220*/  F2FP.F16.E4M3.UNPACK_B R40, R39 ;  /* 0x00000027ff28723e */ /* 0x000fe400020006ff */
[----:B-1----:R-:W-:-:S02]  /*a230*/  F2FP.F16.E4M3.UNPACK_B R26, R9 ;  /* 0x00000009ff1a723e */ /* 0x002fc400020006ff */
[----:B------:R-:W-:Y:S01]  /*a240*/  LOP3.LUT R20, R20, 0xff, RZ, 0xc0, !PT ;  /* 0x000000ff14147812 */ /* 0x000fe200078ec0ff */
[--C-:B------:R-:W-:Y:S01]  /*a250*/  HADD2.F32 R42, -RZ, R40.reuse.H0_H0 ;  /* 0x20000028ff2a7230 */ /* 0x100fe20000004100 */
[----:B------:R-:W-:Y:S01]  /*a260*/  F2FP.F16.E4M3.UNPACK_B R28, R32 ;  /* 0x00000020ff1c723e */ /* 0x000fe200020006ff */
[----:B------:R-:W-:Y:S01]  /*a270*/  HADD2.F32 R41, -RZ, R40.H1_H1 ;  /* 0x30000028ff297230 */ /* 0x000fe20000004100 */
[-C--:B------:R-:W-:Y:S02]  /*a280*/  F2FP.F16.E4M3.UNPACK_B R14, R5.reuse ;  /* 0x00000005ff0e723e */ /* 0x080fe400020006ff */
[----:B------:R-:W-:Y:S01]  /*a290*/  F2FP.F16.E4M3.UNPACK_B R25, R5.H1 ;  /* 0x00000005ff19723e */ /* 0x000fe200030006ff */
[----:B------:R-:W-:Y:S01]  /*a2a0*/  HADD2.F32 R5, -RZ, R26.H0_H0 ;  /* 0x2000001aff057230 */ /* 0x000fe20000004100 */
[----:B------:R-:W-:Y:S01]  /*a2b0*/  PRMT R43, R20, 0x7054, R43 ;  /* 0x00007054142b7816 */ /* 0x000fe2000000002b */
[----:B------:R-:W-:Y:S01]  /*a2c0*/  HADD2.F32 R38, -RZ, R28.H0_H0 ;  /* 0x2000001cff267230 */ /* 0x000fe20000004100 */
[----:B------:R-:W-:Y:S01]  /*a2d0*/  LOP3.LUT R3, R21, 0xff000000, R34, 0xf8, !PT ;  /* 0xff00000015037812 */ /* 0x000fe200078ef822 */
[----:B------:R-:W-:Y:S01]  /*a2e0*/  HADD2.F32 R15, -RZ, R14.H0_H0 ;  /* 0x2000000eff0f7230 */ /* 0x000fe20000004100 */
[----:B------:R-:W-:Y:S01]  /*a2f0*/  LOP3.LUT R43, R43, 0xff000000, R27, 0xf8, !PT ;  /* 0xff0000002b2b7812 */ /* 0x000fe200078ef81b */
[----:B------:R-:W-:Y:S01]  /*a300*/  HADD2.F32 R26, -RZ, R26.H1_H1 ;  /* 0x3000001aff1a7230 */ /* 0x000fe20000004100 */
[-C--:B------:R-:W-:Y:S01]  /*a310*/  F2FP.F16.E4M3.UNPACK_B R21, R8.reuse ;  /* 0x00000008ff15723e */ /* 0x080fe200020006ff */
[----:B------:R-:W-:Y:S01]  /*a320*/  HADD2.F32 R33, -RZ, R28.H1_H1 ;  /* 0x3000001cff217230 */ /* 0x000fe20000004100 */
[----:B------:R-:W-:Y:S01]  /*a330*/  F2FP.F16.E4M3.UNPACK_B R36, R8.H1 ;  /* 0x00000008ff24723e */ /* 0x000fe200030006ff */
[C---:B------:R-:W-:Y:S01]  /*a340*/  FMUL.FTZ R8, R5.reuse, R42 ;  /* 0x0000002a05087220 */ /* 0x040fe20000410000 */
[----:B------:R-:W-:Y:S01]  /*a350*/  F2FP.F16.E4M3.UNPACK_B R27, R9.H1 ;  /* 0x00000009ff1b723e */ /* 0x000fe200030006ff */
[-C--:B------:R-:W-:Y:S01]  /*a360*/  FMUL.FTZ R9, R5, R38.reuse ;  /* 0x0000002605097220 */ /* 0x080fe20000410000 */
[----:B------:R-:W-:Y:S01]  /*a370*/  F2FP.F16.E4M3.UNPACK_B R39, R39.H1 ;  /* 0x00000027ff27723e */ /* 0x000fe200030006ff */
[----:B------:R-:W-:Y:S01]  /*a380*/  FFMA.FTZ R5, R15, R38, -R8 ;  /* 0x000000260f057223 */ /* 0x000fe20000010808 */
[----:B------:R-:W-:Y:S01]  /*a390*/  F2FP.F16.E4M3.UNPACK_B R32, R32.H1 ;  /* 0x00000020ff20723e */ /* 0x000fe200030006ff */
[----:B------:R-:W-:-:S02]  /*a3a0*/  HADD2.F32 R8, -RZ, R27.H0_H0 ;  /* 0x2000001bff087230 */ /* 0x000fc40000004100 */
[----:B------:R-:W-:Y:S01]  /*a3b0*/  FFMA.FTZ R9, R15, R42, R9 ;  /* 0x0000002a0f097223 */ /* 0x000fe20000010009 */
[----:B------:R-:W-:Y:S02]  /*a3c0*/  HADD2.F32 R38, -RZ, R39.H0_H0 ;  /* 0x20000027ff267230 */ /* 0x000fe40000004100 */
[C---:B------:R-:W-:Y:S01]  /*a3d0*/  FMUL.FTZ R45, R26.reuse, R41 ;  /* 0x000000291a2d7220 */ /* 0x040fe20000410000 */
[----:B------:R-:W-:Y:S01]  /*a3e0*/  HADD2.F32 R28, -RZ, R32.H0_H0 ;  /* 0x20000020ff1c7230 */ /* 0x000fe20000004100 */
[----:B------:R-:W-:Y:S01]  /*a3f0*/  LOP3.LUT R24, R31, 0xff000000, R24, 0xf8, !PT ;  /* 0xff0000001f187812 */ /* 0x000fe200078ef818 */
[----:B------:R-:W-:Y:S02]  /*a400*/  HADD2.F32 R14, -RZ, R14.H1_H1 ;  /* 0x3000000eff0e7230 */ /* 0x000fe40000004100 */
[----:B------:R-:W-:Y:S01]  /*a410*/  FMUL.FTZ R26, R26, R33 ;  /* 0x000000211a1a7220 */ /* 0x000fe20000410000 */
[----:B------:R-:W-:Y:S01]  /*a420*/  HADD2.F32 R15, -RZ, R25.H0_H0 ;  /* 0x20000019ff0f7230 */ /* 0x000fe20000004100 */
[-C--:B------:R-:W-:Y:S01]  /*a430*/  F2FP.F16.E4M3.UNPACK_B R29, R7.reuse ;  /* 0x00000007ff1d723e */ /* 0x080fe200020006ff */
[C---:B------:R-:W-:Y:S01]  /*a440*/  FMUL.FTZ R40, R8.reuse, R38 ;  /* 0x0000002608287220 */ /* 0x040fe20000410000 */
[----:B------:R-:W-:Y:S01]  /*a450*/  F2FP.F16.E4M3.UNPACK_B R34, R7.H1 ;  /* 0x00000007ff22723e */ /* 0x000fe200030006ff */
[----:B------:R-:W-:Y:S01]  /*a460*/  FMUL.FTZ R47, R8, R28 ;  /* 0x0000001c082f7220 */ /* 0x000fe20000410000 */
[-C--:B------:R-:W-:Y:S01]  /*a470*/  F2FP.F16.E4M3.UNPACK_B R20, R4.reuse ;  /* 0x00000004ff14723e */ /* 0x080fe200020006ff */
[C---:B------:R-:W-:Y:S01]  /*a480*/  FFMA.FTZ R8, R14.reuse, R41, R26 ;  /* 0x000000290e087223 */ /* 0x040fe2000001001a */
[----:B------:R-:W-:Y:S01]  /*a490*/  F2FP.F16.E4M3.UNPACK_B R31, R4.H1 ;  /* 0x00000004ff1f723e */ /* 0x000fe200030006ff */
[----:B------:R-:W-:Y:S01]  /*a4a0*/  HADD2.F32 R32, -RZ, R32.H1_H1 ;  /* 0x30000020ff207230 */ /* 0x000fe20000004100 */
[-C--:B------:R-:W-:Y:S01]  /*a4b0*/  F2FP.F16.E4M3.UNPACK_B R4, R6.reuse ;  /* 0x00000006ff04723e */ /* 0x080fe200020006ff */
[----:B------:R-:W-:Y:S01]  /*a4c0*/  HADD2.F32 R39, -RZ, R39.H1_H1 ;  /* 0x30000027ff277230 */ /* 0x000fe20000004100 */
[----:B------:R-:W-:Y:S01]  /*a4d0*/  F2FP.F16.E4M3.UNPACK_B R7, R6.H1 ;  /* 0x00000006ff07723e */ /* 0x000fe200030006ff */
[----:B------:R-:W-:Y:S01]  /*a4e0*/  HADD2.F32 R27, -RZ, R27.H1_H1 ;  /* 0x3000001bff1b7230 */ /* 0x000fe20000004100 */
[-C--:B------:R-:W-:Y:S01]  /*a4f0*/  F2FP.F16.E4M3.UNPACK_B R30, R11.reuse ;  /* 0x0000000bff1e723e */ /* 0x080fe200020006ff */
[--C-:B------:R-:W-:Y:S01]  /*a500*/  HADD2.F32 R26, -RZ, R29.reuse.H0_H0 ;  /* 0x2000001dff1a7230 */ /* 0x100fe20000004100 */
[----:B------:R-:W-:Y:S01]  /*a510*/  F2FP.F16.E4M3.UNPACK_B R37, R11.H1 ;  /* 0x0000000bff25723e */ /* 0x000fe200030006ff */
[----:B------:R-:W-:Y:S01]  /*a520*/  HADD2.F32 R29, -RZ, R29.H1_H1 ;  /* 0x3000001dff1d7230 */ /* 0x000fe20000004100 */
[----:B------:R-:W-:Y:S01]  /*a530*/  F2FP.F16.E4M3.UNPACK_B R6, R10 ;  /* 0x0000000aff06723e */ /* 0x000fe200020006ff */
[----:B------:R-:W-:Y:S01]  /*a540*/  FMUL.FTZ R42, R27, R32 ;  /* 0x000000201b2a7220 */ /* 0x000fe20000410000 */
[----:B------:R-:W-:Y:S01]  /*a550*/  F2FP.F16.E4M3.UNPACK_B R11, R10.H1 ;  /* 0x0000000aff0b723e */ /* 0x000fe200030006ff */
[----:B------:R-:W-:Y:S01]  /*a560*/  FFMA.FTZ R10, R14, R33, -R45 ;  /* 0x000000210e0a7223 */ /* 0x000fe2000001082d */
[C---:B------:R-:W-:Y:S01]  /*a570*/  FFMA.FTZ R14, R15.reuse, R28, -R40 ;  /* 0x0000001c0f0e7223 */ /* 0x040fe20000010828 */
[----:B------:R-:W-:Y:S01]  /*a580*/  F2FP.F16.E4M3.UNPACK_B R40, R43 ;  /* 0x0000002bff28723e */ /* 0x000fe200020006ff */
[----:B------:R-:W-:Y:S01]  /*a590*/  HADD2.F32 R28, -RZ, R25.H1_H1 ;  /* 0x30000019ff1c7230 */ /* 0x000fe20000004100 */
[----:B------:R-:W-:Y:S01]  /*a5a0*/  F2FP.F16.E4M3.UNPACK_B R33, R35 ;  /* 0x00000023ff21723e */ /* 0x000fe200020006ff */
[----:B------:R-:W-:Y:S01]  /*a5b0*/  FFMA.FTZ R15, R15, R38, R47 ;  /* 0x000000260f0f7223 */ /* 0x000fe2000001002f */
[----:B------:R-:W-:-:S02]  /*a5c0*/  HADD2.F32 R25, -RZ, R30.H0_H0 ;  /* 0x2000001eff197230 */ /* 0x000fc40000004100 */
[----:B------:R-:W-:Y:S01]  /*a5d0*/  FMUL.FTZ R45, R27, R39 ;  /* 0x000000271b2d7220 */ /* 0x000fe20000410000 */
[--C-:B------:R-:W-:Y:S01]  /*a5e0*/  HADD2.F32 R41, -RZ, R40.reuse.H0_H0 ;  /* 0x20000028ff297230 */ /* 0x100fe20000004100 */
[----:B------:R-:W-:Y:S01]  /*a5f0*/  F2FP.F16.E4M3.UNPACK_B R43, R43.H1 ;  /* 0x0000002bff2b723e */ /* 0x000fe200030006ff */
[----:B------:R-:W-:Y:S01]  /*a600*/  HADD2.F32 R38, -RZ, R33.H0_H0 ;  /* 0x20000021ff267230 */ /* 0x000fe20000004100 */
[----:B------:R-:W-:Y:S01]  /*a610*/  F2FP.F16.E4M3.UNPACK_B R35, R35.H1 ;  /* 0x00000023ff23723e */ /* 0x000fe200030006ff */
[----:B------:R-:W-:Y:S02]  /*a620*/  HADD2.F32 R40, -RZ, R40.H1_H1 ;  /* 0x30000028ff287230 */ /* 0x000fe40000004100 */
[C---:B------:R-:W-:Y:S01]  /*a630*/  FMUL.FTZ R27, R25.reuse, R41 ;  /* 0x00000029191b7220 */ /* 0x040fe20000410000 */
[----:B------:R-:W-:Y:S02]  /*a640*/  HADD2.F32 R30, -RZ, R30.H1_H1 ;  /* 0x3000001eff1e7230 */ /* 0x000fe40000004100 */
[----:B------:R-:W-:Y:S01]  /*a650*/  FMUL.FTZ R44, R25, R38 ;  /* 0x00000026192c7220 */ /* 0x000fe20000410000 */
[----:B------:R-:W-:Y:S01]  /*a660*/  FFMA.FTZ R25, R28, R32, -R45 ;  /* 0x000000201c197223 */ /* 0x000fe2000001082d */
[----:B------:R-:W-:Y:S01]  /*a670*/  FFMA.FTZ R27, R26, R38, -R27 ;  /* 0x000000261a1b7223 */ /* 0x000fe2000001081b */
[----:B------:R-:W-:-:S02]  /*a680*/  HADD2.F32 R32, -RZ, R37.H0_H0 ;  /* 0x20000025ff207230 */ /* 0x000fc40000004100 */
[----:B------:R-:W-:Y:S01]  /*a690*/  FFMA.FTZ R26, R26, R41, R44 ;  /* 0x000000291a1a7223 */ /* 0x000fe2000001002c */
[----:B------:R-:W-:Y:S02]  /*a6a0*/  HADD2.F32 R41, -RZ, R43.H0_H0 ;  /* 0x2000002bff297230 */ /* 0x000fe40000004100 */
[----:B------:R-:W-:Y:S01]  /*a6b0*/  FFMA.FTZ R28, R28, R39, R42 ;  /* 0x000000271c1c7223 */ /* 0x000fe2000001002a */
[----:B------:R-:W-:Y:S02]  /*a6c0*/  HADD2.F32 R38, -RZ, R33.H1_H1 ;  /* 0x30000021ff267230 */ /* 0x000fe40000004100 */
[----:B------:R-:W-:Y:S01]  /*a6d0*/  FMUL.FTZ R42, R30, R40 ;  /* 0x000000281e2a7220 */ /* 0x000fe20000410000 */
[----:B------:R-:W-:Y:S02]  /*a6e0*/  HADD2.F32 R39, -RZ, R35.H0_H0 ;  /* 0x20000023ff277230 */ /* 0x000fe40000004100 */
[----:B------:R-:W-:Y:S01]  /*a6f0*/  FMUL.FTZ R44, R32, R41 ;  /* 0x00000029202c7220 */ /* 0x000fe20000410000 */
[----:B------:R-:W-:-:S02]  /*a700*/  HADD2.F32 R33, -RZ, R34.H0_H0 ;  /* 0x20000022ff217230 */ /* 0x000fc40000004100 */
[-C--:B------:R-:W-:Y:S01]  /*a710*/  FMUL.FTZ R45, R30, R38.reuse ;  /* 0x000000261e2d7220 */ /* 0x080fe20000410000 */
[----:B------:R-:W-:Y:S01]  /*a720*/  FFMA.FTZ R30, R29, R38, -R42 ;  /* 0x000000261d1e7223 */ /* 0x000fe2000001082a */
[-C--:B------:R-:W-:Y:S01]  /*a730*/  FMUL.FTZ R48, R32, R39.reuse ;  /* 0x0000002720307220 */ /* 0x080fe20000410000 */
[----:B------:R-:W-:Y:S01]  /*a740*/  F2FP.F16.E4M3.UNPACK_B R42, R24.H1 ;  /* 0x00000018ff2a723e */ /* 0x000fe200030006ff */
[C---:B------:R-:W-:Y:S01]  /*a750*/  FFMA.FTZ R32, R33.reuse, R39, -R44 ;  /* 0x0000002721207223 */ /* 0x040fe2000001082c */
[----:B------:R-:W-:Y:S01]  /*a760*/  F2FP.F16.E4M3.UNPACK_B R39, R13.H1 ;  /* 0x0000000dff27723e */ /* 0x000fe200030006ff */
[----:B------:R-:W-:Y:S01]  /*a770*/  FFMA.FTZ R33, R33, R41, R48 ;  /* 0x0000002921217223 */ /* 0x000fe20000010030 */
[----:B------:R-:W-:Y:S01]  /*a780*/  FFMA.FTZ R29, R29, R40, R45 ;  /* 0x000000281d1d7223 */ /* 0x000fe2000001002d */
[----:B------:R-:W-:Y:S01]  /*a790*/  HADD2.F32 R41, -RZ, R35.H1_H1 ;  /* 0x30000023ff297230 */ /* 0x000fe20000004100 */
[----:B------:R-:W-:Y:S01]  /*a7a0*/  F2FP.SATFINITE.E4M3.F32.PACK_AB_MERGE_C R14, R25, R14, RZ ;  /* 0x0000000e190e723e */ /* 0x000fe200048070ff */
[----:B------:R-:W-:Y:S01]  /*a7b0*/  HADD2.F32 R44, -RZ, R43.H1_H1 ;  /* 0x3000002bff2c7230 */ /* 0x000fe20000004100 */
[----:B------:R-:W-:Y:S01]  /*a7c0*/  F2FP.SATFINITE.E4M3.F32.PACK_AB_MERGE_C R15, R28, R15, RZ ;  /* 0x0000000f1c0f723e */ /* 0x000fe200048070ff */
[----:B------:R-:W-:Y:S01]  /*a7d0*/  HADD2.F32 R38, -RZ, R37.H1_H1 ;  /* 0x30000025ff267230 */ /* 0x000fe20000004100 */
[----:B------:R-:W-:Y:S01]  /*a7e0*/  F2FP.SATFINITE.E4M3.F32.PACK_AB_MERGE_C R5, R10, R5, R14 ;  /* 0x000000050a05723e */ /* 0x000fe2000480700e */
[----:B------:R-:W-:Y:S01]  /*a7f0*/  HADD2.F32 R43, -RZ, R42.H0_H0 ;  /* 0x2000002aff2b7230 */ /* 0x000fe20000004100 */
[----:B------:R-:W-:Y:S01]  /*a800*/  F2FP.SATFINITE.E4M3.F32.PACK_AB_MERGE_C R9, R8, R9, R15 ;  /* 0x000000090809723e */ /* 0x000fe2000480700f */
        /* <DEDUP_REMOVED lines=10> */
[----:B------:R-:W-:Y:S02]  /*a8b0*/  HADD2.F32 R36, -RZ, R36.H1_H1 ;  /* 0x30000024ff247230 */ /* 0x000fe40000004100 */
[----:B------:R-:W-:Y:S01]  /*a8c0*/  FFMA.FTZ R52, R35, R44, R47 ;  /* 0x0000002c23347223 */ /* 0x000fe2000001002f */
[----:B------:R-:W-:Y:S02]  /*a8d0*/  HADD2.F32 R39, -RZ, R39.H1_H1 ;  /* 0x30000027ff277230 */ /* 0x000fe40000004100 */
[C---:B------:R-:W-:Y:S01]  /*a8e0*/  FFMA.FTZ R45, R34.reuse, R40, -R45 ;  /* 0x00000028222d7223 */ /* 0x040fe2000001082d */
[----:B------:R-:W-:Y:S01]  /*a8f0*/  FFMA.FTZ R43, R34, R43, R38 ;  /* 0x0000002b222b7223 */ /* 0x000fe20000010026 */
[----:B------:R-:W-:Y:S01]  /*a900*/  F2FP.F16.E4M3.UNPACK_B R35, R24 ;  /* 0x00000018ff23723e */ /* 0x000fe200020006ff */
[----:B------:R-:W-:Y:S01]  /*a910*/  HADD2.F32 R31, -RZ, R31.H1_H1 ;  /* 0x3000001fff1f7230 */ /* 0x000fe20000004100 */
[----:B------:R-:W-:Y:S01]  /*a920*/  F2FP.F16.E4M3.UNPACK_B R34, R13 ;  /* 0x0000000dff22723e */ /* 0x000fe200020006ff */
[C---:B------:R-:W-:Y:S01]  /*a930*/  FMUL.FTZ R38, R36.reuse, R42 ;  /* 0x0000002a24267220 */ /* 0x040fe20000410000 */
[----:B------:R-:W-:Y:S01]  /*a940*/  FMUL.FTZ R13, R36, R39 ;  /* 0x00000027240d7220 */ /* 0x000fe20000410000 */
[----:B------:R-:W-:-:S02]  /*a950*/  HADD2.F32 R36, -RZ, R35.H0_H0 ;  /* 0x20000023ff247230 */ /* 0x000fc40000004100 */
[----:B------:R-:W-:Y:S02]  /*a960*/  HADD2.F32 R24, -RZ, R21.H0_H0 ;  /* 0x20000015ff187230 */ /* 0x000fe40000004100 */
[C---:B------:R-:W-:Y:S01]  /*a970*/  FFMA.FTZ R44, R31.reuse, R39, -R38 ;  /* 0x000000271f2c7223 */ /* 0x040fe20000010826 */
[----:B------:R-:W-:Y:S01]  /*a980*/  FFMA.FTZ R42, R31, R42, R13 ;  /* 0x0000002a1f2a7223 */ /* 0x000fe2000001000d */
[----:B------:R-:W-:Y:S02]  /*a990*/  HADD2.F32 R31, -RZ, R34.H0_H0 ;  /* 0x20000022ff1f7230 */ /* 0x000fe40000004100 */
[----:B------:R-:W-:Y:S02]  /*a9a0*/  HADD2.F32 R13, -RZ, R20.H0_H0 ;  /* 0x20000014ff0d7230 */ /* 0x000fe40000004100 */
[C---:B------:R-:W-:Y:S01]  /*a9b0*/  FMUL.FTZ R38, R24.reuse, R36 ;  /* 0x0000002418267220 */ /* 0x040fe20000410000 */
[----:B------:R-:W-:Y:S02]  /*a9c0*/  HADD2.F32 R35, -RZ, R35.H1_H1 ;  /* 0x30000023ff237230 */ /* 0x000fe40000004100 */
[----:B------:R-:W-:Y:S01]  /*a9d0*/  FMUL.FTZ R24, R24, R31 ;  /* 0x0000001f18187220 */ /* 0x000fe20000410000 */
[----:B------:R-:W-:-:S02]  /*a9e0*/  HADD2.F32 R21, -RZ, R21.H1_H1 ;  /* 0x30000015ff157230 */ /* 0x000fc40000004100 */
[----:B------:R-:W-:Y:S01]  /*a9f0*/  FFMA.FTZ R38, R13, R31, -R38 ;  /* 0x0000001f0d267223 */ /* 0x000fe20000010826 */
[----:B------:R-:W-:Y:S01]  /*aa00*/  HADD2.F32 R34, -RZ, R34.H1_H1 ;  /* 0x30000022ff227230 */ /* 0x000fe20000004100 */
[----:B------:R-:W-:Y:S01]  /*aa10*/  F2FP.F16.E4M3.UNPACK_B R31, R12.H1 ;  /* 0x0000000cff1f723e */ /* 0x000fe200030006ff */
[----:B------:R-:W-:Y:S02]  /*aa20*/  HADD2.F32 R20, -RZ, R20.H1_H1 ;  /* 0x30000014ff147230 */ /* 0x000fe40000004100 */
[----:B------:R-:W-:Y:S01]  /*aa30*/  FMUL.FTZ R39, R21, R35 ;  /* 0x0000002315277220 */ /* 0x000fe20000410000 */
[----:B------:R-:W-:Y:S01]  /*aa40*/  FFMA.FTZ R37, R13, R36, R24 ;  /* 0x000000240d257223 */ /* 0x000fe20000010018 */
[-C--:B------:R-:W-:Y:S01]  /*aa50*/  F2FP.F16.E4M3.UNPACK_B R13, R3.reuse.H1 ;  /* 0x00000003ff0d723e */ /* 0x080fe200030006ff */
[-C--:B------:R-:W-:Y:S01]  /*aa60*/  FMUL.FTZ R24, R21, R34.reuse ;  /* 0x0000002215187220 */ /* 0x080fe20000410000 */
[----:B------:R-:W-:Y:S01]  /*aa70*/  FFMA.FTZ R39, R20, R34, -R39 ;  /* 0x0000002214277223 */ /* 0x000fe20000010827 */
[----:B------:R-:W-:Y:S01]  /*aa80*/  HADD2.F32 R34, -RZ, R31.H0_H0 ;  /* 0x2000001fff227230 */ /* 0x000fe20000004100 */
[----:B------:R-:W-:Y:S01]  /*aa90*/  F2FP.F16.E4M3.UNPACK_B R3, R3 ;  /* 0x00000003ff03723e */ /* 0x000fe200020006ff */
[----:B------:R-:W-:-:S02]  /*aaa0*/  HADD2.F32 R21, -RZ, R11.H0_H0 ;  /* 0x2000000bff157230 */ /* 0x000fc40000004100 */
[----:B------:R-:W-:Y:S01]  /*aab0*/  FFMA.FTZ R40, R20, R35, R24 ;  /* 0x0000002314287223 */ /* 0x000fe20000010018 */
[--C-:B------:R-:W-:Y:S01]  /*aac0*/  HADD2.F32 R20, -RZ, R13.reuse.H0_H0 ;  /* 0x2000000dff147230 */ /* 0x100fe20000004100 */
[----:B------:R-:W-:Y:S01]  /*aad0*/  F2FP.SATFINITE.E4M3.F32.PACK_AB_MERGE_C R42, R42, R43, RZ ;  /* 0x0000002b2a2a723e */ /* 0x000fe200048070ff */
[----:B------:R-:W-:Y:S02]  /*aae0*/  HADD2.F32 R24, -RZ, R13.H1_H1 ;  /* 0x3000000dff187230 */ /* 0x000fe40000004100 */
[C---:B------:R-:W-:Y:S01]  /*aaf0*/  FMUL.FTZ R48, R21.reuse, R34 ;  /* 0x0000002215307220 */ /* 0x040fe20000410000 */
[----:B------:R-:W-:Y:S02]  /*ab00*/  HADD2.F32 R13, -RZ, R7.H0_H0 ;  /* 0x20000007ff0d7230 */ /* 0x000fe40000004100 */
[----:B------:R-:W-:Y:S01]  /*ab10*/  FMUL.FTZ R50, R21, R20 ;  /* 0x0000001415327220 */ /* 0x000fe20000410000 */
[----:B------:R-:W-:Y:S01]  /*ab20*/  HADD2.F32 R36, -RZ, R31.H1_H1 ;  /* 0x3000001fff247230 */ /* 0x000fe20000004100 */
[----:B------:R-:W-:Y:S01]  /*ab30*/  F2FP.SATFINITE.E4M3.F32.PACK_AB_MERGE_C R8, R40, R37, R42 ;  /* 0x000000252808723e */ /* 0x000fe2000480702a */
[----:B------:R-:W-:-:S02]  /*ab40*/  HADD2.F32 R11, -RZ, R11.H1_H1 ;  /* 0x3000000bff0b7230 */ /* 0x000fc40000004100 */
[C---:B------:R-:W-:Y:S01]  /*ab50*/  FFMA.FTZ R48, R13.reuse, R20, -R48 ;  /* 0x000000140d307223 */ /* 0x040fe20000010830 */
[----:B------:R-:W-:Y:S02]  /*ab60*/  HADD2.F32 R7, -RZ, R7.H1_H1 ;  /* 0x30000007ff077230 */ /* 0x000fe40000004100 */
[----:B------:R-:W-:Y:S01]  /*ab70*/  FFMA.FTZ R50, R13, R34, R50 ;  /* 0x000000220d327223 */ /* 0x000fe20000010032 */
[----:B------:R-:W-:Y:S01]  /*ab80*/  F2FP.F16.E4M3.UNPACK_B R13, R12 ;  /* 0x0000000cff0d723e */ /* 0x000fe200020006ff */
[C---:B------:R-:W-:Y:S01]  /*ab90*/  FMUL.FTZ R20, R11.reuse, R36 ;  /* 0x000000240b147220 */ /* 0x040fe20000410000 */
[-C--:B------:R-:W-:Y:S01]  /*aba0*/  FMUL.FTZ R11, R11, R24.reuse ;  /* 0x000000180b0b7220 */ /* 0x080fe20000410000 */
[----:B------:R-:W-:Y:S02]  /*abb0*/  HADD2.F32 R12, -RZ, R3.H0_H0 ;  /* 0x20000003ff0c7230 */ /* 0x000fe40000004100 */
[C---:B------:R-:W-:Y:S01]  /*abc0*/  FFMA.FTZ R31, R7.reuse, R24, -R20 ;  /* 0x00000018071f7223 */ /* 0x040fe20000010814 */
[----:B------:R-:W-:Y:S01]  /*abd0*/  FFMA.FTZ R35, R7, R36, R11 ;  /* 0x0000002407237223 */ /* 0x000fe2000001000b */
[----:B------:R-:W-:-:S02]  /*abe0*/  HADD2.F32 R20, -RZ, R13.H0_H0 ;  /* 0x2000000dff147230 */ /* 0x000fc40000004100 */
[--C-:B------:R-:W-:Y:S01]  /*abf0*/  HADD2.F32 R7, -RZ, R6.reuse.H0_H0 ;  /* 0x20000006ff077230 */ /* 0x100fe20000004100 */
[----:B------:R-:W-:Y:S01]  /*ac00*/  F2FP.SATFINITE.E4M3.F32.PACK_AB_MERGE_C R31, R31, R48, RZ ;  /* 0x000000301f1f723e */ /* 0x000fe200048070ff */
[----:B------:R-:W-:Y:S01]  /*ac10*/  HADD2.F32 R11, -RZ, R3.H1_H1 ;  /* 0x30000003ff0b7230 */ /* 0x000fe20000004100 */
[----:B------:R-:W-:Y:S01]  /*ac20*/  F2FP.SATFINITE.E4M3.F32.PACK_AB_MERGE_C R35, R35, R50, RZ ;  /* 0x000000322323723e */ /* 0x000fe200048070ff */
[----:B------:R-:W-:Y:S02]  /*ac30*/  HADD2.F32 R13, -RZ, R13.H1_H1 ;  /* 0x3000000dff0d7230 */ /* 0x000fe40000004100 */
[C---:B------:R-:W-:Y:S01]  /*ac40*/  FMUL.FTZ R24, R7.reuse, R20 ;  /* 0x0000001407187220 */ /* 0x040fe20000410000 */
[----:B------:R-:W-:Y:S02]  /*ac50*/  HADD2.F32 R6, -RZ, R6.H1_H1 ;  /* 0x30000006ff067230 */ /* 0x000fe40000004100 */
[----:B------:R-:W-:Y:S01]  /*ac60*/  FMUL.FTZ R7, R7, R12 ;  /* 0x0000000c07077220 */ /* 0x000fe20000410000 */
[----:B------:R-:W-:-:S02]  /*ac70*/  HADD2.F32 R3, -RZ, R4.H0_H0 ;  /* 0x20000004ff037230 */ /* 0x000fc40000004100 */
[----:B------:R-:W-:Y:S02]  /*ac80*/  HADD2.F32 R4, -RZ, R4.H1_H1 ;  /* 0x30000004ff047230 */ /* 0x000fe40000004100 */
[C---:B------:R-:W-:Y:S01]  /*ac90*/  FMUL.FTZ R21, R6.reuse, R13 ;  /* 0x0000000d06157220 */ /* 0x040fe20000410000 */
[-C--:B------:R-:W-:Y:S01]  /*aca0*/  FMUL.FTZ R34, R6, R11.reuse ;  /* 0x0000000b06227220 */ /* 0x080fe20000410000 */
[C---:B------:R-:W-:Y:S01]  /*acb0*/  FFMA.FTZ R6, R3.reuse, R12, -R24 ;  /* 0x0000000c03067223 */ /* 0x040fe20000010818 */
[----:B------:R-:W-:Y:S01]  /*acc0*/  FFMA.FTZ R3, R3, R20, R7 ;  /* 0x0000001403037223 */ /* 0x000fe20000010007 */
[C---:B------:R-:W-:Y:S01]  /*acd0*/  FFMA.FTZ R21, R4.reuse, R11, -R21 ;  /* 0x0000000b04157223 */ /* 0x040fe20000010815 */
[----:B------:R-:W-:Y:S01]  /*ace0*/  FFMA.FTZ R34, R4, R13, R34 ;  /* 0x0000000d04227223 */ /* 0x000fe20000010022 */
[----:B------:R-:W-:Y:S02]  /*acf0*/  F2FP.SATFINITE.E4M3.F32.PACK_AB_MERGE_C R7, R41, R32, RZ ;  /* 0x000000202907723e */ /* 0x000fe400048070ff */
[----:B------:R-:W-:-:S02]  /*ad00*/  F2FP.SATFINITE.E4M3.F32.PACK_AB_MERGE_C R4, R44, R45, RZ ;  /* 0x0000002d2c04723e */ /* 0x000fc400048070ff */
[----:B------:R-:W-:Y:S02]  /*ad10*/  F2FP.SATFINITE.E4M3.F32.PACK_AB_MERGE_C R11, R52, R33, RZ ;  /* 0x00000021340b723e */ /* 0x000fe400048070ff */
[----:B------:R-:W-:Y:S02]  /*ad20*/  F2FP.SATFINITE.E4M3.F32.PACK_AB_MERGE_C R7, R30, R27, R7 ;  /* 0x0000001b1e07723e */ /* 0x000fe40004807007 */
[----:B------:R-:W-:Y:S02]  /*ad30*/  F2FP.SATFINITE.E4M3.F32.PACK_AB_MERGE_C R4, R39, R38, R4 ;  /* 0x000000262704723e */ /* 0x000fe40004807004 */
[----:B------:R-:W-:Y:S02]  /*ad40*/  F2FP.SATFINITE.E4M3.F32.PACK_AB_MERGE_C R6, R21, R6, R31 ;  /* 0x000000061506723e */ /* 0x000fe4000480701f */
[----:B------:R-:W-:Y:S02]  /*ad50*/  F2FP.SATFINITE.E4M3.F32.PACK_AB_MERGE_C R11, R29, R26, R11 ;  /* 0x0000001a1d0b723e */ /* 0x000fe4000480700b */
[----:B------:R-:W-:Y:S01]  /*ad60*/  F2FP.SATFINITE.E4M3.F32.PACK_AB_MERGE_C R10, R34, R3, R35 ;  /* 0x00000003220a723e */ /* 0x000fe20004807023 */
[----:B------:R2:W-:Y:S04]  /*ad70*/  STS.128 [R49+0xf000], R4 ;  /* 0x00f0000431007388 */ /* 0x0005e80000000c00 */
[----:B------:R2:W-:Y:S02]  /*ad80*/  STS.128 [R0+0xf000], R8 ;  /* 0x00f0000800007388 */ /* 0x0005e40000000c00 */
.L_x_356:
[----:B------:R-:W-:Y:S05]  /*ad90*/  BSYNC B0 ;  /* 0x0000000000007941 */ /* 0x000fea0003800000 */
.L_x_346:
[----:B------:R-:W-:Y:S01]  /*ada0*/  @!PT LDS RZ, [RZ] ;  /* 0x00000000fffff984 */ /* 0x000fe20000000800 */
[----:B------:R-:W-:Y:S01]  /*adb0*/  @!PT LDS RZ, [RZ] ;  /* 0x00000000fffff984 */ /* 0x000fe20000000800 */
[----:B------:R-:W-:Y:S01]  /*adc0*/  @!PT LDS RZ, [RZ] ;  /* 0x00000000fffff984 */ /* 0x000fe20000000800 */
[----:B------:R-:W-:Y:S01]  /*add0*/  @!PT LDS RZ, [RZ] ;  /* 0x00000000fffff984 */ /* 0x000fe20000000800 */
[----:B------:R4:W-:Y:S06]  /*ade0*/  MEMBAR.ALL.CTA ;  /* 0x0000000000007992 */ /* 0x0009ec0000008000 */
[----:B----4-:R-:W4:Y:S01]  /*adf0*/  FENCE.VIEW.ASYNC.S ;  /* 0x00000000000073c6 */ /* 0x010f220000000000 */
[----:B------:R-:W-:Y:S05]  /*ae00*/  WARPSYNC.ALL ;  /* 0x0000000000007948 */ /* 0x000fea0003800000 */
[----:B----4-:R-:W-:Y:S06]  /*ae10*/  BAR.SYNC.DEFER_BLOCKING 0xd, 0x180 ;  /* 0x0346000000007b1d */ /* 0x010fec0000010000 */
.L_x_343:
[----:B------:R-:W-:-:S13]  /*ae20*/  ISETP.NE.AND P0, PT, R155, 0x3, PT ;  /* 0x000000039b00780c */ /* 0x000fda0003f05270 */
[----:B------:R-:W-:Y:S05]  /*ae30*/  @!P0 BRA `(.L_x_371) ;  /* 0x0000000000048947 */ /* 0x000fea0003800000 */
[----:B------:R-:W-:Y:S01]  /*ae40*/  BPT.TRAP 0x1 ;  /* 0x000000040000795c */ /* 0x000fe20000300000 */
.L_x_371:
[----:B01----:R-:W-:Y:S01]  /*ae50*/  IMAD R3, R154, 0x8, R18 ;  /* 0x000000089a037824 */ /* 0x003fe200078e0212 */
[----:B--23-5:R-:W-:-:S04]  /*ae60*/  SHF.L.U32 R4, R157, 0x1f, RZ ;  /* 0x0000001f9d047819 */ /* 0x02cfc800000006ff */
[----:B------:R0:W1:Y:S01]  /*ae70*/  SYNCS.PHASECHK.TRANS64.TRYWAIT P1, [R3+URZ+0x19c30], R4 ;  /* 0x019c3004030075a7 */ /* 0x000062000802017f */
[----:B------:R-:W-:Y:S05]  /*ae80*/  @!P0 BRA `(.L_x_372) ;  /* 0x0000000000048947 */ /* 0x000fea0003800000 */
[----:B------:R-:W-:Y:S01]  /*ae90*/  BPT.TRAP 0x1 ;  /* 0x000000040000795c */ /* 0x000fe20000300000 */
.L_x_372:
[----:B------:R-:W-:Y:S01]  /*aea0*/  VIADD R0, R18, 0x13800 ;  /* 0x0001380012007836 */ /* 0x000fe20000000000 */
[----:B------:R-:W-:Y:S01]  /*aeb0*/  LOP3.LUT R14, R46, 0x10000, RZ, 0xfc, !PT ;  /* 0x000100002e0e7812 */ /* 0x000fe200078efcff */
[----:B------:R-:W-:-:S03]  /*aec0*/  IMAD.MOV.U32 R15, RZ, RZ, -0x3ffffff0 ;  /* 0xc0000010ff0f7424 */ /* 0x000fc600078e00ff */
[----:B------:R-:W-:-:S04]  /*aed0*/  SHF.R.U32.HI R0, RZ, 0x4, R0 ;  /* 0x00000004ff007819 */ /* 0x000fc80000011600 */
[----:B------:R-:W-:-:S04]  /*aee0*/  LOP3.LUT R0, R0, 0x3fff, RZ, 0xc0, !PT ;  /* 0x00003fff00007812 */ /* 0x000fc800078ec0ff */
[----:B------:R-:W-:-:S05]  /*aef0*/  LOP3.LUT R0, R0, 0x10000, RZ, 0xfc, !PT ;  /* 0x0001000000007812 */ /* 0x000fca00078efcff */
[----:B------:R2:W-:Y:S01]  /*af00*/  STL [R1+0x14], R0 ;  /* 0x0000140001007387 */ /* 0x0005e20000100800 */
[----:B-1----:R-:W-:Y:S05]  /*af10*/  @P1 BRA `(.L_x_373) ;  /* 0x0000000000081947 */ /* 0x002fea0003800000 */
[----:B------:R-:W1:Y:S02]  /*af20*/  SYNCS.PHASECHK.TRANS64.TRYWAIT P1, [R3+URZ+0x19c30], R4 ;  /* 0x019c3004030075a7 */ /* 0x000e64000802017f */
[----:B-1----:R-:W-:Y:S05]  /*af30*/  @!P1 BRA `(.L_x_374) ;  /* 0x000000cc00789947 */ /* 0x002fea0003800000 */
.L_x_373:
[----:B------:R-:W0:Y:S01]  /*af40*/  LDL R6, [R1+0x14] ;  /* 0x0000140001067983 */ /* 0x000e220000100800 */
[----:B------:R-:W-:Y:S01]  /*af50*/  IMAD.MOV.U32 R5, RZ, RZ, -0x3ffffff0 ;  /* 0xc0000010ff057424 */ /* 0x000fe200078e00ff */
[----:B------:R-:W-:Y:S05]  /*af60*/  WARPSYNC.ALL ;  /* 0x0000000000007948 */ /* 0x000fea0003800000 */
[C---:B------:R-:W-:Y:S01]  /*af70*/  R2UR UR4, R14.reuse ;  /* 0x000000000e0472ca */ /* 0x040fe200000e0000 */
[----:B------:R-:W3:Y:S01]  /*af80*/  LDL R9, [R1+0x58] ;  /* 0x0000580001097983 */ /* 0x000ee20000100800 */
[----:B------:R-:W-:Y:S02]  /*af90*/  R2UR UR5, R15 ;  /* 0x000000000f0572ca */ /* 0x000fe400000e0000 */
[----:B------:R-:W-:Y:S01]  /*afa0*/  R2UR UR7, R5 ;  /* 0x00000000050772ca */ /* 0x000fe200000e0000 */
[----:B------:R-:W-:Y:S01]  /*afb0*/  WARPGROUP.ARRIVE ;  /* 0x00000000000079c5 */ /* 0x000fe20000000000 */
[----:B--2---:R-:W2:Y:S01]  /*afc0*/  LDL R0, [R1+0x48] ;  /* 0x0000480001007983 */ /* 0x004ea20000100800 */
[----:B------:R-:W-:Y:S01]  /*afd0*/  VIADD R10, R14, 0x180 ;  /* 0x000001800e0a7836 */ /* 0x000fe20000000000 */
[----:B------:R-:W-:Y:S01]  /*afe0*/  P2R R8, PR, RZ, 0x1 ;  /* 0x00000001ff087803 */ /* 0x000fe20000000000 */
[----:B------:R-:W-:-:S02]  /*aff0*/  IMAD.MOV.U32 R11, RZ, RZ, -0x3ffffff0 ;  /* 0xc0000010ff0b7424 */ /* 0x000fc400078e00ff */
[----:B------:R-:W4:Y:S01]  /*b000*/  S2R R90, SR_TID.X ;  /* 0x00000000005a7919 */ /* 0x000f220000002100 */
[----:B------:R-:W-:Y:S01]  /*b010*/  IMAD.MOV.U32 R7, RZ, RZ, -0x3ffffff0 ;  /* 0xc0000010ff077424 */ /* 0x000fe200078e00ff */
[----:B------:R-:W-:Y:S01]  /*b020*/  BSSY B0, `(.L_x_375) ;  /* 0x00003d6000007945 */ /* 0x000fe20003800000 */
[----:B------:R-:W-:Y:S01]  /*b030*/  VIADD R20, R14, 0x300 ;  /* 0x000003000e147836 */ /* 0x000fe20000000000 */
[----:B------:R5:W-:Y:S01]  /*b040*/  STL.64 [R1+0x8], R10 ;  /* 0x0000080a01007387 */ /* 0x000be20000100a00 */
[----:B------:R-:W-:Y:S02]  /*b050*/  IMAD.MOV.U32 R21, RZ, RZ, -0x3ffffff0 ;  /* 0xc0000010ff157424 */ /* 0x000fe400078e00ff */
[----:B------:R-:W-:Y:S01]  /*b060*/  IMAD.MOV.U32 R5, RZ, RZ, -0x3ffffff0 ;  /* 0xc0000010ff057424 */ /* 0x000fe200078e00ff */
[----:B----4-:R-:W-:Y:S01]  /*b070*/  LOP3.LUT R90, R90, 0x7f, RZ, 0xc0, !PT ;  /* 0x0000007f5a5a7812 */ /* 0x010fe200078ec0ff */
[----:B01----:R-:W-:-:S04]  /*b080*/  IMAD R4, R154, 0x300, R6 ;  /* 0x000003009a047824 */ /* 0x003fc800078e0206 */
[C---:B------:R-:W-:Y:S01]  /*b090*/  VIADD R6, R4.reuse, 0x100 ;  /* 0x0000010004067836 */ /* 0x040fe20000000000 */
[C---:B------:R-:W-:Y:S01]  /*b0a0*/  R2UR UR6, R4.reuse ;  /* 0x00000000040672ca */ /* 0x040fe200000e0000 */
[----:B------:R-:W-:-:S12]  /*b0b0*/  VIADD R4, R4, 0x200 ;  /* 0x0000020004047836 */ /* 0x000fd80000000000 */
[----:B------:R-:W-:Y:S01]  /*b0c0*/  QGMMA.64x128x32.F32.E4M3.E4M3 R24, gdesc[UR4], RZ, !UPT, gsb0 ;  /* 0x01e00000041879f3 */ /* 0x000fe2000c0008ff */
[----:B------:R-:W-:Y:S02]  /*b0d0*/  R2UR UR4, R10 ;  /* 0x000000000a0472ca */ /* 0x000fe400000e0000 */
[----:B------:R-:W-:Y:S02]  /*b0e0*/  R2UR UR5, R11 ;  /* 0x000000000b0572ca */ /* 0x000fe400000e0000 */
[----:B------:R-:W-:Y:S02]  /*b0f0*/  R2UR UR6, R6 ;  /* 0x00000000060672ca */ /* 0x000fe400000e0000 */
[----:B------:R-:W-:Y:S01]  /*b100*/  R2UR UR7, R7 ;  /* 0x00000000070772ca */ /* 0x000fe200000e0000 */
[----:B------:R-:W-:Y:S02]  /*b110*/  WARPGROUP.DEPBAR.LE gsb0, 0x0 ;  /* 0x00008000000079c5 */ /* 0x000fe40000010000 */
[----:B------:R-:W-:-:S10]  /*b120*/  WARPGROUP.ARRIVE ;  /* 0x00000000000079c5 */ /* 0x000fd40000000000 */
[----:B------:R-:W-:Y:S01]  /*b130*/  QGMMA.64x128x32.F32.E4M3.E4M3 R24, gdesc[UR4], R24, gsb0 ;  /* 0x01e00000041879f3 */ /* 0x000fe20008000818 */
[----:B------:R-:W-:Y:S02]  /*b140*/  R2UR UR4, R20 ;  /* 0x00000000140472ca */ /* 0x000fe400000e0000 */
[----:B------:R-:W-:Y:S02]  /*b150*/  R2UR UR5, R21 ;  /* 0x00000000150572ca */ /* 0x000fe400000e0000 */
[----:B------:R-:W-:Y:S01]  /*b160*/  R2UR UR6, R4 ;  /* 0x00000000040672ca */ /* 0x000fe200000e0000 */
[----:B---3--:R-:W-:Y:S01]  /*b170*/  IMAD.IADD R4, R9, 0x1, R88 ;  /* 0x0000000109047824 */ /* 0x008fe200078e0258 */
[----:B------:R-:W-:-:S03]  /*b180*/  R2UR UR7, R5 ;  /* 0x00000000050772ca */ /* 0x000fc600000e0000 */
[----:B--2---:R-:W-:-:S05]  /*b190*/  IMAD R4, R0, -0x80, R4 ;  /* 0xffffff8000047824 */ /* 0x004fca00078e0204 */
[C---:B------:R-:W-:Y:S02]  /*b1a0*/  ISETP.GT.AND P4, PT, R4.reuse, RZ, PT ;  /* 0x000000ff0400720c */ /* 0x040fe40003f84270 */
[C---:B------:R-:W-:Y:S02]  /*b1b0*/  ISETP.GT.AND P3, PT, R4.reuse, 0x1, PT ;  /* 0x000000010400780c */ /* 0x040fe40003f64270 */
[C---:B------:R-:W-:Y:S02]  /*b1c0*/  ISETP.GT.AND P1, PT, R4.reuse, 0x8, PT ;  /* 0x000000080400780c */ /* 0x040fe40003f24270 */
[C---:B------:R-:W-:Y:S02]  /*b1d0*/  ISETP.GT.AND P2, PT, R4.reuse, 0x9, PT ;  /* 0x000000090400780c */ /* 0x040fe40003f44270 */
[C---:B------:R-:W-:Y:S02]  /*b1e0*/  ISETP.GT.AND P6, PT, R4.reuse, 0x10, PT ;  /* 0x000000100400780c */ /* 0x040fe40003fc4270 */
[----:B------:R-:W-:-:S02]  /*b1f0*/  ISETP.GT.AND P5, PT, R4, 0x11, PT ;  /* 0x000000110400780c */ /* 0x000fc40003fa4270 */
[----:B------:R-:W-:Y:S01]  /*b200*/  ISETP.GT.AND P0, PT, R4, 0x59, PT ;  /* 0x000000590400780c */ /* 0x000fe20003f04270 */
[----:B------:R-:W-:Y:S02]  /*b210*/  WARPGROUP.DEPBAR.LE gsb0, 0x0 ;  /* 0x00008000000079c5 */ /* 0x000fe40000010000 */
[----:B------:R-:W-:-:S06]  /*b220*/  WARPGROUP.ARRIVE ;  /* 0x00000000000079c5 */ /* 0x000fcc0000000000 */
[----:B------:R-:W-:Y:S03]  /*b230*/  QGMMA.64x128x32.F32.E4M3.E4M3 R24, gdesc[UR4], R24, gsb0 ;  /* 0x01e00000041879f3 */ /* 0x000fe60008000818 */
[----:B------:R-:W-:Y:S02]  /*b240*/  WARPGROUP.DEPBAR.LE gsb0, 0x0 ;  /* 0x00008000000079c5 */ /* 0x000fe40000010000 */
[----:B------:R-:W-:Y:S02]  /*b250*/  FSEL R5, R24, -INF , P4 ;  /* 0xff80000018057808 */ /* 0x000fe40002000000 */
[----:B------:R-:W-:Y:S02]  /*b260*/  FSEL R25, R25, -INF , P3 ;  /* 0xff80000019197808 */ /* 0x000fe40001800000 */
[----:B------:R-:W-:Y:S02]  /*b270*/  FSEL R7, R28, -INF , P1 ;  /* 0xff8000001c077808 */ /* 0x000fe40000800000 */
[----:B------:R-:W-:-:S02]  /*b280*/  FMNMX.FTZ R0, R5, R25, !PT ;  /* 0x0000001905007209 */ /* 0x000fc40007810000 */
[----:B------:R-:W-:Y:S02]  /*b290*/  FSEL R29, R29, -INF , P2 ;  /* 0xff8000001d1d7808 */ /* 0x000fe40001000000 */
[----:B------:R-:W-:Y:S02]  /*b2a0*/  FMNMX.FTZ R0, R7, R0, !PT ;  /* 0x0000000007007209 */ /* 0x000fe40007810000 */
[----:B-----5:R-:W-:Y:S02]  /*b2b0*/  FSEL R11, R32, -INF , P6 ;  /* 0xff800000200b7808 */ /* 0x020fe40003000000 */
        /* <DEDUP_REMOVED lines=10> */
[C---:B------:R-:W-:Y:S02]  /*b360*/  ISETP.GT.AND P1, PT, R4.reuse, 0x20, PT ;  /* 0x000000200400780c */ /* 0x040fe40003f24270 */
        /* <DEDUP_REMOVED lines=59> */
[----:B------:R-:W-:Y:S02]  /*b720*/  FMNMX.FTZ R0, R65, R0, !PT ;  /* 0x0000000041007209 */ /* 0x000fe40007810000 */
[----:B------:R-:W-:Y:S02]  /*b730*/  FSEL R59, R59, -INF , P5 ;  /* 0xff8000003b3b7808 */ /* 0x000fe40002800000 */
[----:B------:R-:W-:Y:S02]  /*b740*/  ISETP.GT.AND P5, PT, R4, 0x60, PT ;  /* 0x000000600400780c */ /* 0x000fe40003fa4270 */
        /* <DEDUP_REMOVED lines=15> */
[----:B------:R-:W-:Y:S02]  /*b840*/  P2R R30, PR, RZ, 0x1 ;  /* 0x00000001ff1e7803 */ /* 0x000fe40000000000 */
[----:B------:R-:W-:Y:S02]  /*b850*/  P2R R28, PR, RZ, 0x2 ;  /* 0x00000002ff1c7803 */ /* 0x000fe40000000000 */
[----:B------:R-:W-:Y:S02]  /*b860*/  FSEL R77, R77, -INF , P2 ;  /* 0xff8000004d4d7808 */ /* 0x000fe40001000000 */
[----:B------:R-:W-:Y:S02]  /*b870*/  P2R R26, PR, RZ, 0x4 ;  /* 0x00000004ff1a7803 */ /* 0x000fe40000000000 */
[----:B------:R-:W-:-:S02]  /*b880*/  ISETP.GT.AND P3, PT, R4, 0x70, PT ;  /* 0x000000700400780c */ /* 0x000fc40003f64270 */
[C---:B------:R-:W-:Y:S02]  /*b890*/  ISETP.GT.AND P4, PT, R4.reuse, 0x71, PT ;  /* 0x000000710400780c */ /* 0x040fe40003f84270 */
[C---:B------:R-:W-:Y:S02]  /*b8a0*/  ISETP.GT.AND P5, PT, R4.reuse, 0x78, PT ;  /* 0x000000780400780c */ /* 0x040fe40003fa4270 */
[C---:B------:R-:W-:Y:S02]  /*b8b0*/  ISETP.GT.AND P6, PT, R4.reuse, 0x79, PT ;  /* 0x000000790400780c */ /* 0x040fe40003fc4270 */
[C---:B------:R-:W-:Y:S02]  /*b8c0*/  ISETP.GT.AND P2, PT, R4.reuse, 0x58, PT ;  /* 0x000000580400780c */ /* 0x040fe40003f44270 */
[C---:B------:R-:W-:Y:S02]  /*b8d0*/  ISETP.GT.AND P1, PT, R4.reuse, 0x59, PT ;  /* 0x000000590400780c */ /* 0x040fe40003f24270 */
[----:B------:R-:W-:-:S02]  /*b8e0*/  ISETP.GT.AND P0, PT, R4, 0x60, PT ;  /* 0x000000600400780c */ /* 0x000fc40003f04270 */
[----:B------:R-:W-:Y:S02]  /*b8f0*/  FMNMX.FTZ R4, R9, R27, !PT ;  /* 0x0000001b09047209 */ /* 0x000fe40007810000 */
[----:B------:R-:W-:Y:S02]  /*b900*/  FMNMX.FTZ R0, R127, R0, !PT ;  /* 0x000000007f007209 */ /* 0x000fe40007810000 */
[----:B------:R-:W-:Y:S02]  /*b910*/  FMNMX.FTZ R4, R89, R4, !PT ;  /* 0x0000000459047209 */ /* 0x000fe40007810000 */
[----:B------:R-:W-:Y:S02]  /*b920*/  FSEL R129, R80, -INF , P3 ;  /* 0xff80000050817808 */ /* 0x000fe40001800000 */
[----:B------:R-:W-:Y:S02]  /*b930*/  FMNMX.FTZ R0, R77, R0, !PT ;  /* 0x000000004d007209 */ /* 0x000fe40007810000 */
[----:B------:R-:W-:-:S02]  /*b940*/  FMNMX.FTZ R4, R31, R4, !PT ;  /* 0x000000041f047209 */ /* 0x000fc40007810000 */
[----:B------:R-:W-:Y:S02]  /*b950*/  FSEL R131, R81, -INF , P4 ;  /* 0xff80000051837808 */ /* 0x000fe40002000000 */
        /* <DEDUP_REMOVED lines=8> */
[----:B------:R-:W-:Y:S02]  /*b9e0*/  FMNMX.FTZ R10, R85, R0, !PT ;  /* 0x00000000550a7209 */ /* 0x000fe40007810000 */
[----:B------:R-:W-:Y:S02]  /*b9f0*/  FMNMX.FTZ R4, R39, R4, !PT ;  /* 0x0000000427047209 */ /* 0x000fe40007810000 */
[----:B------:R-:W-:Y:S01]  /*ba00*/  FSEL R71, R71, -INF , P1 ;  /* 0xff80000047477808 */ /* 0x000fe20000800000 */
[----:B------:R-:W0:Y:S01]  /*ba10*/  SHFL.BFLY PT, R133, R10, 0x2, 0x1f ;  /* 0x0c401f000a857f89 */ /* 0x000e2200000e0000 */
[----:B------:R-:W-:-:S02]  /*ba20*/  FMNMX.FTZ R4, R101, R4, !PT ;  /* 0x0000000465047209 */ /* 0x000fc40007810000 */
[----:B------:R-:W-:Y:S02]  /*ba30*/  P2R R24, PR, RZ, 0x8 ;  /* 0x00000008ff187803 */ /* 0x000fe40000000000 */
[----:B------:R-:W-:Y:S02]  /*ba40*/  FMNMX.FTZ R4, R43, R4, !PT ;  /* 0x000000042b047209 */ /* 0x000fe40007810000 */
[----:B------:R-:W-:Y:S02]  /*ba50*/  FSEL R135, R74, -INF , P0 ;  /* 0xff8000004a877808 */ /* 0x000fe40000000000 */
[----:B------:R-:W-:Y:S02]  /*ba60*/  FMNMX.FTZ R4, R105, R4, !PT ;  /* 0x0000000469047209 */ /* 0x000fe40007810000 */
[----:B------:R-:W-:Y:S02]  /*ba70*/  ISETP.NE.AND P0, PT, R30, RZ, PT ;  /* 0x000000ff1e00720c */ /* 0x000fe40003f05270 */
[----:B------:R-:W-:-:S02]  /*ba80*/  FMNMX.FTZ R4, R47, R4, !PT ;  /* 0x000000042f047209 */ /* 0x000fc40007810000 */
[----:B------:R-:W-:Y:S02]  /*ba90*/  ISETP.NE.AND P1, PT, R28, RZ, PT ;  /* 0x000000ff1c00720c */ /* 0x000fe40003f25270 */
[----:B------:R-:W-:Y:S02]  /*baa0*/  FMNMX.FTZ R4, R109, R4, !PT ;  /* 0x000000046d047209 */ /* 0x000fe40007810000 */
[----:B------:R-:W-:Y:S02]  /*bab0*/  FSEL R75, R75, -INF , P0 ;  /* 0xff8000004b4b7808 */ /* 0x000fe40000000000 */
[----:B------:R-:W-:Y:S02]  /*bac0*/  FMNMX.FTZ R4, R51, R4, !PT ;  /* 0x0000000433047209 */ /* 0x000fe40007810000 */
[----:B------:R-:W-:Y:S02]  /*bad0*/  FSEL R83, R83, -INF , P4 ;  /* 0xff80000053537808 */ /* 0x000fe40002000000 */
[----:B0-----:R-:W-:-:S02]  /*bae0*/  FMNMX.FTZ R12, R10, R133, !PT ;  /* 0x000000850a0c7209 */ /* 0x001fc40007810000 */
[----:B------:R-:W-:Y:S02]  /*baf0*/  FMNMX.FTZ R4, R111, R4, !PT ;  /* 0x000000046f047209 */ /* 0x000fe40007810000 */
[----:B------:R-:W-:Y:S01]  /*bb00*/  FSEL R87, R87, -INF , P6 ;  /* 0xff80000057577808 */ /* 0x000fe20003000000 */
[----:B------:R-:W0:Y:S01]  /*bb10*/  SHFL.BFLY PT, R133, R12, 0x1, 0x1f ;  /* 0x0c201f000c857f89 */ /* 0x000e2200000e0000 */
[----:B------:R-:W-:Y:S02]  /*bb20*/  FMNMX.FTZ R4, R55, R4, !PT ;  /* 0x0000000437047209 */ /* 0x000fe40007810000 */
[----:B------:R-:W-:Y:S02]  /*bb30*/  ISETP.NE.AND P0, PT, R8, RZ, PT ;  /* 0x000000ff0800720c */ /* 0x000fe40003f05270 */
[----:B------:R-:W-:-:S04]  /*bb40*/  FMNMX.FTZ R4, R117, R4, !PT ;  /* 0x0000000475047209 */ /* 0x000fc80007810000 */
[----:B------:R-:W-:-:S04]  /*bb50*/  FMNMX.FTZ R4, R59, R4, !PT ;  /* 0x000000043b047209 */ /* 0x000fc80007810000 */
[----:B------:R-:W-:-:S04]  /*bb60*/  FMNMX.FTZ R4, R119, R4, !PT ;  /* 0x0000000477047209 */ /* 0x000fc80007810000 */
[----:B------:R-:W-:-:S04]  /*bb70*/  FMNMX.FTZ R4, R63, R4, !PT ;  /* 0x000000043f047209 */ /* 0x000fc80007810000 */
[----:B------:R-:W-:Y:S02]  /*bb80*/  FMNMX.FTZ R4, R123, R4, !PT ;  /* 0x000000047b047209 */ /* 0x000fe40007810000 */
[----:B0-----:R-:W-:Y:S02]  /*bb90*/  FMNMX.FTZ R0, R12, R133, !PT ;  /* 0x000000850c007209 */ /* 0x001fe40007810000 */
[----:B------:R-:W-:Y:S02]  /*bba0*/  FSEL R133, R70, -INF , P2 ;  /* 0xff80000046857808 */ /* 0x000fe40001000000 */
[----:B------:R-:W-:Y:S01]  /*bbb0*/  FMNMX.FTZ R4, R67, R4, !PT ;  /* 0x0000000443047209 */ /* 0x000fe20007810000 */
[----:B------:R-:W-:-:S01]  /*bbc0*/  FFMA.FTZ R6, R2, R0, -8 ;  /* 0xc100000002067423 */ /* 0x000fc20000010000 */
[----:B------:R-:W-:Y:S02]  /*bbd0*/  FSETP.NEU.FTZ.AND P3, PT, R0, -INF , PT ;  /* 0xff8000000000780b */ /* 0x000fe40003f7d000 */
[----:B------:R-:W-:-:S02]  /*bbe0*/  FMNMX.FTZ R4, R133, R4, !PT ;  /* 0x0000000485047209 */ /* 0x000fc40007810000 */
[----:B------:R-:W-:Y:S02]  /*bbf0*/  FSEL R6, R6, RZ, P3 ;  /* 0x000000ff06067208 */ /* 0x000fe40001800000 */
[----:B------:R-:W-:Y:S02]  /*bc00*/  FMNMX.FTZ R4, R71, R4, !PT ;  /* 0x0000000447047209 */ /* 0x000fe40007810000 */
[----:B------:R-:W-:Y:S01]  /*bc10*/  ISETP.NE.AND P3, PT, R24, RZ, PT ;  /* 0x000000ff1800720c */ /* 0x000fe20003f65270 */
[----:B------:R-:W-:-:S01]  /*bc20*/  FFMA.FTZ R24, R2, R37, -R6 ;  /* 0x0000002502187223 */ /* 0x000fc20000010806 */
[----:B------:R-:W-:Y:S01]  /*bc30*/  FMNMX.FTZ R4, R135, R4, !PT ;  /* 0x0000000487047209 */ /* 0x000fe20007810000 */
[----:B------:R-:W-:-:S01]  /*bc40*/  FFMA.FTZ R10, R2, R29, -R6 ;  /* 0x0000001d020a7223 */ /* 0x000fc20000010806 */
[----:B------:R-:W-:Y:S01]  /*bc50*/  ISETP.NE.AND P2, PT, R26, RZ, PT ;  /* 0x000000ff1a00720c */ /* 0x000fe20003f45270 */
[----:B------:R-:W-:-:S01]  /*bc60*/  FFMA.FTZ R29, R2, R45, -R6 ;  /* 0x0000002d021d7223 */ /* 0x000fc20000010806 */
[----:B------:R-:W-:Y:S01]  /*bc70*/  FSEL R37, R78, -INF , P1 ;  /* 0xff8000004e257808 */ /* 0x000fe20000800000 */
[----:B------:R-:W-:-:S01]  /*bc80*/  FFMA.FTZ R12, R2, R33, -R6 ;  /* 0x00000021020c7223 */ /* 0x000fc20000010806 */
[----:B------:R-:W-:Y:S01]  /*bc90*/  FMNMX.FTZ R4, R75, R4, !PT ;  /* 0x000000044b047209 */ /* 0x000fe20007810000 */
        /* <DEDUP_REMOVED lines=13> */
[C-C-:B------:R-:W-:Y:S01]  /*bd70*/  FFMA.FTZ R65, R2.reuse, R69, -R6.reuse ;  /* 0x0000004502417223 */ /* 0x140fe20000010806 */
        /* <DEDUP_REMOVED lines=13> */
[C-C-:B------:R-:W-:Y:S01]  /*be50*/  FFMA.FTZ R34, R2.reuse, R107, -R6.reuse ;  /* 0x0000006b02227223 */ /* 0x140fe20000010806 */
[----:B------:R-:W0:Y:S01]  /*be60*/  SHFL.BFLY PT, R91, R4, 0x2, 0x1f ;  /* 0x0c401f00045b7f89 */ /* 0x000e2200000e0000 */
[----:B------:R-:W-:-:S01]  /*be70*/  FFMA.FTZ R36, R2, R113, -R6 ;  /* 0x0000007102247223 */ /* 0x000fc20000010806 */
[C-C-:B------:R-:W-:Y:S01]  /*be80*/  FFMA.FTZ R61, R2.reuse, R61, -R6.reuse ;  /* 0x0000003d023d7223 */ /* 0x140fe20000010806 */
[----:B------:R-:W-:-:S01]  /*be90*/  FFMA.FTZ R38, R2, R115, -R6 ;  /* 0x0000007302267223 */ /* 0x000fc20000010806 */
[C-C-:B------:R-:W-:Y:S01]  /*bea0*/  FFMA.FTZ R40, R2.reuse, R121, -R6.reuse ;  /* 0x0000007902287223 */ /* 0x140fe20000010806 */
[----:B------:R-:W-:-:S01]  /*beb0*/  FFMA.FTZ R42, R2, R125, -R6 ;  /* 0x0000007d022a7223 */ /* 0x000fc20000010806 */
[C-C-:B------:R-:W-:Y:S01]  /*bec0*/  FFMA.FTZ R44, R2.reuse, R127, -R6.reuse ;  /* 0x0000007f022c7223 */ /* 0x140fe20000010806 */
[----:B------:R-:W-:-:S01]  /*bed0*/  FFMA.FTZ R46, R2, R129, -R6 ;  /* 0x00000081022e7223 */ /* 0x000fc20000010806 */
[C-C-:B------:R-:W-:Y:S01]  /*bee0*/  FFMA.FTZ R77, R2.reuse, R131, -R6.reuse ;  /* 0x00000083024d7223 */ /* 0x140fe20000010806 */
[----:B------:R-:W-:-:S01]  /*bef0*/  FFMA.FTZ R81, R2, R85, -R6 ;  /* 0x0000005502517223 */ /* 0x000fc20000010806 */
[----:B------:R-:W-:Y:S01]  /*bf00*/  MUFU.EX2 R5, R5 ;  /* 0x0000000500057308 */ /* 0x000fe20000000800 */
[----:B------:R-:W-:-:S07]  /*bf10*/  ISETP.NE.AND P2, PT, R90, RZ, PT ;  /* 0x000000ff5a00720c */ /* 0x000fce0003f45270 */
[----:B------:R-:W1:Y:S01]  /*bf20*/  MUFU.EX2 R8, R8 ;  /* 0x0000000800087308 */ /* 0x000e620000000800 */
[----:B0-----:R-:W-:-:S05]  /*bf30*/  FMNMX.FTZ R91, R4, R91, !PT ;  /* 0x0000005b045b7209 */ /* 0x001fca0007810000 */
[----:B------:R-:W-:Y:S02]  /*bf40*/  @!P2 VIADD R3, R3, 0x19c40 ;  /* 0x00019c400303a836 */ /* 0x000fe40000000000 */
[----:B------:R-:W-:Y:S01]  /*bf50*/  MUFU.EX2 R7, R7 ;  /* 0x0000000700077308 */ /* 0x000fe20000000800 */
[----:B------:R-:W0:Y:S02]  /*bf60*/  SHFL.BFLY PT, R4, R91, 0x1, 0x1f ;  /* 0x0c201f005b047f89 */ /* 0x000e2400000e0000 */
[----:B------:R-:W-:-:S05]  /*bf70*/  @!P2 PRMT R3, RZ, 0x654, R3 ;  /* 0x00000654ff03a816 */ /* 0x000fca0000000003 */
[----:B------:R-:W2:Y:S01]  /*bf80*/  MUFU.EX2 R10, R10 ;  /* 0x0000000a000a7308 */ /* 0x000ea20000000800 */
[----:B-1----:R-:W-:-:S01]  /*bf90*/  FADD.FTZ R70, R5, R8 ;  /* 0x0000000805467221 */ /* 0x002fc20000010000 */
[----:B------:R1:W-:Y:S06]  /*bfa0*/  @!P2 SYNCS.ARRIVE.TRANS64.RED.A1T0 RZ, [R3+URZ], RZ ;  /* 0x000000ff03ffa9a7 */ /* 0x0003ec000810043f */
[----:B------:R-:W-:Y:S08]  /*bfb0*/  MUFU.EX2 R11, R11 ;  /* 0x0000000b000b7308 */ /* 0x000ff00000000800 */
[----:B------:R-:W-:Y:S01]  /*bfc0*/  MUFU.EX2 R12, R12 ;  /* 0x0000000c000c7308 */ /* 0x000fe20000000800 */
[----:B--2---:R-:W-:-:S02]  /*bfd0*/  F2FP.SATFINITE.E4M3.F32.PACK_AB_MERGE_C R148, R10, R7, RZ ;  /* 0x000000070a94723e */ /* 0x004fc400048070ff */
[----:B0-----:R-:W-:Y:S02]  /*bfe0*/  FMNMX.FTZ R4, R91, R4, !PT ;  /* 0x000000045b047209 */ /* 0x001fe40007810000 */
[----:B------:R-:W-:Y:S02]  /*bff0*/  F2FP.SATFINITE.E4M3.F32.PACK_AB_MERGE_C R148, R8, R5, R148 ;  /* 0x000000050894723e */ /* 0x000fe40004807094 */
[----:B------:R-:W-:Y:S01]  /*c000*/  FSETP.NEU.FTZ.AND P1, PT, R4, -INF , PT ;  /* 0xff8000000400780b */ /* 0x000fe20003f3d000 */
[----:B------:R-:W-:-:S01]  /*c010*/  FFMA.FTZ R50, R2, R4, -8 ;  /* 0xc100000002327423 */ /* 0x000fc20000010004 */
[----:B------:R-:W-:Y:S04]  /*c020*/  MUFU.EX2 R13, R13 ;  /* 0x0000000d000d7308 */ /* 0x000fe80000000800 */
[----:B------:R-:W-:-:S02]  /*c030*/  FSEL R50, R50, RZ, P1 ;  /* 0x000000ff32327208 */ /* 0x000fc40000800000 */
[----:B------:R-:W-:Y:S02]  /*c040*/  ISETP.GE.AND P1, PT, R88, 0x81, PT ;  /* 0x000000815800780c */ /* 0x000fe40003f26270 */
[----:B------:R-:W0:Y:S01]  /*c050*/  MUFU.EX2 R24, R24 ;  /* 0x0000001800187308 */ /* 0x000e220000000800 */
        /* <DEDUP_REMOVED lines=8> */
[----:B------:R-:W-:-:S01]  /*c0e0*/  FFMA.FTZ R68, R2, R63, -R50 ;  /* 0x0000003f02447223 */ /* 0x000fc20000010832 */
[----:B------:R-:W-:Y:S01]  /*c0f0*/  FFMA.FTZ R85, R2, R39, -R50 ;  /* 0x0000002702557223 */ /* 0x000fe20000010832 */
[----:B------:R-:W-:-:S01]  /*c100*/  FADD.FTZ R89, R7, R70 ;  /* 0x0000004607597221 */ /* 0x000fc20000010000 */
[C-C-:B------:R-:W-:Y:S01]  /*c110*/  FFMA.FTZ R35, R2.reuse, R101, -R50.reuse ;  /* 0x0000006502237223 */ /* 0x140fe20000010832 */
[----:B------:R-:W-:-:S01]  /*c120*/  FFMA.FTZ R56, R2, R43, -R50 ;  /* 0x0000002b02387223 */ /* 0x000fc20000010832 */
[----:B------:R-:W-:Y:S01]  /*c130*/  FFMA.FTZ R43, R2, R105, -R50 ;  /* 0x00000069022b7223 */ /* 0x000fe20000010832 */
[----:B------:R-:W-:-:S01]  /*c140*/  FADD.FTZ R72, R10, R89 ;  /* 0x000000590a487221 */ /* 0x000fc20000010000 */
[----:B------:R-:W2:Y:S01]  /*c150*/  MUFU.EX2 R9, R9 ;  /* 0x0000000900097308 */ /* 0x000ea20000000800 */
[----:B------:R-:W-:-:S01]  /*c160*/  FFMA.FTZ R64, R2, R47, -R50 ;  /* 0x0000002f02407223 */ /* 0x000fc20000010832 */
[C-C-:B------:R-:W-:Y:S01]  /*c170*/  FFMA.FTZ R39, R2.reuse, R109, -R50.reuse ;  /* 0x0000006d02277223 */ /* 0x140fe20000010832 */
[----:B------:R-:W-:-:S01]  /*c180*/  FFMA.FTZ R60, R2, R51, -R50 ;  /* 0x00000033023c7223 */ /* 0x000fc20000010832 */
[C-C-:B------:R-:W-:Y:S01]  /*c190*/  FFMA.FTZ R51, R2.reuse, R111, -R50.reuse ;  /* 0x0000006f02337223 */ /* 0x140fe20000010832 */
[----:B------:R-:W-:-:S01]  /*c1a0*/  FFMA.FTZ R66, R2, R55, -R50 ;  /* 0x0000003702427223 */ /* 0x000fc20000010832 */
[C-C-:B------:R-:W-:Y:S01]  /*c1b0*/  FFMA.FTZ R47, R2.reuse, R117, -R50.reuse ;  /* 0x00000075022f7223 */ /* 0x140fe20000010832 */
[----:B------:R-:W-:-:S01]  /*c1c0*/  FFMA.FTZ R62, R2, R59, -R50 ;  /* 0x0000003b023e7223 */ /* 0x000fc20000010832 */
[----:B------:R-:W3:Y:S01]  /*c1d0*/  MUFU.EX2 R54, R54 ;  /* 0x0000003600367308 */ /* 0x000ee20000000800 */
[----:B------:R-:W-:-:S01]  /*c1e0*/  FFMA.FTZ R59, R2, R119, -R50 ;  /* 0x00000077023b7223 */ /* 0x000fc20000010832 */
[----:B0-----:R-:W-:Y:S01]  /*c1f0*/  F2FP.SATFINITE.E4M3.F32.PACK_AB_MERGE_C R150, R24, R13, RZ ;  /* 0x0000000d1896723e */ /* 0x001fe200048070ff */
[----:B------:R-:W-:-:S01]  /*c200*/  FFMA.FTZ R55, R2, R123, -R50 ;  /* 0x0000007b02377223 */ /* 0x000fc20000010832 */
[C-C-:B-1----:R-:W-:Y:S01]  /*c210*/  FFMA.FTZ R3, R2.reuse, R133, -R50.reuse ;  /* 0x0000008502037223 */ /* 0x142fe20000010832 */
[----:B------:R-:W-:-:S01]  /*c220*/  FFMA.FTZ R135, R2, R135, -R50 ;  /* 0x0000008702877223 */ /* 0x000fc20000010832 */
[----:B------:R-:W-:Y:S01]  /*c230*/  FFMA.FTZ R75, R2, R75, -R50 ;  /* 0x0000004b024b7223 */ /* 0x000fe20000010832 */
[----:B------:R-:W-:Y:S01]  /*c240*/  F2FP.SATFINITE.E4M3.F32.PACK_AB_MERGE_C R150, R12, R11, R150 ;  /* 0x0000000b0c96723e */ /* 0x000fe20004807096 */
[----:B------:R-:W0:Y:S01]  /*c250*/  MUFU.EX2 R31, R31 ;  /* 0x0000001f001f7308 */ /* 0x000e220000000800 */
[----:B--2---:R-:W-:-:S01]  /*c260*/  FADD.FTZ R63, R6, R9 ;  /* 0x00000009063f7221 */ /* 0x004fc20000010000 */
[C-C-:B------:R-:W-:Y:S01]  /*c270*/  FFMA.FTZ R79, R2.reuse, R79, -R50.reuse ;  /* 0x0000004f024f7223 */ /* 0x140fe20000010832 */
[----:B------:R-:W-:-:S01]  /*c280*/  FFMA.FTZ R45, R2, R45, -R50 ;  /* 0x0000002d022d7223 */ /* 0x000fc20000010832 */
[C-C-:B------:R-:W-:Y:S01]  /*c290*/  FFMA.FTZ R83, R2.reuse, R83, -R50.reuse ;  /* 0x0000005302537223 */ /* 0x140fe20000010832 */
[----:B------:R-:W-:-:S03]  /*c2a0*/  FFMA.FTZ R49, R2, R49, -R50 ;  /* 0x0000003102317223 */ /* 0x000fc60000010832 */
[----:B------:R-:W1:Y:S01]  /*c2b0*/  MUFU.EX2 R27, R27 ;  /* 0x0000001b001b7308 */ /* 0x000e620000000800 */
[----:B---3--:R-:W-:-:S01]  /*c2c0*/  FADD.FTZ R70, R54, R63 ;  /* 0x0000003f36467221 */ /* 0x008fc20000010000 */
[----:B------:R-:W-:-:S04]  /*c2d0*/  FADD.FTZ R63, R11, R72 ;  /* 0x000000480b3f7221 */ /* 0x000fc80000010000 */
[----:B------:R-:W-:Y:S02]  /*c2e0*/  FADD.FTZ R72, R12, R63 ;  /* 0x0000003f0c487221 */ /* 0x000fe40000010000 */
[----:B------:R-:W2:Y:S01]  /*c2f0*/  MUFU.EX2 R52, R52 ;  /* 0x0000003400347308 */ /* 0x000ea20000000800 */
[----:B0-----:R-:W-:-:S01]  /*c300*/  FADD.FTZ R74, R31, R70 ;  /* 0x000000461f4a7221 */ /* 0x001fc20000010000 */
[----:B------:R-:W-:Y:S01]  /*c310*/  FFMA.FTZ R70, R2, R67, -R50 ;  /* 0x0000004302467223 */ /* 0x000fe20000010832 */
[----:B------:R-:W-:-:S01]  /*c320*/  FADD.FTZ R63, R13, R72 ;  /* 0x000000480d3f7221 */ /* 0x000fc20000010000 */
[----:B------:R-:W-:Y:S01]  /*c330*/  FFMA.FTZ R72, R2, R71, -R50 ;  /* 0x0000004702487223 */ /* 0x000fe20000010832 */
[----:B------:R-:W-:Y:S02]  /*c340*/  F2FP.SATFINITE.E4M3.F32.PACK_AB_MERGE_C R149, R31, R54, RZ ;  /* 0x000000361f95723e */ /* 0x000fe400048070ff */
[----:B------:R-:W-:Y:S01]  /*c350*/  FADD.FTZ R76, R24, R63 ;  /* 0x0000003f184c7221 */ /* 0x000fe20000010000 */
[----:B------:R-:W0:Y:S01]  /*c360*/  MUFU.EX2 R58, R58 ;  /* 0x0000003a003a7308 */ /* 0x000e220000000800 */
[----:B-1----:R-:W-:-:S01]  /*c370*/  FADD.FTZ R67, R27, R74 ;  /* 0x0000004a1b437221 */ /* 0x002fc20000010000 */
[C-C-:B------:R-:W-:Y:S01]  /*c380*/  FFMA.FTZ R63, R2.reuse, R37, -R50.reuse ;  /* 0x00000025023f7223 */ /* 0x140fe20000010832 */
[----:B------:R-:W-:-:S01]  /*c390*/  FFMA.FTZ R50, R2, R87, -R50 ;  /* 0x0000005702327223 */ /* 0x000fc20000010832 */
[----:B------:R-:W-:-:S04]  /*c3a0*/  F2FP.SATFINITE.E4M3.F32.PACK_AB_MERGE_C R149, R9, R6, R149 ;  /* 0x000000060995723e */ /* 0x000fc80004807095 */
[----:B------:R-:W1:Y:S01]  /*c3b0*/  MUFU.EX2 R85, R85 ;  /* 0x0000005500557308 */ /* 0x000e620000000800 */
[----:B--2---:R-:W-:-:S07]  /*c3c0*/  FADD.FTZ R67, R52, R67 ;  /* 0x0000004334437221 */ /* 0x004fce0000010000 */
[----:B------:R-:W2:Y:S01]  /*c3d0*/  MUFU.EX2 R25, R25 ;  /* 0x0000001900197308 */ /* 0x000ea20000000800 */
[----:B0-----:R-:W-:-:S07]  /*c3e0*/  FADD.FTZ R74, R58, R67 ;  /* 0x000000433a4a7221 */ /* 0x001fce0000010000 */
[----:B------:R-:W0:Y:S01]  /*c3f0*/  MUFU.EX2 R35, R35 ;  /* 0x0000002300237308 */ /* 0x000e220000000800 */
[----:B-1----:R-:W-:-:S01]  /*c400*/  FADD.FTZ R74, R85, R74 ;  /* 0x0000004a554a7221 */ /* 0x002fc20000010000 */
[----:B------:R-:W-:-:S04]  /*c410*/  F2FP.SATFINITE.E4M3.F32.PACK_AB_MERGE_C R151, R85, R58, RZ ;  /* 0x0000003a5597723e */ /* 0x000fc800048070ff */
[----:B------:R-:W-:Y:S02]  /*c420*/  F2FP.SATFINITE.E4M3.F32.PACK_AB_MERGE_C R151, R52, R27, R151 ;  /* 0x0000001b3497723e */ /* 0x000fe40004807097 */
[----:B------:R-:W1:Y:S01]  /*c430*/  MUFU.EX2 R26, R26 ;  /* 0x0000001a001a7308 */ /* 0x000e620000000800 */
[----:B--2---:R-:W-:-:S07]  /*c440*/  FADD.FTZ R67, R25, R76 ;  /* 0x0000004c19437221 */ /* 0x004fce0000010000 */
[----:B------:R-:W2:Y:S01]  /*c450*/  MUFU.EX2 R56, R56 ;  /* 0x0000003800387308 */ /* 0x000ea20000000800 */
[----:B0-----:R-:W-:-:S07]  /*c460*/  FADD.FTZ R37, R35, R74 ;  /* 0x0000004a23257221 */ /* 0x001fce0000010000 */
[----:B------:R-:W0:Y:S01]  /*c470*/  MUFU.EX2 R28, R28 ;  /* 0x0000001c001c7308 */ /* 0x000e220000000800 */
[----:B-1----:R-:W-:-:S07]  /*c480*/  FADD.FTZ R67, R26, R67 ;  /* 0x000000431a437221 */ /* 0x002fce0000010000 */
[----:B------:R-:W1:Y:S01]  /*c490*/  MUFU.EX2 R43, R43 ;  /* 0x0000002b002b7308 */ /* 0x000e620000000800 */
[----:B--2---:R-:W-:-:S07]  /*c4a0*/  FADD.FTZ R74, R56, R37 ;  /* 0x00000025384a7221 */ /* 0x004fce0000010000 */
        /* <DEDUP_REMOVED lines=9> */
[----:B0-----:R-:W-:-:S01]  /*c540*/  FADD.FTZ R74, R64, R67 ;  /* 0x00000043404a7221 */ /* 0x001fc20000010000 */
[----:B------:R-:W-:-:S04]  /*c550*/  F2FP.SATFINITE.E4M3.F32.PACK_AB_MERGE_C R137, R64, R43, RZ ;  /* 0x0000002b4089723e */ /* 0x000fc800048070ff */
[----:B------:R-:W-:Y:S02]  /*c560*/  F2FP.SATFINITE.E4M3.F32.PACK_AB_MERGE_C R137, R56, R35, R137 ;  /* 0x000000233889723e */ /* 0x000fe40004807089 */
        /* <DEDUP_REMOVED lines=13> */
[C---:B-1----:R-:W-:Y:S01]  /*c640*/  F2FP.SATFINITE.E4M3.F32.PACK_AB_MERGE_C R138, R41.reuse, R32, RZ ;  /* 0x00000020298a723e */ /* 0x042fe200048070ff */
[----:B------:R-:W-:-:S03]  /*c650*/  FADD.FTZ R41, R41, R74 ;  /* 0x0000004a29297221 */ /* 0x000fc60000010000 */
[----:B------:R-:W-:-:S03]  /*c660*/  F2FP.SATFINITE.E4M3.F32.PACK_AB_MERGE_C R138, R33, R30, R138 ;  /* 0x0000001e218a723e */ /* 0x000fc6000480708a */
[----:B------:R-:W1:Y:S01]  /*c670*/  MUFU.EX2 R47, R47 ;  /* 0x0000002f002f7308 */ /* 0x000e620000000800 */
[----:B--2---:R-:W-:-:S01]  /*c680*/  FADD.FTZ R24, R66, R13 ;  /* 0x0000000d42187221 */ /* 0x004fc20000010000 */
[----:B------:R-:W-:-:S04]  /*c690*/  F2FP.SATFINITE.E4M3.F32.PACK_AB_MERGE_C R139, R66, R51, RZ ;  /* 0x00000033428b723e */ /* 0x000fc800048070ff */
[----:B------:R-:W-:Y:S02]  /*c6a0*/  F2FP.SATFINITE.E4M3.F32.PACK_AB_MERGE_C R139, R60, R39, R139 ;  /* 0x000000273c8b723e */ /* 0x000fe4000480708b */
        /* <DEDUP_REMOVED lines=13> */
[C---:B0-----:R-:W-:Y:S01]  /*c780*/  F2FP.SATFINITE.E4M3.F32.PACK_AB_MERGE_C R140, R61.reuse, R36, RZ ;  /* 0x000000243d8c723e */ /* 0x041fe200048070ff */
[----:B------:R-:W-:-:S03]  /*c790*/  FADD.FTZ R61, R61, R32 ;  /* 0x000000203d3d7221 */ /* 0x000fc60000010000 */
[----:B------:R-:W-:-:S03]  /*c7a0*/  F2FP.SATFINITE.E4M3.F32.PACK_AB_MERGE_C R140, R53, R34, R140 ;  /* 0x00000022358c723e */ /* 0x000fc6000480708c */
[----:B------:R-:W0:Y:S01]  /*c7b0*/  MUFU.EX2 R55, R55 ;  /* 0x0000003700377308 */ /* 0x000e220000000800 */
[C---:B-1----:R-:W-:Y:S01]  /*c7c0*/  F2FP.SATFINITE.E4M3.F32.PACK_AB_MERGE_C R59, R68.reuse, R59, RZ ;  /* 0x0000003b443b723e */ /* 0x042fe200048070ff */
[----:B------:R-:W-:-:S03]  /*c7d0*/  FADD.FTZ R68, R68, R5 ;  /* 0x0000000544447221 */ /* 0x000fc60000010000 */
[----:B------:R-:W-:-:S03]  /*c7e0*/  F2FP.SATFINITE.E4M3.F32.PACK_AB_MERGE_C R141, R62, R47, R59 ;  /* 0x0000002f3e8d723e */ /* 0x000fc6000480703b */
[----:B------:R-:W1:Y:S01]  /*c7f0*/  MUFU.EX2 R57, R57 ;  /* 0x0000003900397308 */ /* 0x000e620000000800 */
[----:B--2---:R-:W-:-:S07]  /*c800*/  FADD.FTZ R8, R38, R61 ;  /* 0x0000003d26087221 */ /* 0x004fce0000010000 */
[----:B------:R-:W2:Y:S01]  /*c810*/  MUFU.EX2 R70, R70 ;  /* 0x0000004600467308 */ /* 0x000ea20000000800 */
[----:B0-----:R-:W-:-:S07]  /*c820*/  FADD.FTZ R5, R55, R68 ;  /* 0x0000004437057221 */ /* 0x001fce0000010000 */
[----:B------:R-:W-:Y:S01]  /*c830*/  MUFU.EX2 R40, R40 ;  /* 0x0000002800287308 */ /* 0x000fe20000000800 */
[----:B-1----:R-:W-:-:S07]  /*c840*/  FADD.FTZ R11, R57, R8 ;  /* 0x00000008390b7221 */ /* 0x002fce0000010000 */
[----:B------:R-:W0:Y:S01]  /*c850*/  MUFU.EX2 R65, R65 ;  /* 0x0000004100417308 */ /* 0x000e220000000800 */
[----:B--2---:R-:W-:-:S07]  /*c860*/  FADD.FTZ R12, R70, R5 ;  /* 0x00000005460c7221 */ /* 0x004fce0000010000 */
[----:B------:R-:W1:Y:S08]  /*c870*/  MUFU.EX2 R3, R3 ;  /* 0x0000000300037308 */ /* 0x000e700000000800 */
[----:B------:R-:W2:Y:S01]  /*c880*/  MUFU.EX2 R72, R72 ;  /* 0x0000004800487308 */ /* 0x000ea20000000800 */
[----:B0-----:R-:W-:Y:S01]  /*c890*/  F2FP.SATFINITE.E4M3.F32.PACK_AB_MERGE_C R142, R65, R40, RZ ;  /* 0x00000028418e723e */ /* 0x001fe200048070ff */
[----:B------:R-:W-:-:S03]  /*c8a0*/  FADD.FTZ R40, R40, R11 ;  /* 0x0000000b28287221 */ /* 0x000fc60000010000 */
[----:B------:R-:W-:Y:S01]  /*c8b0*/  F2FP.SATFINITE.E4M3.F32.PACK_AB_MERGE_C R142, R57, R38, R142 ;  /* 0x00000026398e723e */ /* 0x000fe2000480708e */
[----:B------:R-:W-:-:S02]  /*c8c0*/  FADD.FTZ R65, R65, R40 ;  /* 0x0000002841417221 */ /* 0x000fc40000010000 */
[----:B------:R-:W-:Y:S01]  /*c8d0*/  MUFU.EX2 R44, R44 ;  /* 0x0000002c002c7308 */ /* 0x000fe20000000800 */
[----:B-1----:R-:W-:-:S07]  /*c8e0*/  FADD.FTZ R5, R3, R12 ;  /* 0x0000000c03057221 */ /* 0x002fce0000010000 */
[----:B------:R-:W0:Y:S01]  /*c8f0*/  MUFU.EX2 R73, R73 ;  /* 0x0000004900497308 */ /* 0x000e220000000800 */
[C---:B--2---:R-:W-:Y:S01]  /*c900*/  F2FP.SATFINITE.E4M3.F32.PACK_AB_MERGE_C R11, R72.reuse, R3, RZ ;  /* 0x00000003480b723e */ /* 0x044fe200048070ff */
[----:B------:R-:W-:-:S03]  /*c910*/  FADD.FTZ R72, R72, R5 ;  /* 0x0000000548487221 */ /* 0x000fc60000010000 */
[----:B------:R-:W-:-:S03]  /*c920*/  F2FP.SATFINITE.E4M3.F32.PACK_AB_MERGE_C R143, R70, R55, R11 ;  /* 0x00000037468f723e */ /* 0x000fc6000480700b */
[----:B------:R-:W1:Y:S08]  /*c930*/  MUFU.EX2 R42, R42 ;  /* 0x0000002a002a7308 */ /* 0x000e700000000800 */
[----:B------:R2:W3:Y:S01]  /*c940*/  MUFU.EX2 R37, R135 ;  /* 0x0000008700257308 */ /* 0x0004e20000000800 */
[----:B0-----:R-:W-:-:S07]  /*c950*/  F2FP.SATFINITE.E4M3.F32.PACK_AB_MERGE_C R144, R73, R44, RZ ;  /* 0x0000002c4990723e */ /* 0x001fce00048070ff */
[----:B------:R-:W0:Y:S01]  /*c960*/  MUFU.EX2 R69, R69 ;  /* 0x0000004500457308 */ /* 0x000e220000000800 */
[----:B-1----:R-:W-:-:S01]  /*c970*/  FADD.FTZ R12, R42, R65 ;  /* 0x000000412a0c7221 */ /* 0x002fc20000010000 */
[----:B--2---:R-:W-:-:S04]  /*c980*/  IMAD.MOV.U32 R135, RZ, RZ, RZ ;  /* 0x000000ffff877224 */ /* 0x004fc800078e00ff */
[----:B------:R-:W-:Y:S02]  /*c990*/  IMAD.MOV.U32 R134, RZ, RZ, R135 ;  /* 0x000000ffff867224 */ /* 0x000fe400078e0087 */
[----:B------:R-:W1:Y:S01]  /*c9a0*/  MUFU.EX2 R10, R75 ;  /* 0x0000004b000a7308 */ /* 0x000e620000000800 */
[----:B---3--:R-:W-:-:S01]  /*c9b0*/  FADD.FTZ R3, R37, R72 ;  /* 0x0000004825037221 */ /* 0x008fc20000010000 */
[--C-:B------:R-:W-:Y:S02]  /*c9c0*/  IMAD.MOV.U32 R133, RZ, RZ, R135.reuse ;  /* 0x000000ffff857224 */ /* 0x100fe400078e0087 */
[--C-:B------:R-:W-:Y:S02]  /*c9d0*/  IMAD.MOV.U32 R132, RZ, RZ, R135.reuse ;  /* 0x000000ffff847224 */ /* 0x100fe400078e0087 */
[--C-:B------:R-:W-:Y:S02]  /*c9e0*/  IMAD.MOV.U32 R131, RZ, RZ, R135.reuse ;  /* 0x000000ffff837224 */ /* 0x100fe400078e0087 */
[----:B------:R-:W2:Y:S01]  /*c9f0*/  MUFU.EX2 R7, R63 ;  /* 0x0000003f00077308 */ /* 0x000ea20000000800 */
[C---:B0-----:R-:W-:Y:S01]  /*ca00*/  F2FP.SATFINITE.E4M3.F32.PACK_AB_MERGE_C R144, R69.reuse, R42, R144 ;  /* 0x0000002a4590723e */ /* 0x041fe20004807090 */
[----:B------:R-:W-:Y:S01]  /*ca10*/  FADD.FTZ R69, R69, R12 ;  /* 0x0000000c45457221 */ /* 0x000fe20000010000 */
[----:B------:R-:W-:-:S02]  /*ca20*/  IMAD.MOV.U32 R130, RZ, RZ, R135 ;  /* 0x000000ffff827224 */ /* 0x000fc400078e0087 */
[----:B------:R-:W-:Y:S02]  /*ca30*/  IMAD.MOV.U32 R129, RZ, RZ, R135 ;  /* 0x000000ffff817224 */ /* 0x000fe400078e0087 */
[----:B------:R-:W-:-:S01]  /*ca40*/  FADD.FTZ R44, R44, R69 ;  /* 0x000000452c2c7221 */ /* 0x000fc20000010000 */
[----:B------:R-:W-:Y:S01]  /*ca50*/  IMAD.MOV.U32 R128, RZ, RZ, R135 ;  /* 0x000000ffff807224 */ /* 0x000fe200078e0087 */
[----:B------:R-:W0:Y:S01]  /*ca60*/  MUFU.EX2 R24, R79 ;  /* 0x0000004f00187308 */ /* 0x000e220000000800 */
[----:B-1----:R-:W-:-:S01]  /*ca70*/  FADD.FTZ R6, R10, R3 ;  /* 0x000000030a067221 */ /* 0x002fc20000010000 */
[----:B------:R-:W-:Y:S01]  /*ca80*/  FADD.FTZ R73, R73, R44 ;  /* 0x0000002c49497221 */ /* 0x000fe20000010000 */
[--C-:B------:R-:W-:Y:S02]  /*ca90*/  IMAD.MOV.U32 R127, RZ, RZ, R135.reuse ;  /* 0x000000ffff7f7224 */ /* 0x100fe400078e0087 */
[--C-:B------:R-:W-:Y:S02]  /*caa0*/  IMAD.MOV.U32 R126, RZ, RZ, R135.reuse ;  /* 0x000000ffff7e7224 */ /* 0x100fe400078e0087 */
[----:B------:R-:W-:Y:S01]  /*cab0*/  IMAD.MOV.U32 R125, RZ, RZ, R135 ;  /* 0x000000ffff7d7224 */ /* 0x000fe200078e0087 */
[----:B------:R-:W-:Y:S01]  /*cac0*/  MUFU.EX2 R48, R48 ;  /* 0x0000003000307308 */ /* 0x000fe20000000800 */
[----:B--2---:R-:W-:-:S01]  /*cad0*/  FADD.FTZ R3, R7, R6 ;  /* 0x0000000607037221 */ /* 0x004fc20000010000 */
[----:B------:R-:W-:-:S02]  /*cae0*/  IMAD.MOV.U32 R124, RZ, RZ, R135 ;  /* 0x000000ffff7c7224 */ /* 0x000fc400078e0087 */
[--C-:B------:R-:W-:Y:S02]  /*caf0*/  IMAD.MOV.U32 R123, RZ, RZ, R135.reuse ;  /* 0x000000ffff7b7224 */ /* 0x100fe400078e0087 */
[----:B------:R-:W-:Y:S02]  /*cb00*/  IMAD.MOV.U32 R122, RZ, RZ, R135 ;  /* 0x000000ffff7a7224 */ /* 0x000fe400078e0087 */
[----:B------:R-:W1:Y:S01]  /*cb10*/  MUFU.EX2 R81, R81 ;  /* 0x0000005100517308 */ /* 0x000e620000000800 */
[C---:B0-----:R-:W-:Y:S01]  /*cb20*/  F2FP.SATFINITE.E4M3.F32.PACK_AB_MERGE_C R7, R24.reuse, R7, RZ ;  /* 0x000000071807723e */ /* 0x041fe200048070ff */
[----:B------:R-:W-:Y:S01]  /*cb30*/  FADD.FTZ R24, R24, R3 ;  /* 0x0000000318187221 */ /* 0x000fe20000010000 */
[----:B------:R-:W-:Y:S02]  /*cb40*/  IMAD.MOV.U32 R121, RZ, RZ, R135 ;  /* 0x000000ffff797224 */ /* 0x000fe400078e0087 */
[----:B------:R-:W-:Y:S01]  /*cb50*/  F2FP.SATFINITE.E4M3.F32.PACK_AB_MERGE_C R145, R10, R37, R7 ;  /* 0x000000250a91723e */ /* 0x000fe20004807007 */
[----:B------:R-:W-:-:S02]  /*cb60*/  IMAD.MOV.U32 R120, RZ, RZ, R135 ;  /* 0x000000ffff787224 */ /* 0x000fc400078e0087 */
[----:B------:R-:W0:Y:S01]  /*cb70*/  MUFU.EX2 R46, R46 ;  /* 0x0000002e002e7308 */ /* 0x000e220000000800 */
[--C-:B------:R-:W-:Y:S02]  /*cb80*/  IMAD.MOV.U32 R119, RZ, RZ, R135.reuse ;  /* 0x000000ffff777224 */ /* 0x100fe400078e0087 */
[--C-:B------:R-:W-:Y:S02]  /*cb90*/  IMAD.MOV.U32 R118, RZ, RZ, R135.reuse ;  /* 0x000000ffff767224 */ /* 0x100fe400078e0087 */
[--C-:B------:R-:W-:Y:S02]  /*cba0*/  IMAD.MOV.U32 R117, RZ, RZ, R135.reuse ;  /* 0x000000ffff757224 */ /* 0x100fe400078e0087 */
[--C-:B------:R-:W-:Y:S01]  /*cbb0*/  IMAD.MOV.U32 R116, RZ, RZ, R135.reuse ;  /* 0x000000ffff747224 */ /* 0x100fe200078e0087 */
[----:B------:R-:W2:Y:S01]  /*cbc0*/  MUFU.EX2 R45, R45 ;  /* 0x0000002d002d7308 */ /* 0x000ea20000000800 */
[----:B-1----:R-:W-:Y:S01]  /*cbd0*/  F2FP.SATFINITE.E4M3.F32.PACK_AB_MERGE_C R5, R81, R48, RZ ;  /* 0x000000305105723e */ /* 0x002fe200048070ff */
[----:B------:R-:W-:-:S02]  /*cbe0*/  IMAD.MOV.U32 R115, RZ, RZ, R135 ;  /* 0x000000ffff737224 */ /* 0x000fc400078e0087 */
[--C-:B------:R-:W-:Y:S02]  /*cbf0*/  IMAD.MOV.U32 R114, RZ, RZ, R135.reuse ;  /* 0x000000ffff727224 */ /* 0x100fe400078e0087 */
[----:B------:R-:W-:Y:S02]  /*cc00*/  IMAD.MOV.U32 R113, RZ, RZ, R135 ;  /* 0x000000ffff717224 */ /* 0x000fe400078e0087 */
[----:B------:R-:W1:Y:S01]  /*cc10*/  MUFU.EX2 R77, R77 ;  /* 0x0000004d004d7308 */ /* 0x000e620000000800 */
[----:B0-----:R-:W-:-:S01]  /*cc20*/  FADD.FTZ R6, R46, R73 ;  /* 0x000000492e067221 */ /* 0x001fc20000010000 */
[--C-:B------:R-:W-:Y:S02]  /*cc30*/  IMAD.MOV.U32 R112, RZ, RZ, R135.reuse ;  /* 0x000000ffff707224 */ /* 0x100fe400078e0087 */
[--C-:B------:R-:W-:Y:S02]  /*cc40*/  IMAD.MOV.U32 R111, RZ, RZ, R135.reuse ;  /* 0x000000ffff6f7224 */ /* 0x100fe400078e0087 */
[----:B------:R-:W-:-:S02]  /*cc50*/  IMAD.MOV.U32 R110, RZ, RZ, R135 ;  /* 0x000000ffff6e7224 */ /* 0x000fc400078e0087 */
[----:B------:R-:W0:Y:S01]  /*cc60*/  MUFU.EX2 R8, R83 ;  /* 0x0000005300087308 */ /* 0x000e220000000800 */
[----:B--2---:R-:W-:-:S01]  /*cc70*/  FADD.FTZ R3, R45, R24 ;  /* 0x000000182d037221 */ /* 0x004fc20000010000 */
[--C-:B------:R-:W-:Y:S02]  /*cc80*/  IMAD.MOV.U32 R109, RZ, RZ, R135.reuse ;  /* 0x000000ffff6d7224 */ /* 0x100fe400078e0087 */
[--C-:B------:R-:W-:Y:S02]  /*cc90*/  IMAD.MOV.U32 R108, RZ, RZ, R135.reuse ;  /* 0x000000ffff6c7224 */ /* 0x100fe400078e0087 */
[----:B------:R-:W-:Y:S02]  /*cca0*/  IMAD.MOV.U32 R107, RZ, RZ, R135 ;  /* 0x000000ffff6b7224 */ /* 0x000fe400078e0087 */
[----:B------:R-:W2:Y:S01]  /*ccb0*/  MUFU.EX2 R49, R49 ;  /* 0x0000003100317308 */ /* 0x000ea20000000800 */
[C---:B-1----:R-:W-:Y:S01]  /*ccc0*/  F2FP.SATFINITE.E4M3.F32.PACK_AB_MERGE_C R146, R77.reuse, R46, R5 ;  /* 0x0000002e4d92723e */ /* 0x042fe20004807005 */
[----:B------:R-:W-:Y:S01]  /*ccd0*/  FADD.FTZ R77, R77, R6 ;  /* 0x000000064d4d7221 */ /* 0x000fe20000010000 */
[----:B------:R-:W-:-:S02]  /*cce0*/  IMAD.MOV.U32 R106, RZ, RZ, R135 ;  /* 0x000000ffff6a7224 */ /* 0x000fc400078e0087 */
[----:B------:R-:W-:Y:S02]  /*ccf0*/  IMAD.MOV.U32 R105, RZ, RZ, R135 ;  /* 0x000000ffff697224 */ /* 0x000fe400078e0087 */
[----:B------:R-:W-:-:S01]  /*cd00*/  FADD.FTZ R48, R48, R77 ;  /* 0x0000004d30307221 */ /* 0x000fc20000010000 */
[----:B------:R-:W-:Y:S01]  /*cd10*/  IMAD.MOV.U32 R104, RZ, RZ, R135 ;  /* 0x000000ffff687224 */ /* 0x000fe200078e0087 */
[----:B------:R-:W1:Y:S01]  /*cd20*/  MUFU.EX2 R50, R50 ;  /* 0x0000003200327308 */ /* 0x000e620000000800 */
[----:B0-----:R-:W-:-:S01]  /*cd30*/  FADD.FTZ R6, R8, R3 ;  /* 0x0000000308067221 */ /* 0x001fc20000010000 */
[--C-:B------:R-:W-:Y:S02]  /*cd40*/  IMAD.MOV.U32 R103, RZ, RZ, R135.reuse ;  /* 0x000000ffff677224 */ /* 0x100fe400078e0087 */
[--C-:B------:R-:W-:Y:S02]  /*cd50*/  IMAD.MOV.U32 R102, RZ, RZ, R135.reuse ;  /* 0x000000ffff667224 */ /* 0x100fe400078e0087 */
[----:B------:R-:W-:-:S02]  /*cd60*/  IMAD.MOV.U32 R101, RZ, RZ, R135 ;  /* 0x000000ffff657224 */ /* 0x000fc400078e0087 */
[----:B------:R-:W-:Y:S02]  /*cd70*/  IMAD.MOV.U32 R100, RZ, RZ, R135 ;  /* 0x000000ffff647224 */ /* 0x000fe400078e0087 */
[----:B--2---:R-:W-:Y:S01]  /*cd80*/  FADD.FTZ R7, R49, R6 ;  /* 0x0000000631077221 */ /* 0x004fe20000010000 */
[----:B------:R-:W-:-:S01]  /*cd90*/  FADD.FTZ R6, R81, R48 ;  /* 0x0000003051067221 */ /* 0x000fc20000010000 */
[--C-:B------:R-:W-:Y:S02]  /*cda0*/  IMAD.MOV.U32 R99, RZ, RZ, R135.reuse ;  /* 0x000000ffff637224 */ /* 0x100fe400078e0087 */
[--C-:B------:R-:W-:Y:S02]  /*cdb0*/  IMAD.MOV.U32 R98, RZ, RZ, R135.reuse ;  /* 0x000000ffff627224 */ /* 0x100fe400078e0087 */
[----:B------:R-:W-:Y:S01]  /*cdc0*/  IMAD.MOV.U32 R97, RZ, RZ, R135 ;  /* 0x000000ffff617224 */ /* 0x000fe200078e0087 */
[C---:B-1----:R-:W-:Y:S01]  /*cdd0*/  F2FP.SATFINITE.E4M3.F32.PACK_AB_MERGE_C R3, R50.reuse, R49, RZ ;  /* 0x000000313203723e */ /* 0x042fe200048070ff */
[----:B------:R-:W-:Y:S01]  /*cde0*/  FADD.FTZ R7, R50, R7 ;  /* 0x0000000732077221 */ /* 0x000fe20000010000 */
[----:B------:R-:W-:-:S02]  /*cdf0*/  IMAD.MOV.U32 R96, RZ, RZ, R135 ;  /* 0x000000ffff607224 */ /* 0x000fc400078e0087 */
[----:B------:R-:W-:Y:S01]  /*ce00*/  F2FP.SATFINITE.E4M3.F32.PACK_AB_MERGE_C R147, R8, R45, R3 ;  /* 0x0000002d0893723e */ /* 0x000fe20004807003 */
[--C-:B------:R-:W-:Y:S02]  /*ce10*/  IMAD.MOV.U32 R95, RZ, RZ, R135.reuse ;  /* 0x000000ffff5f7224 */ /* 0x100fe400078e0087 */
[--C-:B------:R-:W-:Y:S02]  /*ce20*/  IMAD.MOV.U32 R94, RZ, RZ, R135.reuse ;  /* 0x000000ffff5e7224 */ /* 0x100fe400078e0087 */
[--C-:B------:R-:W-:Y:S02]  /*ce30*/  IMAD.MOV.U32 R93, RZ, RZ, R135.reuse ;  /* 0x000000ffff5d7224 */ /* 0x100fe400078e0087 */
[--C-:B------:R-:W-:Y:S02]  /*ce40*/  IMAD.MOV.U32 R92, RZ, RZ, R135.reuse ;  /* 0x000000ffff5c7224 */ /* 0x100fe400078e0087 */
[--C-:B------:R-:W-:Y:S02]  /*ce50*/  IMAD.MOV.U32 R91, RZ, RZ, R135.reuse ;  /* 0x000000ffff5b7224 */ /* 0x100fe400078e0087 */
[----:B------:R-:W-:-:S02]  /*ce60*/  IMAD.MOV.U32 R90, RZ, RZ, R135 ;  /* 0x000000ffff5a7224 */ /* 0x000fc400078e0087 */
[--C-:B------:R-:W-:Y:S02]  /*ce70*/  IMAD.MOV.U32 R89, RZ, RZ, R135.reuse ;  /* 0x000000ffff597224 */ /* 0x100fe400078e0087 */
[----:B------:R-:W-:Y:S01]  /*ce80*/  IMAD.MOV.U32 R88, RZ, RZ, R135 ;  /* 0x000000ffff587224 */ /* 0x000fe200078e0087 */
[----:B------:R-:W-:Y:S06]  /*ce90*/  @!P1 BRA `(.L_x_376) ;  /* 0x0000001c00b89947 */ /* 0x000fec0003800000 */
[----:B------:R-:W2:Y:S01]  /*cea0*/  LDL.LU R80, [R1+0x48] ;  /* 0x0000480001507983 */ /* 0x000ea20000300800 */
[----:B------:R-:W-:Y:S01]  /*ceb0*/  IMAD.MOV.U32 R13, RZ, RZ, R4 ;  /* 0x000000ffff0d7224 */ /* 0x000fe200078e0004 */
[----:B------:R-:W-:Y:S01]  /*cec0*/  CS2R R134, SRZ ;  /* 0x0000000000867805 */ /* 0x000fe2000001ff00 */
[----:B------:R-:W-:Y:S01]  /*ced0*/  IMAD.MOV.U32 R3, RZ, RZ, R0 ;  /* 0x000000ffff037224 */ /* 0x000fe200078e0000 */
[----:B------:R-:W-:Y:S01]  /*cee0*/  CS2R R132, SRZ ;  /* 0x0000000000847805 */ /* 0x000fe2000001ff00 */
[----:B------:R-:W-:Y:S01]  /*cef0*/  IMAD.MOV.U32 R8, RZ, RZ, R157 ;  /* 0x000000ffff087224 */ /* 0x000fe200078e009d */
[----:B------:R-:W-:Y:S01]  /*cf00*/  CS2R R130, SRZ ;  /* 0x0000000000827805 */ /* 0x000fe2000001ff00 */
[----:B------:R-:W-:Y:S01]  /*cf10*/  IMAD.MOV.U32 R5, RZ, RZ, R154 ;  /* 0x000000ffff057224 */ /* 0x000fe200078e009a */
        /* <DEDUP_REMOVED lines=20> */
[----:B------:R-:W-:Y:S01]  /*d060*/  CS2R R88, SRZ ;  /* 0x0000000000587805 */ /* 0x000fe2000001ff00 */
[----:B--2---:R-:W-:-:S07]  /*d070*/  VIADD R11, R80, 0xfffffffe ;  /* 0xfffffffe500b7836 */ /* 0x004fce0000000000 */
.L_x_388:
[----:B------:R-:W-:-:S04]  /*d080*/  ISETP.NE.AND P1, PT, R5, 0x1, PT ;  /* 0x000000010500780c */ /* 0x000fc80003f25270 */
[----:B------:R-:W-:-:S04]  /*d090*/  SEL R157, RZ, 0x1, P1 ;  /* 0x00000001ff9d7807 */ /* 0x000fc80000800000 */
[----:B------:R-:W-:Y:S01]  /*d0a0*/  LOP3.LUT R157, R8, R157, RZ, 0x3c, !PT ;  /* 0x0000009d089d7212 */ /* 0x000fe200078e3cff */
[----:B0-----:R-:W-:Y:S06]  /*d0b0*/  @!P0 BRA `(.L_x_377) ;  /* 0x0000000000048947 */ /* 0x001fec0003800000 */
[----:B------:R-:W-:Y:S01]  /*d0c0*/  BPT.TRAP 0x1 ;  /* 0x000000040000795c */ /* 0x000fe20000300000 */
.L_x_377:
[----:B------:R-:W-:Y:S01]  /*d0d0*/  VIADD R154, R5, 0x1 ;  /* 0x00000001059a7836 */ /* 0x000fe20000000000 */
[----:B------:R-:W-:-:S04]  /*d0e0*/  SHF.L.U32 R9, R157, 0x1f, RZ ;  /* 0x0000001f9d097819 */ /* 0x000fc800000006ff */
[----:B------:R-:W-:-:S04]  /*d0f0*/  ISETP.NE.AND P1, PT, R154, 0x2, PT ;  /* 0x000000029a00780c */ /* 0x000fc80003f25270 */
[----:B------:R-:W-:-:S05]  /*d100*/  SEL R154, R154, RZ, P1 ;  /* 0x000000ff9a9a7207 */ /* 0x000fca0000800000 */
[----:B------:R-:W-:-:S04]  /*d110*/  IMAD R10, R154, 0x8, R18 ;  /* 0x000000089a0a7824 */ /* 0x000fc800078e0212 */
[----:B------:R0:W1:Y:S01]  /*d120*/  SYNCS.PHASECHK.TRANS64.TRYWAIT P1, [R10+URZ+0x19c30], R9 ;  /* 0x019c30090a0075a7 */ /* 0x000062000802017f */
[----:B------:R-:W-:Y:S05]  /*d130*/  @!P0 BRA `(.L_x_378) ;  /* 0x0000000000048947 */ /* 0x000fea0003800000 */
[----:B------:R-:W-:Y:S01]  /*d140*/  BPT.TRAP 0x1 ;  /* 0x000000040000795c */ /* 0x000fe20000300000 */
.L_x_378:
[----:B------:R-:W2:Y:S01]  /*d150*/  LDL R0, [R1+0x14] ;  /* 0x0000140001007983 */ /* 0x000ea20000100800 */
[----:B------:R-:W-:Y:S01]  /*d160*/  BSSY B1, `(.L_x_379) ;  /* 0x0000006000017945 */ /* 0x000fe20003800000 */
[----:B------:R-:W-:Y:S02]  /*d170*/  IMAD.MOV.U32 R27, RZ, RZ, -0x3ffffff0 ;  /* 0xc0000010ff1b7424 */ /* 0x000fe400078e00ff */
[----:B--2---:R-:W-:Y:S01]  /*d180*/  IMAD R26, R154, 0x300, R0 ;  /* 0x000003009a1a7824 */ /* 0x004fe200078e0200 */
[----:B-1----:R-:W-:Y:S06]  /*d190*/  @P1 BRA `(.L_x_380) ;  /* 0x0000000000081947 */ /* 0x002fec0003800000 */
[----:B------:R-:W1:Y:S02]  /*d1a0*/  SYNCS.PHASECHK.TRANS64.TRYWAIT P1, [R10+URZ+0x19c30], R9 ;  /* 0x019c30090a0075a7 */ /* 0x000e64000802017f */
[----:B-1----:R-:W-:Y:S05]  /*d1b0*/  @!P1 BRA `(.L_x_381) ;  /* 0x000000a800ec9947 */ /* 0x002fea0003800000 */
.L_x_380:
[----:B------:R-:W-:Y:S05]  /*d1c0*/  BSYNC B1 ;  /* 0x0000000000017941 */ /* 0x000fea0003800000 */
.L_x_379:
[----:B------:R2:W-:Y:S04]  /*d1d0*/  STL.64 [R1+0x68], R2 ;  /* 0x0000680201007387 */ /* 0x0005e80000100a00 */
[----:B--2---:R-:W2:Y:S01]  /*d1e0*/  LDL.64 R2, [R1+0x8] ;  /* 0x0000080001027983 */ /* 0x004ea20000100a00 */
[C---:B------:R-:W-:Y:S01]  /*d1f0*/  R2UR UR6, R26.reuse ;  /* 0x000000001a0672ca */ /* 0x040fe200000e0000 */
[C---:B------:R-:W-:Y:S01]  /*d200*/  VIADD R24, R26.reuse, 0x100 ;  /* 0x000001001a187836 */ /* 0x040fe20000000000 */
[----:B------:R-:W-:Y:S01]  /*d210*/  R2UR UR7, R27 ;  /* 0x000000001b0772ca */ /* 0x000fe200000e0000 */
[----:B------:R-:W-:Y:S01]  /*d220*/  VIADD R26, R26, 0x200 ;  /* 0x000002001a1a7836 */ /* 0x000fe20000000000 */
[----:B------:R-:W-:Y:S01]  /*d230*/  R2UR UR4, R14 ;  /* 0x000000000e0472ca */ /* 0x000fe200000e0000 */
[----:B------:R-:W-:Y:S01]  /*d240*/  IMAD.MOV.U32 R25, RZ, RZ, -0x3ffffff0 ;  /* 0xc0000010ff197424 */ /* 0x000fe200078e00ff */
[----:B------:R-:W-:Y:S01]  /*d250*/  R2UR UR5, R15 ;  /* 0x000000000f0572ca */ /* 0x000fe200000e0000 */
[----:B------:R-:W-:Y:S01]  /*d260*/  IMAD.MOV.U32 R27, RZ, RZ, -0x3ffffff0 ;  /* 0xc0000010ff1b7424 */ /* 0x000fe200078e00ff */
[----:B------:R-:W-:-:S02]  /*d270*/  R2UR UR10, R24 ;  /* 0x00000000180a72ca */ /* 0x000fc400000e0000 */
[----:B------:R-:W-:Y:S02]  /*d280*/  R2UR UR11, R25 ;  /* 0x00000000190b72ca */ /* 0x000fe400000e0000 */
[----:B------:R-:W-:Y:S02]  /*d290*/  R2UR UR14, R26 ;  /* 0x000000001a0e72ca */ /* 0x000fe400000e0000 */
[----:B------:R-:W-:Y:S02]  /*d2a0*/  R2UR UR15, R27 ;  /* 0x000000001b0f72ca */ /* 0x000fe400000e0000 */
[----:B------:R-:W-:-:S06]  /*d2b0*/  WARPGROUP.ARRIVE ;  /* 0x00000000000079c5 */ /* 0x000fcc0000000000 */
[----:B------:R-:W-:Y:S01]  /*d2c0*/  QGMMA.64x128x32.F32.E4M3.E4M3 R24, gdesc[UR4], RZ, !UPT, gsb0 ;  /* 0x01e00000041879f3 */ /* 0x000fe2000c0008ff */
[----:B------:R-:W-:Y:S02]  /*d2d0*/  R2UR UR12, R20 ;  /* 0x00000000140c72ca */ /* 0x000fe400000e0000 */
[----:B------:R-:W-:Y:S01]  /*d2e0*/  R2UR UR13, R21 ;  /* 0x00000000150d72ca */ /* 0x000fe200000e0000 */
[----:B------:R-:W-:Y:S02]  /*d2f0*/  WARPGROUP.DEPBAR.LE gsb0, 0x0 ;  /* 0x00008000000079c5 */ /* 0x000fe40000010000 */
[----:B------:R-:W-:Y:S01]  /*d300*/  WARPGROUP.ARRIVE ;  /* 0x00000000000079c5 */ /* 0x000fe20000000000 */
[----:B--2---:R-:W-:Y:S02]  /*d310*/  R2UR UR8, R2 ;  /* 0x00000000020872ca */ /* 0x004fe400000e0000 */
[----:B------:R-:W-:Y:S02]  /*d320*/  R2UR UR9, R3 ;  /* 0x00000000030972ca */ /* 0x000fe400000e0000 */
[----:B------:R2:W5:Y:S11]  /*d330*/  LDL.LU.64 R2, [R1+0x68] ;  /* 0x0000680001027983 */ /* 0x0005760000300a00 */
[----:B------:R-:W-:Y:S03]  /*d340*/  QGMMA.64x128x32.F32.E4M3.E4M3 R24, gdesc[UR8], R24, gsb0 ;  /* 0x01e00000081879f3 */ /* 0x000fe60008000818 */
[----:B------:R-:W-:-:S02]  /*d350*/  WARPGROUP.DEPBAR.LE gsb0, 0x0 ;  /* 0x00008000000079c5 */ /* 0x000fc40000010000 */
[----:B------:R-:W-:-:S07]  /*d360*/  WARPGROUP.ARRIVE ;  /* 0x00000000000079c5 */ /* 0x000fce0000000000 */
[----:B------:R-:W-:Y:S03]  /*d370*/  QGMMA.64x128x32.F32.E4M3.E4M3 R24, gdesc[UR12], R24, gsb0 ;  /* 0x01e000000c1879f3 */ /* 0x000fe60008000818 */
[----:B------:R-:W-:Y:S02]  /*d380*/  WARPGROUP.DEPBAR.LE gsb0, 0x0 ;  /* 0x00008000000079c5 */ /* 0x000fe40000010000 */
[----:B--2---:R-:W-:Y:S05]  /*d390*/  @!P0 BRA `(.L_x_382) ;  /* 0x0000000000048947 */ /* 0x004fea0003800000 */
[----:B------:R-:W-:Y:S01]  /*d3a0*/  BPT.TRAP 0x1 ;  /* 0x000000040000795c */ /* 0x000fe20000300000 */
.L_x_382:
[----:B------:R-:W-:Y:S01]  /*d3b0*/  SHF.L.U32 R0, R8, 0x1f, RZ ;  /* 0x0000001f08007819 */ /* 0x000fe200000006ff */
[----:B------:R-:W-:-:S04]  /*d3c0*/  IMAD R12, R5, 0x8, R18 ;  /* 0x00000008050c7824 */ /* 0x000fc800078e0212 */
[----:B------:R2:W3:Y:S01]  /*d3d0*/  SYNCS.PHASECHK.TRANS64.TRYWAIT P1, [R12+URZ+0x19c50], R0 ;  /* 0x019c50000c0075a7 */ /* 0x0004e2000802017f */
[----:B------:R-:W-:Y:S05]  /*d3e0*/  @!P0 BRA `(.L_x_383) ;  /* 0x0000000000048947 */ /* 0x000fea0003800000 */
[----:B------:R-:W-:Y:S01]  /*d3f0*/  BPT.TRAP 0x1 ;  /* 0x000000040000795c */ /* 0x000fe20000300000 */
.L_x_383:
[----:B------:R-:W-:Y:S04]  /*d400*/  BSSY B1, `(.L_x_384) ;  /* 0x0000004000017945 */ /* 0x000fe80003800000 */
[----:B---3--:R-:W-:Y:S05]  /*d410*/  @P1 BRA `(.L_x_385) ;  /* 0x0000000000081947 */ /* 0x008fea0003800000 */
[----:B------:R-:W3:Y:S02]  /*d420*/  SYNCS.PHASECHK.TRANS64.TRYWAIT P1, [R12+URZ+0x19c50], R0 ;  /* 0x019c50000c0075a7 */ /* 0x000ee4000802017f */
[----:B---3--:R-:W-:Y:S05]  /*d430*/  @!P1 BRA `(.L_x_386) ;  /* 0x000000a800609947 */ /* 0x008fea0003800000 */
.L_x_385:
[----:B------:R-:W-:Y:S05]  /*d440*/  BSYNC B1 ;  /* 0x0000000000017941 */ /* 0x000fea0003800000 */
.L_x_384:
[----:B--23--:R-:W-:Y:S01]  /*d450*/  VIADD R0, R18, 0x3000 ;  /* 0x0000300012007836 */ /* 0x00cfe20000000000 */
[----:B------:R-:W-:Y:S01]  /*d460*/  WARPGROUP.ARRIVE ;  /* 0x00000000000079c5 */ /* 0x000fe20000000000 */
[----:B01----:R-:W-:-:S03]  /*d470*/  IMAD.MOV.U32 R9, RZ, RZ, 0x40000040 ;  /* 0x40000040ff097424 */ /* 0x003fc600078e00ff */
[----:B------:R-:W-:-:S04]  /*d480*/  SHF.R.U32.HI R0, RZ, 0x4, R0 ;  /* 0x00000004ff007819 */ /* 0x000fc80000011600 */
[----:B------:R-:W-:-:S04]  /*d490*/  LOP3.LUT R0, R0, 0x3fff, RZ, 0xc0, !PT ;  /* 0x00003fff00007812 */ /* 0x000fc800078ec0ff */
[----:B------:R-:W-:-:S05]  /*d4a0*/  LOP3.LUT R0, R0, 0x10000, RZ, 0xfc, !PT ;  /* 0x0001000000007812 */ /* 0x000fca00078efcff */
[----:B------:R-:W-:Y:S01]  /*d4b0*/  IMAD R4, R5, 0x300, R0 ;  /* 0x0000030005047824 */ /* 0x000fe200078e0200 */
[----:B-----5:R-:W-:Y:S01]  /*d4c0*/  FMNMX.FTZ R0, R24, R3, !PT ;  /* 0x0000000318007209 */ /* 0x020fe20007810000 */
[----:B------:R-:W-:Y:S02]  /*d4d0*/  IMAD.MOV.U32 R5, RZ, RZ, 0x40000040 ;  /* 0x40000040ff057424 */ /* 0x000fe400078e00ff */
[C---:B------:R-:W-:Y:S01]  /*d4e0*/  VIADD R8, R4.reuse, 0x2 ;  /* 0x0000000204087836 */ /* 0x040fe20000000000 */
[----:B------:R-:W-:Y:S02]  /*d4f0*/  R2UR UR6, R4 ;  /* 0x00000000040672ca */ /* 0x000fe400000e0000 */
[----:B------:R-:W-:Y:S02]  /*d500*/  R2UR UR7, R5 ;  /* 0x00000000050772ca */ /* 0x000fe400000e0000 */
[----:B------:R-:W-:-:S04]  /*d510*/  FMNMX.FTZ R0, R25, R0, !PT ;  /* 0x0000000019007209 */ /* 0x000fc80007810000 */
[----:B------:R-:W-:-:S04]  /*d520*/  FMNMX.FTZ R0, R28, R0, !PT ;  /* 0x000000001c007209 */ /* 0x000fc80007810000 */
[----:B------:R-:W-:-:S03]  /*d530*/  FMNMX.FTZ R0, R29, R0, !PT ;  /* 0x000000001d007209 */ /* 0x000fc60007810000 */
[----:B------:R-:W-:Y:S01]  /*d540*/  QGMMA.64x96x32.F32.E4M3.E4M3 R88, R148, gdesc[UR4], R88, gsb0 ;  /* 0x0160000494587df3 */ /* 0x000fe20008000858 */
[----:B------:R-:W-:Y:S01]  /*d550*/  R2UR UR6, R8 ;  /* 0x00000000080672ca */ /* 0x000fe200000e0000 */
[----:B------:R-:W-:Y:S01]  /*d560*/  VIADD R8, R4, 0x4 ;  /* 0x0000000404087836 */ /* 0x000fe20000000000 */
[----:B------:R-:W-:Y:S01]  /*d570*/  R2UR UR7, R9 ;  /* 0x00000000090772ca */ /* 0x000fe200000e0000 */
[----:B------:R-:W-:Y:S01]  /*d580*/  IMAD.MOV.U32 R9, RZ, RZ, 0x40000040 ;  /* 0x40000040ff097424 */ /* 0x000fe200078e00ff */
[----:B------:R-:W-:Y:S01]  /*d590*/  FMNMX.FTZ R0, R32, R0, !PT ;  /* 0x0000000020007209 */ /* 0x000fe20007810000 */
[----:B------:R-:W-:-:S03]  /*d5a0*/  VIADD R4, R4, 0x6 ;  /* 0x0000000604047836 */ /* 0x000fc60000000000 */
[----:B------:R-:W-:-:S04]  /*d5b0*/  FMNMX.FTZ R0, R33, R0, !PT ;  /* 0x0000000021007209 */ /* 0x000fc80007810000 */
        /* <DEDUP_REMOVED lines=24> */
[----:B------:R-:W-:Y:S01]  /*d740*/  FMNMX.FTZ R0, R84, R0, !PT ;  /* 0x0000000054007209 */ /* 0x000fe20007810000 */
[----:B------:R-:W-:Y:S02]  /*d750*/  WARPGROUP.DEPBAR.LE gsb0, 0x0 ;  /* 0x00008000000079c5 */ /* 0x000fe40000010000 */
[----:B------:R-:W-:Y:S01]  /*d760*/  WARPGROUP.ARRIVE ;  /* 0x00000000000079c5 */ /* 0x000fe20000000000 */
[----:B------:R-:W-:-:S05]  /*d770*/  FMNMX.FTZ R0, R85, R0, !PT ;  /* 0x0000000055007209 */ /* 0x000fca0007810000 */
[----:B------:R-:W0:Y:S01]  /*d780*/  S2R R151, SR_TID.X ;  /* 0x0000000000977919 */ /* 0x000e220000002100 */
[----:B------:R-:W-:Y:S01]  /*d790*/  QGMMA.64x96x32.F32.E4M3.E4M3 R88, R136, gdesc[UR4], R88, gsb0 ;  /* 0x0160000488587df3 */ /* 0x000fe20008000858 */
[----:B------:R-:W-:Y:S01]  /*d7a0*/  R2UR UR6, R8 ;  /* 0x00000000080672ca */ /* 0x000fe200000e0000 */
[----:B------:R-:W1:Y:S01]  /*d7b0*/  SHFL.BFLY PT, R5, R0, 0x2, 0x1f ;  /* 0x0c401f0000057f89 */ /* 0x000e6200000e0000 */
[----:B------:R-:W-:Y:S02]  /*d7c0*/  FMNMX.FTZ R8, R26, R13, !PT ;  /* 0x0000000d1a087209 */ /* 0x000fe40007810000 */
[----:B------:R-:W-:Y:S02]  /*d7d0*/  R2UR UR7, R9 ;  /* 0x00000000090772ca */ /* 0x000fe400000e0000 */
[----:B------:R-:W-:-:S04]  /*d7e0*/  FMNMX.FTZ R8, R27, R8, !PT ;  /* 0x000000081b087209 */ /* 0x000fc80007810000 */
[----:B------:R-:W-:-:S04]  /*d7f0*/  FMNMX.FTZ R8, R30, R8, !PT ;  /* 0x000000081e087209 */ /* 0x000fc80007810000 */
[----:B------:R-:W-:-:S04]  /*d800*/  FMNMX.FTZ R8, R31, R8, !PT ;  /* 0x000000081f087209 */ /* 0x000fc80007810000 */
[----:B------:R-:W-:-:S04]  /*d810*/  FMNMX.FTZ R8, R34, R8, !PT ;  /* 0x0000000822087209 */ /* 0x000fc80007810000 */
[----:B------:R-:W-:Y:S02]  /*d820*/  FMNMX.FTZ R8, R35, R8, !PT ;  /* 0x0000000823087209 */ /* 0x000fe40007810000 */
[----:B-1----:R-:W-:Y:S01]  /*d830*/  FMNMX.FTZ R0, R0, R5, !PT ;  /* 0x0000000500007209 */ /* 0x002fe20007810000 */
[----:B------:R-:W-:Y:S01]  /*d840*/  IMAD.MOV.U32 R5, RZ, RZ, 0x40000040 ;  /* 0x40000040ff057424 */ /* 0x000fe200078e00ff */
[----:B------:R-:W-:Y:S02]  /*d850*/  FMNMX.FTZ R8, R38, R8, !PT ;  /* 0x0000000826087209 */ /* 0x000fe40007810000 */
[----:B0-----:R-:W-:Y:S02]  /*d860*/  LOP3.LUT R151, R151, 0x7f, RZ, 0xc0, !PT ;  /* 0x0000007f97977812 */ /* 0x001fe400078ec0ff */
[----:B------:R-:W-:Y:S02]  /*d870*/  FMNMX.FTZ R8, R39, R8, !PT ;  /* 0x0000000827087209 */ /* 0x000fe40007810000 */
[----:B------:R-:W-:-:S02]  /*d880*/  ISETP.NE.AND P1, PT, R151, RZ, PT ;  /* 0x000000ff9700720c */ /* 0x000fc40003f25270 */
[----:B------:R-:W-:-:S04]  /*d890*/  FMNMX.FTZ R8, R42, R8, !PT ;  /* 0x000000082a087209 */ /* 0x000fc80007810000 */
[----:B------:R-:W-:-:S04]  /*d8a0*/  FMNMX.FTZ R8, R43, R8, !PT ;  /* 0x000000082b087209 */ /* 0x000fc80007810000 */
[----:B------:R-:W-:-:S03]  /*d8b0*/  FMNMX.FTZ R8, R46, R8, !PT ;  /* 0x000000082e087209 */ /* 0x000fc60007810000 */
[----:B------:R-:W-:Y:S01]  /*d8c0*/  @!P1 VIADD R10, R10, 0x19c40 ;  /* 0x00019c400a0a9836 */ /* 0x000fe20000000000 */
[----:B------:R-:W-:-:S04]  /*d8d0*/  FMNMX.FTZ R8, R47, R8, !PT ;  /* 0x000000082f087209 */ /* 0x000fc80007810000 */
[----:B------:R-:W-:Y:S02]  /*d8e0*/  FMNMX.FTZ R8, R50, R8, !PT ;  /* 0x0000000832087209 */ /* 0x000fe40007810000 */
[----:B------:R-:W-:Y:S02]  /*d8f0*/  @!P1 PRMT R10, RZ, 0x654, R10 ;  /* 0x00000654ff0a9816 */ /* 0x000fe4000000000a */
        /* <DEDUP_REMOVED lines=14> */
[----:B------:R-:W-:-:S03]  /*d9e0*/  WARPGROUP.DEPBAR.LE gsb0, 0x0 ;  /* 0x00008000000079c5 */ /* 0x000fc60000010000 */
[----:B------:R-:W-:Y:S01]  /*d9f0*/  FMNMX.FTZ R8, R79, R8, !PT ;  /* 0x000000084f087209 */ /* 0x000fe20007810000 */
[----:B------:R-:W-:-:S03]  /*da00*/  WARPGROUP.ARRIVE ;  /* 0x00000000000079c5 */ /* 0x000fc60000000000 */
[----:B------:R-:W-:-:S03]  /*da10*/  FMNMX.FTZ R8, R82, R8, !PT ;  /* 0x0000000852087209 */ /* 0x000fc60007810000 */
[----:B------:R-:W-:Y:S01]  /*da20*/  QGMMA.64x96x32.F32.E4M3.E4M3 R88, R140, gdesc[UR4], R88, gsb0 ;  /* 0x016000048c587df3 */ /* 0x000fe20008000858 */
[----:B------:R-:W-:Y:S02]  /*da30*/  FMNMX.FTZ R8, R83, R8, !PT ;  /* 0x0000000853087209 */ /* 0x000fe40007810000 */
[----:B------:R-:W-:Y:S02]  /*da40*/  R2UR UR7, R5 ;  /* 0x00000000050772ca */ /* 0x000fe400000e0000 */
[----:B------:R-:W-:Y:S01]  /*da50*/  FMNMX.FTZ R8, R86, R8, !PT ;  /* 0x0000000856087209 */ /* 0x000fe20007810000 */
[----:B------:R-:W0:Y:S01]  /*da60*/  SHFL.BFLY PT, R5, R0, 0x1, 0x1f ;  /* 0x0c201f0000057f89 */ /* 0x000e2200000e0000 */
[----:B------:R-:W-:Y:S02]  /*da70*/  R2UR UR6, R4 ;  /* 0x00000000040672ca */ /* 0x000fe400000e0000 */
[----:B------:R-:W-:-:S05]  /*da80*/  FMNMX.FTZ R8, R87, R8, !PT ;  /* 0x0000000857087209 */ /* 0x000fca0007810000 */
[----:B------:R-:W1:Y:S01]  /*da90*/  SHFL.BFLY PT, R9, R8, 0x2, 0x1f ;  /* 0x0c401f0008097f89 */ /* 0x000e6200000e0000 */
[----:B0-----:R-:W-:-:S05]  /*daa0*/  FMNMX.FTZ R0, R0, R5, !PT ;  /* 0x0000000500007209 */ /* 0x001fca0007810000 */
[----:B------:R-:W-:Y:S01]  /*dab0*/  FADD.FTZ R5, -R0, R3 ;  /* 0x0000000300057221 */ /* 0x000fe20000010100 */
[----:B-1----:R-:W-:-:S03]  /*dac0*/  FMNMX.FTZ R9, R8, R9, !PT ;  /* 0x0000000908097209 */ /* 0x002fc60007810000 */
[----:B------:R-:W-:Y:S02]  /*dad0*/  FMUL.FTZ R5, R2, R5 ;  /* 0x0000000502057220 */ /* 0x000fe40000410000 */
[----:B------:R-:W0:Y:S04]  /*dae0*/  SHFL.BFLY PT, R4, R9, 0x1, 0x1f ;  /* 0x0c201f0009047f89 */ /* 0x000e2800000e0000 */
[----:B------:R-:W-:Y:S01]  /*daf0*/  MUFU.EX2 R5, R5 ;  /* 0x0000000500057308 */ /* 0x000fe20000000800 */
[----:B0-----:R-:W-:-:S05]  /*db00*/  FMNMX.FTZ R4, R9, R4, !PT ;  /* 0x0000000409047209 */ /* 0x001fca0007810000 */
[----:B------:R-:W-:Y:S01]  /*db10*/  FADD.FTZ R3, -R4, R13 ;  /* 0x0000000d04037221 */ /* 0x000fe20000010100 */
[----:B------:R-:W-:-:S03]  /*db20*/  FFMA.FTZ R13, R2, R0, -8 ;  /* 0xc1000000020d7423 */ /* 0x000fc60000010000 */
[C---:B------:R-:W-:Y:S01]  /*db30*/  FMUL.FTZ R3, R2.reuse, R3 ;  /* 0x0000000302037220 */ /* 0x040fe20000410000 */
        /* <DEDUP_REMOVED lines=15> */
[C---:B------:R-:W-:Y:S01]  /*dc30*/  FFMA.FTZ R81, R2.reuse, R4, -8 ;  /* 0xc100000002517423 */ /* 0x040fe20000010004 */
[----:B------:R-:W-:-:S01]  /*dc40*/  FFMA.FTZ R8, R2, R24, -R13 ;  /* 0x0000001802087223 */ /* 0x000fc2000001080d */
[----:B------:R-:W-:Y:S01]  /*dc50*/  MUFU.EX2 R3, R3 ;  /* 0x0000000300037308 */ /* 0x000fe20000000800 */
[----:B------:R-:W-:-:S01]  /*dc60*/  FFMA.FTZ R24, R2, R28, -R13 ;  /* 0x0000001c02187223 */ /* 0x000fc2000001080d */
[C-C-:B------:R-:W-:Y:S01]  /*dc70*/  FFMA.FTZ R26, R2.reuse, R26, -R81.reuse ;  /* 0x0000001a021a7223 */ /* 0x140fe20000010851 */
[----:B------:R-:W-:-:S01]  /*dc80*/  FFMA.FTZ R27, R2, R27, -R81 ;  /* 0x0000001b021b7223 */ /* 0x000fc20000010851 */
[C-C-:B------:R-:W-:Y:S01]  /*dc90*/  FFMA.FTZ R30, R2.reuse, R30, -R81.reuse ;  /* 0x0000001e021e7223 */ /* 0x140fe20000010851 */
[----:B------:R-:W-:-:S01]  /*dca0*/  FFMA.FTZ R31, R2, R31, -R81 ;  /* 0x0000001f021f7223 */ /* 0x000fc20000010851 */
[C---:B------:R-:W-:Y:S01]  /*dcb0*/  FFMA.FTZ R28, R2.reuse, R32, -R13 ;  /* 0x00000020021c7223 */ /* 0x040fe2000001080d */
[----:B------:R-:W-:-:S01]  /*dcc0*/  FFMA.FTZ R34, R2, R34, -R81 ;  /* 0x0000002202227223 */ /* 0x000fc20000010851 */
[----:B------:R-:W0:Y:S01]  /*dcd0*/  MUFU.EX2 R8, R8 ;  /* 0x0000000800087308 */ /* 0x000e220000000800 */
[----:B------:R-:W-:-:S01]  /*dce0*/  FFMA.FTZ R35, R2, R35, -R81 ;  /* 0x0000002302237223 */ /* 0x000fc20000010851 */
[C---:B------:R-:W-:Y:S01]  /*dcf0*/  FFMA.FTZ R32, R2.reuse, R36, -R13 ;  /* 0x0000002402207223 */ /* 0x040fe2000001080d */
[----:B------:R-:W-:-:S01]  /*dd00*/  FFMA.FTZ R38, R2, R38, -R81 ;  /* 0x0000002602267223 */ /* 0x000fc20000010851 */
[C---:B------:R-:W-:Y:S01]  /*dd10*/  FFMA.FTZ R39, R2.reuse, R39, -R81 ;  /* 0x0000002702277223 */ /* 0x040fe20000010851 */
[----:B------:R-:W-:-:S01]  /*dd20*/  FFMA.FTZ R36, R2, R40, -R13 ;  /* 0x0000002802247223 */ /* 0x000fc2000001080d */
[C-C-:B------:R-:W-:Y:S01]  /*dd30*/  FFMA.FTZ R42, R2.reuse, R42, -R81.reuse ;  /* 0x0000002a022a7223 */ /* 0x140fe20000010851 */
[----:B------:R-:W-:-:S01]  /*dd40*/  FFMA.FTZ R43, R2, R43, -R81 ;  /* 0x0000002b022b7223 */ /* 0x000fc20000010851 */
[----:B------:R-:W1:Y:S01]  /*dd50*/  MUFU.EX2 R26, R26 ;  /* 0x0000001a001a7308 */ /* 0x000e620000000800 */
[----:B------:R-:W-:-:S01]  /*dd60*/  FFMA.FTZ R40, R2, R44, -R13 ;  /* 0x0000002c02287223 */ /* 0x000fc2000001080d */
[C-C-:B------:R-:W-:Y:S01]  /*dd70*/  FFMA.FTZ R46, R2.reuse, R46, -R81.reuse ;  /* 0x0000002e022e7223 */ /* 0x140fe20000010851 */
[----:B------:R-:W-:-:S01]  /*dd80*/  FFMA.FTZ R47, R2, R47, -R81 ;  /* 0x0000002f022f7223 */ /* 0x000fc20000010851 */
[C---:B------:R-:W-:Y:S01]  /*dd90*/  FFMA.FTZ R44, R2.reuse, R48, -R13 ;  /* 0x00000030022c7223 */ /* 0x040fe2000001080d */
[----:B------:R-:W-:-:S01]  /*dda0*/  FFMA.FTZ R50, R2, R50, -R81 ;  /* 0x0000003202327223 */ /* 0x000fc20000010851 */
[----:B------:R-:W-:Y:S01]  /*ddb0*/  FFMA.FTZ R51, R2, R51, -R81 ;  /* 0x0000003302337223 */ /* 0x000fe20000010851 */
[----:B------:R-:W-:-:S02]  /*ddc0*/  WARPGROUP.DEPBAR.LE gsb0, 0x0 ;  /* 0x00008000000079c5 */ /* 0x000fc40000010000 */
[----:B------:R-:W2:Y:S01]  /*ddd0*/  MUFU.EX2 R9, R9 ;  /* 0x0000000900097308 */ /* 0x000ea20000000800 */
[----:B0-----:R-:W-:-:S01]  /*dde0*/  FFMA.FTZ R6, R5, R6, R8 ;  /* 0x0000000605067223 */ /* 0x001fc20000010008 */
[----:B------:R-:W-:Y:S01]  /*ddf0*/  WARPGROUP.ARRIVE ;  /* 0x00000000000079c5 */ /* 0x000fe20000000000 */
[----:B------:R-:W-:-:S01]  /*de00*/  FFMA.FTZ R48, R2, R52, -R13 ;  /* 0x0000003402307223 */ /* 0x000fc2000001080d */
[C-C-:B------:R-:W-:Y:S01]  /*de10*/  FFMA.FTZ R54, R2.reuse, R54, -R81.reuse ;  /* 0x0000003602367223 */ /* 0x140fe20000010851 */
[----:B------:R-:W-:-:S01]  /*de20*/  FFMA.FTZ R55, R2, R55, -R81 ;  /* 0x0000003702377223 */ /* 0x000fc20000010851 */
[C---:B------:R-:W-:Y:S01]  /*de30*/  FFMA.FTZ R52, R2.reuse, R56, -R13 ;  /* 0x0000003802347223 */ /* 0x040fe2000001080d */
[----:B------:R-:W-:-:S01]  /*de40*/  FFMA.FTZ R58, R2, R58, -R81 ;  /* 0x0000003a023a7223 */ /* 0x000fc20000010851 */
[----:B------:R-:W0:Y:S01]  /*de50*/  MUFU.EX2 R27, R27 ;  /* 0x0000001b001b7308 */ /* 0x000e220000000800 */
[----:B-1----:R-:W-:-:S01]  /*de60*/  FFMA.FTZ R7, R3, R7, R26 ;  /* 0x0000000703077223 */ /* 0x002fc2000001001a */
[----:B------:R-:W-:Y:S01]  /*de70*/  QGMMA.64x96x32.F32.E4M3.E4M3 R88, R144, gdesc[UR4], R88, gsb0 ;  /* 0x0160000490587df3 */ /* 0x000fe20008000858 */
[----:B------:R-:W-:-:S01]  /*de80*/  FFMA.FTZ R59, R2, R59, -R81 ;  /* 0x0000003b023b7223 */ /* 0x000fc20000010851 */
[C---:B------:R-:W-:Y:S01]  /*de90*/  FFMA.FTZ R56, R2.reuse, R60, -R13 ;  /* 0x0000003c02387223 */ /* 0x040fe2000001080d */
[----:B------:R-:W-:-:S01]  /*dea0*/  FFMA.FTZ R62, R2, R62, -R81 ;  /* 0x0000003e023e7223 */ /* 0x000fc20000010851 */
[C---:B------:R-:W-:Y:S01]  /*deb0*/  FFMA.FTZ R63, R2.reuse, R63, -R81 ;  /* 0x0000003f023f7223 */ /* 0x040fe20000010851 */
[----:B------:R-:W-:-:S01]  /*dec0*/  FFMA.FTZ R60, R2, R64, -R13 ;  /* 0x00000040023c7223 */ /* 0x000fc2000001080d */
[----:B------:R-:W1:Y:S01]  /*ded0*/  MUFU.EX2 R24, R24 ;  /* 0x0000001800187308 */ /* 0x000e620000000800 */
[----:B--2---:R-:W-:-:S01]  /*dee0*/  FADD.FTZ R6, R9, R6 ;  /* 0x0000000609067221 */ /* 0x004fc20000010000 */
[C-C-:B------:R-:W-:Y:S01]  /*def0*/  FFMA.FTZ R66, R2.reuse, R66, -R81.reuse ;  /* 0x0000004202427223 */ /* 0x140fe20000010851 */
[----:B------:R-:W-:-:S01]  /*df00*/  FFMA.FTZ R67, R2, R67, -R81 ;  /* 0x0000004302437223 */ /* 0x000fc20000010851 */
[C---:B------:R-:W-:Y:S01]  /*df10*/  FFMA.FTZ R64, R2.reuse, R68, -R13 ;  /* 0x0000004402407223 */ /* 0x040fe2000001080d */
[----:B------:R-:W-:-:S01]  /*df20*/  FFMA.FTZ R70, R2, R70, -R81 ;  /* 0x0000004602467223 */ /* 0x000fc20000010851 */
[C---:B------:R-:W-:Y:S01]  /*df30*/  FFMA.FTZ R71, R2.reuse, R71, -R81 ;  /* 0x0000004702477223 */ /* 0x040fe20000010851 */
[----:B------:R-:W-:-:S01]  /*df40*/  FFMA.FTZ R68, R2, R72, -R13 ;  /* 0x0000004802447223 */ /* 0x000fc2000001080d */
[----:B------:R-:W2:Y:S01]  /*df50*/  MUFU.EX2 R30, R30 ;  /* 0x0000001e001e7308 */ /* 0x000ea20000000800 */
[----:B0-----:R-:W-:-:S01]  /*df60*/  FADD.FTZ R7, R27, R7 ;  /* 0x000000071b077221 */ /* 0x001fc20000010000 */
[C-C-:B------:R-:W-:Y:S01]  /*df70*/  FFMA.FTZ R74, R2.reuse, R74, -R81.reuse ;  /* 0x0000004a024a7223 */ /* 0x140fe20000010851 */
[----:B------:R-:W-:-:S01]  /*df80*/  FFMA.FTZ R75, R2, R75, -R81 ;  /* 0x0000004b024b7223 */ /* 0x000fc20000010851 */
[C---:B------:R-:W-:Y:S01]  /*df90*/  FFMA.FTZ R72, R2.reuse, R76, -R13 ;  /* 0x0000004c02487223 */ /* 0x040fe2000001080d */
[----:B------:R-:W-:-:S01]  /*dfa0*/  FFMA.FTZ R78, R2, R78, -R81 ;  /* 0x0000004e024e7223 */ /* 0x000fc20000010851 */
[C---:B------:R-:W-:Y:S01]  /*dfb0*/  FFMA.FTZ R79, R2.reuse, R79, -R81 ;  /* 0x0000004f024f7223 */ /* 0x040fe20000010851 */
[----:B------:R-:W-:-:S01]  /*dfc0*/  FFMA.FTZ R76, R2, R80, -R13 ;  /* 0x00000050024c7223 */ /* 0x000fc2000001080d */
[----:B------:R-:W0:Y:S01]  /*dfd0*/  MUFU.EX2 R25, R25 ;  /* 0x0000001900197308 */ /* 0x000e220000000800 */
[----:B-1----:R-:W-:-:S01]  /*dfe0*/  FADD.FTZ R6, R24, R6 ;  /* 0x0000000618067221 */ /* 0x002fc20000010000 */
[C-C-:B------:R-:W-:Y:S01]  /*dff0*/  FFMA.FTZ R82, R2.reuse, R82, -R81.reuse ;  /* 0x0000005202527223 */ /* 0x140fe20000010851 */
[----:B------:R-:W-:-:S01]  /*e000*/  FFMA.FTZ R83, R2, R83, -R81 ;  /* 0x0000005302537223 */ /* 0x000fc20000010851 */
[C---:B------:R-:W-:Y:S01]  /*e010*/  FFMA.FTZ R80, R2.reuse, R84, -R13 ;  /* 0x0000005402507223 */ /* 0x040fe2000001080d */
[----:B------:R-:W-:-:S01]  /*e020*/  FFMA.FTZ R86, R2, R86, -R81 ;  /* 0x0000005602567223 */ /* 0x000fc20000010851 */
[C---:B------:R-:W-:Y:S01]  /*e030*/  FFMA.FTZ R13, R2.reuse, R85, -R13 ;  /* 0x00000055020d7223 */ /* 0x040fe2000001080d */
[----:B------:R-:W-:-:S01]  /*e040*/  FFMA.FTZ R81, R2, R87, -R81 ;  /* 0x0000005702517223 */ /* 0x000fc20000010851 */
        /* <DEDUP_REMOVED lines=21> */
[----:B0-----:R-:W-:-:S01]  /*e1a0*/  FADD.FTZ R7, R39, R7 ;  /* 0x0000000727077221 */ /* 0x001fc20000010000 */
[----:B------:R-:W-:Y:S02]  /*e1b0*/  WARPGROUP.DEPBAR.LE gsb0, 0x0 ;  /* 0x00008000000079c5 */ /* 0x000fe40000010000 */
[----:B------:R0:W-:Y:S04]  /*e1c0*/  @!P1 SYNCS.ARRIVE.TRANS64.RED.A1T0 RZ, [R10+URZ], RZ ;  /* 0x000000ff0aff99a7 */ /* 0x0001e8000810043f */
        /* <DEDUP_REMOVED lines=92> */
[----:B--2---:R-:W-:-:S03]  /*e790*/  FADD.FTZ R6, R13, R6 ;  /* 0x000000060d067221 */ /* 0x004fc60000010000 */
[----:B---3--:R-:W-:Y:S01]  /*e7a0*/  FADD.FTZ R7, R81, R7 ;  /* 0x0000000751077221 */ /* 0x008fe20000010000 */
[----:B0-----:R-:W-:Y:S06]  /*e7b0*/  @!P0 BRA `(.L_x_387) ;  /* 0x0000000000048947 */ /* 0x001fec0003800000 */
[----:B------:R-:W-:Y:S01]  /*e7c0*/  BPT.TRAP 0x1 ;  /* 0x000000040000795c */ /* 0x000fe20000300000 */
.L_x_387:
[----:B------:R-:W2:Y:S01]  /*e7d0*/  LDL R10, [R1+0x18] ;  /* 0x00001800010a7983 */ /* 0x000ea20000100800 */
[----:B------:R-:W-:Y:S01]  /*e7e0*/  ISETP.GT.AND P1, PT, R11, RZ, PT ;  /* 0x000000ff0b00720c */ /* 0x000fe20003f24270 */
[----:B------:R-:W-:Y:S01]  /*e7f0*/  VIADD R12, R12, 0x19c60 ;  /* 0x00019c600c0c7836 */ /* 0x000fe20000000000 */
        /* <DEDUP_REMOVED lines=32> */
[----:B------:R-:W-:Y:S01]  /*ea00*/  F2FP.SATFINITE.E4M3.F32.PACK_AB_MERGE_C R148, R9, R8, R24 ;  /* 0x000000080994723e */ /* 0x000fe20004807018 */
[-C--:B------:R-:W-:Y:S01]  /*ea10*/  FMUL.FTZ R120, R120, R5.reuse ;  /* 0x0000000578787220 */ /* 0x080fe20000410000 */
[----:B------:R-:W-:Y:S01]  /*ea20*/  F2FP.SATFINITE.E4M3.F32.PACK_AB_MERGE_C R146, R77, R76, R13 ;  /* 0x0000004c4d92723e */ /* 0x000fe2000480700d */
        /* <DEDUP_REMOVED lines=32> */
[----:B------:R-:W-:Y:S01]  /*ec30*/  VIADD R11, R11, 0xffffffff ;  /* 0xffffffff0b0b7836 */ /* 0x000fe20000000000 */
[----:B------:R-:W-:Y:S01]  /*ec40*/  F2FP.SATFINITE.E4M3.F32.PACK_AB_MERGE_C R150, R29, R28, R32 ;  /* 0x0000001c1d96723e */ /* 0x000fe20004807020 */
[----:B------:R-:W-:Y:S01]  /*ec50*/  IMAD.MOV.U32 R13, RZ, RZ, R4 ;  /* 0x000000ffff0d7224 */ /* 0x000fe200078e0004 */
[----:B------:R-:W-:Y:S01]  /*ec60*/  F2FP.SATFINITE.E4M3.F32.PACK_AB_MERGE_C R151, R35, R34, R38 ;  /* 0x000000222397723e */ /* 0x000fe20004807026 */
[----:B------:R-:W-:Y:S01]  /*ec70*/  IMAD.MOV.U32 R3, RZ, RZ, R0 ;  /* 0x000000ffff037224 */ /* 0x000fe200078e0000 */
        /* <DEDUP_REMOVED lines=13> */
[----:B--2---:R-:W-:-:S04]  /*ed50*/  PRMT R12, R10, 0x654, R12 ;  /* 0x000006540a0c7816 */ /* 0x004fc8000000000c */
[----:B------:R0:W-:Y:S01]  /*ed60*/  SYNCS.ARRIVE.TRANS64.RED.A1T0 RZ, [R12+URZ], RZ ;  /* 0x000000ff0cff79a7 */ /* 0x0001e2000810043f */
[----:B------:R-:W-:Y:S05]  /*ed70*/  @P1 BRA `(.L_x_388) ;  /* 0xffffffe000c01947 */ /* 0x000fea000383ffff */
.L_x_376:
[----:B------:R-:W-:Y:S05]  /*ed80*/  BSYNC B0 ;  /* 0x0000000000007941 */ /* 0x000fea0003800000 */
.L_x_375:
[----:B------:R-:W-:Y:S06]  /*ed90*/  BAR.ARV 0x8, 0x1a0 ;  /* 0x0206800000007b1d */ /* 0x000fec0000002000 */
[----:B------:R-:W-:Y:S05]  /*eda0*/  @!P0 BRA `(.L_x_389) ;  /* 0x0000000000048947 */ /* 0x000fea0003800000 */
[----:B------:R-:W-:Y:S01]  /*edb0*/  BPT.TRAP 0x1 ;  /* 0x000000040000795c */ /* 0x000fe20000300000 */
.L_x_389:
[----:B------:R-:W-:Y:S01]  /*edc0*/  IMAD R5, R154, 0x8, R18 ;  /* 0x000000089a057824 */ /* 0x000fe200078e0212 */
[----:B------:R-:W-:-:S04]  /*edd0*/  SHF.L.U32 R8, R157, 0x1f, RZ ;  /* 0x0000001f9d087819 */ /* 0x000fc800000006ff */
[----:B------:R1:W2:Y:S01]  /*ede0*/  SYNCS.PHASECHK.TRANS64.TRYWAIT P1, [R5+URZ+0x19c50], R8 ;  /* 0x019c5008050075a7 */ /* 0x0002a2000802017f */
[----:B------:R-:W-:Y:S05]  /*edf0*/  @!P0 BRA `(.L_x_390) ;  /* 0x0000000000048947 */ /* 0x000fea0003800000 */
[----:B------:R-:W-:Y:S01]  /*ee00*/  BPT.TRAP 0x1 ;  /* 0x000000040000795c */ /* 0x000fe20000300000 */
.L_x_390:
[----:B------:R-:W-:Y:S04]  /*ee10*/  BSSY B0, `(.L_x_391) ;  /* 0x0000004000007945 */ /* 0x000fe80003800000 */
[----:B--2---:R-:W-:Y:S05]  /*ee20*/  @P1 BRA `(.L_x_392) ;  /* 0x0000000000081947 */ /* 0x004fea0003800000 */
[----:B------:R-:W2:Y:S02]  /*ee30*/  SYNCS.PHASECHK.TRANS64.TRYWAIT P1, [R5+URZ+0x19c50], R8 ;  /* 0x019c5008050075a7 */ /* 0x000ea4000802017f */
[----:B--2---:R-:W-:Y:S05]  /*ee40*/  @!P1 BRA `(.L_x_393) ;  /* 0x0000008c00f09947 */ /* 0x004fea0003800000 */
.L_x_392:
[----:B------:R-:W-:Y:S05]  /*ee50*/  BSYNC B0 ;  /* 0x0000000000007941 */ /* 0x000fea0003800000 */
.L_x_391:
[----:B------:R-:W3:Y:S04]  /*ee60*/  LDL R3, [R1+0x3c] ;  /* 0x00003c0001037983 */ /* 0x000ee80000100800 */
[----:B------:R-:W4:Y:S01]  /*ee70*/  LDL R20, [R1+0x28] ;  /* 0x0000280001147983 */ /* 0x000f220000100800 */
[----:B------:R-:W-:-:S03]  /*ee80*/  ULDC.64 UR4, c[0x0][0x9a0] ;  /* 0x0002680000047ab9 */ /* 0x000fc60000000a00 */
[----:B------:R-:W5:Y:S01]  /*ee90*/  LDL.LU R15, [R1+0x44] ;  /* 0x00004400010f7983 */ /* 0x000f620000300800 */
[----:B------:R-:W-:Y:S01]  /*eea0*/  VIADD R18, R18, 0x3000 ;  /* 0x0000300012127836 */ /* 0x000fe20000000000 */
[----:B------:R-:W-:Y:S01]  /*eeb0*/  ISETP.NE.U32.AND P1, PT, RZ, UR4, PT ;  /* 0x00000004ff007c0c */ /* 0x000fe2000bf25070 */
[----:B------:R-:W-:-:S03]  /*eec0*/  WARPGROUP.ARRIVE ;  /* 0x00000000000079c5 */ /* 0x000fc60000000000 */
[----:B------:R-:W-:Y:S02]  /*eed0*/  SHF.R.U32.HI R18, RZ, 0x4, R18 ;  /* 0x00000004ff127819 */ /* 0x000fe40000011612 */
[----:B------:R-:W-:Y:S02]  /*eee0*/  ISETP.NE.AND.EX P1, PT, RZ, UR5, PT, P1 ;  /* 0x00000005ff007c0c */ /* 0x000fe4000bf25310 */
[----:B------:R-:W-:-:S04]  /*eef0*/  LOP3.LUT R18, R18, 0x3fff, RZ, 0xc0, !PT ;  /* 0x00003fff12127812 */ /* 0x000fc800078ec0ff */
[----:B------:R-:W-:-:S05]  /*ef00*/  LOP3.LUT R9, R18, 0x10000, RZ, 0xfc, !PT ;  /* 0x0001000012097812 */ /* 0x000fca00078efcff */
[----:B-12---:R-:W-:Y:S02]  /*ef10*/  IMAD R8, R154, 0x300, R9 ;  /* 0x000003009a087824 */ /* 0x006fe400078e0209 */
[----:B------:R-:W-:Y:S01]  /*ef20*/  IMAD.MOV.U32 R9, RZ, RZ, 0x40000040 ;  /* 0x40000040ff097424 */ /* 0x000fe200078e00ff */
[----:B0-----:R-:W3:Y:S02]  /*ef30*/  @P1 LDC.64 R12, c[0x0][0x9c8] ;  /* 0x00027200ff0c1b82 */ /* 0x001ee40000000a00 */
[----:B------:R-:W-:Y:S02]  /*ef40*/  R2UR UR6, R8 ;  /* 0x00000000080672ca */ /* 0x000fe400000e0000 */
[----:B------:R-:W-:-:S04]  /*ef50*/  R2UR UR7, R9 ;  /* 0x00000000090772ca */ /* 0x000fc800000e0000 */
[----:B------:R-:W0:Y:S09]  /*ef60*/  @P1 LDC.64 R10, c[0x0][0x9d0] ;  /* 0x00027400ff0a1b82 */ /* 0x000e320000000a00 */
[----:B------:R-:W-:Y:S03]  /*ef70*/  QGMMA.64x96x32.F32.E4M3.E4M3 R88, R148, gdesc[UR4], R88, gsb0 ;  /* 0x0160000494587df3 */ /* 0x000fe60008000858 */
[----:B------:R-:W-:-:S02]  /*ef80*/  WARPGROUP.DEPBAR.LE gsb0, 0x0 ;  /* 0x00008000000079c5 */ /* 0x000fc40000010000 */
[----:B------:R-:W-:Y:S01]  /*ef90*/  WARPGROUP.ARRIVE ;  /* 0x00000000000079c5 */ /* 0x000fe20000000000 */
[----:B---3--:R-:W-:-:S04]  /*efa0*/  @P1 IMAD R14, R3, R12, RZ ;  /* 0x0000000c030e1224 */ /* 0x008fc800078e02ff */
[C---:B----4-:R-:W-:Y:S02]  /*efb0*/  @P1 IMAD R9, R20.reuse, R13, R14 ;  /* 0x0000000d14091224 */ /* 0x050fe400078e020e */
[----:B------:R-:W-:Y:S01]  /*efc0*/  @P1 IMAD.WIDE.U32 R12, R20, R12, RZ ;  /* 0x0000000c140c1225 */ /* 0x000fe200078e00ff */
[----:B-----5:R-:W-:-:S03]  /*efd0*/  @P1 SHF.R.S32.HI R3, RZ, 0x1f, R15 ;  /* 0x0000001fff031819 */ /* 0x020fc6000001140f */
[----:B------:R-:W-:Y:S02]  /*efe0*/  @P1 IMAD.IADD R13, R13, 0x1, R9 ;  /* 0x000000010d0d1824 */ /* 0x000fe400078e0209 */
[----:B0-----:R-:W-:-:S04]  /*eff0*/  @P1 IMAD R14, R3, R10, RZ ;  /* 0x0000000a030e1224 */ /* 0x001fc800078e02ff */
[C---:B------:R-:W-:Y:S02]  /*f000*/  @P1 IMAD R3, R15.reuse, R11, R14 ;  /* 0x0000000b0f031224 */ /* 0x040fe400078e020e */
[----:B------:R-:W-:-:S04]  /*f010*/  @P1 IMAD.WIDE.U32 R10, R15, R10, R12 ;  /* 0x0000000a0f0a1225 */ /* 0x000fc800078e000c */
[----:B------:R-:W-:Y:S01]  /*f020*/  @P1 IMAD.IADD R3, R11, 0x1, R3 ;  /* 0x000000010b031824 */ /* 0x000fe200078e0203 */
[----:B------:R-:W-:Y:S01]  /*f030*/  @P1 LEA R12, P2, R10, UR4, 0x2 ;  /* 0x000000040a0c1c11 */ /* 0x000fe2000f8410ff */
[----:B------:R-:W-:-:S03]  /*f040*/  IMAD.MOV.U32 R14, RZ, RZ, 0x3f800000 ;  /* 0x3f800000ff0e7424 */ /* 0x000fc600078e00ff */
[----:B------:R-:W-:-:S05]  /*f050*/  @P1 LEA.HI.X R13, R10, UR5, R3, 0x2, P2 ;  /* 0x000000050a0d1c11 */ /* 0x000fca00090f1403 */
[----:B------:R0:W2:Y:S01]  /*f060*/  @P1 LDG.E R14, desc[UR40][R12.64] ;  /* 0x000000280c0e1981 */ /* 0x0000a2000c1e1900 */
[----:B------:R-:W-:Y:S02]  /*f070*/  VIADD R10, R8, 0x2 ;  /* 0x00000002080a7836 */ /* 0x000fe40000000000 */
[----:B------:R-:W-:Y:S01]  /*f080*/  IMAD.MOV.U32 R11, RZ, RZ, 0x40000040 ;  /* 0x40000040ff0b7424 */ /* 0x000fe200078e00ff */
[----:B------:R-:W1:Y:S01]  /*f090*/  SHFL.BFLY PT, R3, R6, 0x2, 0x1f ;  /* 0x0c401f0006037f89 */ /* 0x000e6200000e0000 */
[----:B------:R-:W-:Y:S01]  /*f0a0*/  IMAD.MOV.U32 R9, RZ, RZ, 0x40000040 ;  /* 0x40000040ff097424 */ /* 0x000fe200078e00ff */
[----:B------:R-:W-:Y:S01]  /*f0b0*/  R2UR UR6, R10 ;  /* 0x000000000a0672ca */ /* 0x000fe200000e0000 */
[C---:B------:R-:W-:Y:S01]  /*f0c0*/  VIADD R10, R8.reuse, 0x4 ;  /* 0x00000004080a7836 */ /* 0x040fe20000000000 */
[----:B------:R-:W-:Y:S01]  /*f0d0*/  R2UR UR7, R11 ;  /* 0x000000000b0772ca */ /* 0x000fe200000e0000 */
[----:B------:R-:W-:Y:S02]  /*f0e0*/  IMAD.MOV.U32 R11, RZ, RZ, 0x40000040 ;  /* 0x40000040ff0b7424 */ /* 0x000fe400078e00ff */
[----:B------:R-:W-:-:S02]  /*f0f0*/  VIADD R8, R8, 0x6 ;  /* 0x0000000608087836 */ /* 0x000fc40000000000 */
[----:B------:R-:W-:-:S08]  /*f100*/  IMAD.MOV.U32 R20, RZ, RZ, -0x800000 ;  /* 0xff800000ff147424 */ /* 0x000fd000078e00ff */
[----:B------:R-:W-:Y:S01]  /*f110*/  QGMMA.64x96x32.F32.E4M3.E4M3 R88, R136, gdesc[UR4], R88, gsb0 ;  /* 0x0160000488587df3 */ /* 0x000fe20008000858 */
[----:B------:R-:W-:Y:S02]  /*f120*/  R2UR UR6, R10 ;  /* 0x000000000a0672ca */ /* 0x000fe400000e0000 */
[----:B------:R-:W-:Y:S01]  /*f130*/  R2UR UR7, R11 ;  /* 0x000000000b0772ca */ /* 0x000fe200000e0000 */
[----:B------:R-:W3:Y:S01]  /*f140*/  SHFL.BFLY PT, R10, R7, 0x2, 0x1f ;  /* 0x0c401f00070a7f89 */ /* 0x000ee200000e0000 */
[----:B------:R-:W-:Y:S02]  /*f150*/  IMAD.MOV.U32 R11, RZ, RZ, RZ ;  /* 0x000000ffff0b7224 */ /* 0x000fe400078e00ff */
[----:B-1----:R-:W-:-:S01]  /*f160*/  FADD.FTZ R3, R3, R6 ;  /* 0x0000000603037221 */ /* 0x002fc20000010000 */
[----:B---3--:R-:W-:Y:S01]  /*f170*/  FADD.FTZ R10, R10, R7 ;  /* 0x000000070a0a7221 */ /* 0x008fe20000010000 */
[----:B------:R-:W-:Y:S01]  /*f180*/  IMAD.MOV.U32 R7, RZ, RZ, RZ ;  /* 0x000000ffff077224 */ /* 0x000fe200078e00ff */
[----:B------:R-:W-:-:S02]  /*f190*/  WARPGROUP.DEPBAR.LE gsb0, 0x0 ;  /* 0x00008000000079c5 */ /* 0x000fc40000010000 */
[----:B------:R-:W-:-:S06]  /*f1a0*/  WARPGROUP.ARRIVE ;  /* 0x00000000000079c5 */ /* 0x000fcc0000000000 */
[----:B------:R-:W-:Y:S01]  /*f1b0*/  QGMMA.64x96x32.F32.E4M3.E4M3 R88, R140, gdesc[UR4], R88, gsb0 ;  /* 0x016000048c587df3 */ /* 0x000fe20008000858 */
[----:B------:R-:W-:Y:S02]  /*f1c0*/  R2UR UR6, R8 ;  /* 0x00000000080672ca */ /* 0x000fe400000e0000 */
[----:B------:R-:W-:Y:S01]  /*f1d0*/  R2UR UR7, R9 ;  /* 0x00000000090772ca */ /* 0x000fe200000e0000 */
[----:B------:R-:W0:Y:S04]  /*f1e0*/  SHFL.BFLY PT, R8, R3, 0x1, 0x1f ;  /* 0x0c201f0003087f89 */ /* 0x000e2800000e0000 */
[----:B------:R-:W1:Y:S01]  /*f1f0*/  SHFL.BFLY PT, R9, R10, 0x1, 0x1f ;  /* 0x0c201f000a097f89 */ /* 0x000e6200000e0000 */
[----:B0-----:R-:W-:-:S01]  /*f200*/  FADD.FTZ R12, R3, R8 ;  /* 0x00000008030c7221 */ /* 0x001fc20000010000 */
[----:B------:R-:W-:-:S02]  /*f210*/  IMAD.MOV.U32 R3, RZ, RZ, -0x800000 ;  /* 0xff800000ff037424 */ /* 0x000fc400078e00ff */
[----:B-1----:R-:W-:-:S02]  /*f220*/  FADD.FTZ R15, R10, R9 ;  /* 0x000000090a0f7221 */ /* 0x002fc40000010000 */
[C---:B------:R-:W-:Y:S01]  /*f230*/  FSETP.NE.FTZ.AND P1, PT, R12.reuse, RZ, PT ;  /* 0x000000ff0c00720b */ /* 0x040fe20003f35000 */
[----:B------:R-:W-:Y:S01]  /*f240*/  FMUL.FTZ R18, R12, 0.00390625 ;  /* 0x3b8000000c127820 */ /* 0x000fe20000410000 */
[----:B------:R-:W-:-:S04]  /*f250*/  FMUL.FTZ R8, R15, 0.00390625 ;  /* 0x3b8000000f087820 */ /* 0x000fc80000410000 */
[----:B------:R-:W-:Y:S02]  /*f260*/  FSETP.NE.FTZ.AND P2, PT, R18, RZ, PT ;  /* 0x000000ff1200720b */ /* 0x000fe40003f55000 */
[----:B------:R-:W-:-:S05]  /*f270*/  FSETP.NE.FTZ.AND P3, PT, R8, RZ, PT ;  /* 0x000000ff0800720b */ /* 0x000fca0003f75000 */
[----:B------:R-:W-:Y:S01]  /*f280*/  @P1 MUFU.RCP R7, R12 ;  /* 0x0000000c00071308 */ /* 0x000fe20000001000 */
[----:B------:R-:W-:-:S05]  /*f290*/  FSETP.NE.FTZ.AND P1, PT, R15, RZ, PT ;  /* 0x000000ff0f00720b */ /* 0x000fca0003f35000 */
[C---:B------:R-:W-:Y:S02]  /*f2a0*/  @P2 FMUL.FTZ R9, R2.reuse, 0.69314718246459960938 ;  /* 0x3f31721802092820 */ /* 0x040fe40000410000 */
[----:B------:R-:W0:Y:S01]  /*f2b0*/  @P3 MUFU.LG2 R8, R8 ;  /* 0x0000000800083308 */ /* 0x000e220000000c00 */
[----:B------:R-:W-:-:S07]  /*f2c0*/  @P3 FMUL.FTZ R2, R2, 0.69314718246459960938 ;  /* 0x3f31721802023820 */ /* 0x000fce0000410000 */
[----:B------:R-:W1:Y:S08]  /*f2d0*/  @P2 MUFU.LG2 R6, R18 ;  /* 0x0000001200062308 */ /* 0x000e700000000c00 */
[----:B------:R-:W3:Y:S01]  /*f2e0*/  @P1 MUFU.RCP R11, R15 ;  /* 0x0000000f000b1308 */ /* 0x000ee20000001000 */
[----:B0-----:R-:W-:-:S04]  /*f2f0*/  @P3 FMUL.FTZ R13, R8, 0.69314718246459960938 ;  /* 0x3f317218080d3820 */ /* 0x001fc80000410000 */
[----:B------:R-:W-:Y:S01]  /*f300*/  @P3 FFMA.FTZ R20, R2, R4, R13 ;  /* 0x0000000402143223 */ /* 0x000fe2000001000d */
[----:B-1----:R-:W-:-:S04]  /*f310*/  @P2 FMUL.FTZ R6, R6, 0.69314718246459960938 ;  /* 0x3f31721806062820 */ /* 0x002fc80000410000 */
[----:B------:R-:W-:Y:S01]  /*f320*/  @P2 FFMA.FTZ R3, R9, R0, R6 ;  /* 0x0000000009032223 */ /* 0x000fe20000010006 */
[----:B------:R-:W-:Y:S02]  /*f330*/  WARPGROUP.DEPBAR.LE gsb0, 0x0 ;  /* 0x00008000000079c5 */ /* 0x000fe40000010000 */
[----:B------:R-:W-:-:S06]  /*f340*/  WARPGROUP.ARRIVE ;  /* 0x00000000000079c5 */ /* 0x000fcc0000000000 */
[----:B------:R-:W-:Y:S01]  /*f350*/  QGMMA.64x96x32.F32.E4M3.E4M3 R88, R144, gdesc[UR4], R88, gsb0 ;  /* 0x0160000490587df3 */ /* 0x000fe20008000858 */
[-C--:B--2---:R-:W-:Y:S01]  /*f360*/  FMUL.FTZ R33, R7, R14.reuse ;  /* 0x0000000e07217220 */ /* 0x084fe20000410000 */
[----:B---3--:R-:W-:Y:S01]  /*f370*/  FMUL.FTZ R4, R11, R14 ;  /* 0x0000000e0b047220 */ /* 0x008fe20000410000 */
[----:B------:R-:W-:Y:S02]  /*f380*/  WARPGROUP.DEPBAR.LE gsb0, 0x0 ;  /* 0x00008000000079c5 */ /* 0x000fe40000010000 */
[----:B------:R-:W-:Y:S05]  /*f390*/  @!P0 BRA `(.L_x_394) ;  /* 0x0000000000048947 */ /* 0x000fea0003800000 */
[----:B------:R-:W-:Y:S01]  /*f3a0*/  BPT.TRAP 0x1 ;  /* 0x000000040000795c */ /* 0x000fe20000300000 */
.L_x_394:
[----:B------:R-:W2:Y:S01]  /*f3b0*/  LDL.LU R0, [R1+0x18] ;  /* 0x0000180001007983 */ /* 0x000ea20000300800 */
[----:B------:R-:W-:Y:S02]  /*f3c0*/  VIADD R5, R5, 0x19c60 ;  /* 0x00019c6005057836 */ /* 0x000fe40000000000 */
[-C--:B------:R-:W-:Y:S01]  /*f3d0*/  FMUL.FTZ R9, R88, R33.reuse ;  /* 0x0000002158097220 */ /* 0x080fe20000410000 */
[----:B------:R-:W-:Y:S01]  /*f3e0*/  FMUL.FTZ R8, R89, R33 ;  /* 0x0000002159087220 */ /* 0x000fe20000410000 */
[----:B------:R-:W3:Y:S01]  /*f3f0*/  LDL.LU R18, [R1+0x38] ;  /* 0x0000380001127983 */ /* 0x000ee20000300800 */
[----:B------:R-:W-:-:S05]  /*f400*/  VIADD R154, R154, 0x1 ;  /* 0x000000019a9a7836 */ /* 0x000fca0000000000 */
[----:B------:R-:W-:Y:S01]  /*f410*/  ISETP.NE.AND P1, PT, R154, 0x2, PT ;  /* 0x000000029a00780c */ /* 0x000fe20003f25270 */
[----:B------:R-:W-:-:S03]  /*f420*/  FMUL.FTZ R64, R92, R33 ;  /* 0x000000215c407220 */ /* 0x000fc60000410000 */
[----:B------:R-:W-:Y:S01]  /*f430*/  SEL R2, RZ, 0x1, P1 ;  /* 0x00000001ff027807 */ /* 0x000fe20000800000 */
        /* <DEDUP_REMOVED lines=43> */
[----:B------:R-:W-:Y:S01]  /*f6f0*/  FMUL.FTZ R135, R135, R4 ;  /* 0x0000000487877220 */ /* 0x000fe20000410000 */
[----:B------:R-:W-:-:S02]  /*f700*/  LOP3.LUT R157, R157, R2, RZ, 0x3c, !PT ;  /* 0x000000029d9d7212 */ /* 0x000fc400078e3cff */
[----:B------:R-:W-:Y:S02]  /*f710*/  SEL R154, R154, RZ, P1 ;  /* 0x000000ff9a9a7207 */ /* 0x000fe40000800000 */
[----:B--2---:R-:W-:Y:S01]  /*f720*/  PRMT R5, R0, 0x654, R5 ;  /* 0x0000065400057816 */ /* 0x004fe20000000005 */
[----:B---3--:R-:W-:-:S03]  /*f730*/  VIADD R18, R18, 0x1 ;  /* 0x0000000112127836 */ /* 0x008fc60000000000 */
[----:B------:R0:W-:Y:S02]  /*f740*/  SYNCS.ARRIVE.TRANS64.RED.A1T0 RZ, [R5+URZ], RZ ;  /* 0x000000ff05ff79a7 */ /* 0x0001e4000810043f */
[----:B------:R0:W-:Y:S01]  /*f750*/  STL [R1+0x38], R18 ;  /* 0x0000381201007387 */ /* 0x0001e20000100800 */
[-C--:B------:R-:W-:Y:S01]  /*f760*/  FMUL.FTZ R0, R121, R33.reuse ;  /* 0x0000002179007220 */ /* 0x080fe20000410000 */
[----:B------:R-:W-:-:S07]  /*f770*/  FMUL.FTZ R33, R133, R33 ;  /* 0x0000002185217220 */ /* 0x000fce0000410000 */
.L_x_336:
[----:B------:R-:W1:Y:S08]  /*f780*/  S2UR UR4, SR_CgaCtaId ;  /* 0x00000000000479c3 */ /* 0x000e700000008800 */
[----:B------:R-:W-:Y:S01]  /*f790*/  BAR.SYNC.DEFER_BLOCKING 0x5, 0x200 ;  /* 0x0148000000007b1d */ /* 0x000fe20000010000 */
[----:B0-----:R-:W-:-:S05]  /*f7a0*/  MOV R18, 0x400 ;  /* 0x0000040000127802 */ /* 0x001fca0000000f00 */
[----:B------:R-:W-:Y:S01]  /*f7b0*/  BSSY B0, `(.L_x_395) ;  /* 0x00001d6000007945 */ /* 0x000fe20003800000 */
[----:B-1----:R-:W-:-:S05]  /*f7c0*/  IMAD.U32 R2, RZ, RZ, UR4 ;  /* 0x00000004ff027e24 */ /* 0x002fca000f8e00ff */
[----:B------:R0:W-:Y:S01]  /*f7d0*/  STL [R1+0x18], R2 ;  /* 0x0000180201007387 */ /* 0x0001e20000100800 */
[----:B------:R-:W-:-:S05]  /*f7e0*/  LEA R18, R2, R18, 0x18 ;  /* 0x0000001202127211 */ /* 0x000fca00078ec0ff */
[----:B------:R0:W1:Y:S01]  /*f7f0*/  LDS.128 R28, [R18+0x19cd0] ;  /* 0x019cd000121c7984 */ /* 0x0000620000000c00 */
[----:B------:R-:W-:Y:S06]  /*f800*/  BAR.ARV 0x4, 0x200 ;  /* 0x0108000000007b1d */ /* 0x000fec0000002000 */
[----:B------:R-:W-:Y:S05]  /*f810*/  @P0 BRA `(.L_x_396) ;  /* 0x0000001400380947 */ /* 0x000fea0003800000 */
[----:B------:R-:W2:Y:S01]  /*f820*/  LDL R65, [R1+0x60] ;  /* 0x0000600001417983 */ /* 0x000ea20000100800 */
[----:B------:R-:W-:Y:S01]  /*f830*/  ULDC.64 UR4, c[0x4][0x38] ;  /* 0x01000e0000047ab9 */ /* 0x000fe20000000a00 */
[----:B-----5:R-:W0:Y:S01]  /*f840*/  S2R R24, SR_TID.X ;  /* 0x0000000000187919 */ /* 0x020e220000002100 */
[----:B------:R-:W-:Y:S02]  /*f850*/  F2FP.BF16.F32.PACK_AB R34, R34, R11 ;  /* 0x0000000b2222723e */ /* 0x000fe400000010ff */
[----:B------:R-:W3:Y:S01]  /*f860*/  S2R R11, SR_SWINHI ;  /* 0x00000000000b7919 */ /* 0x000ee20000002f00 */
[----:B0-----:R-:W-:-:S05]  /*f870*/  IMAD.SHL.U32 R2, R24, 0x4, RZ ;  /* 0x0000000418027824 */ /* 0x001fca00078e00ff */
[----:B------:R-:W-:-:S04]  /*f880*/  LOP3.LUT R2, R2, 0xc, RZ, 0xc0, !PT ;  /* 0x0000000c02027812 */ /* 0x000fc800078ec0ff */
[----:B------:R-:W-:-:S05]  /*f890*/  IADD3 R4, P0, R2, UR4, RZ ;  /* 0x0000000402047c10 */ /* 0x000fca000ff1e0ff */
[----:B------:R-:W-:Y:S01]  /*f8a0*/  IMAD.X R5, RZ, RZ, UR5, P0 ;  /* 0x00000005ff057e24 */ /* 0x000fe200080e06ff */
[----:B------:R-:W-:Y:S01]  /*f8b0*/  LOP3.LUT P1, R2, R24, 0x3, RZ, 0xc0, !PT ;  /* 0x0000000318027812 */ /* 0x000fe2000782c0ff */
[----:B------:R-:W-:-:S04]  /*f8c0*/  ULDC.64 UR4, c[0x0][0xbd8] ;  /* 0x0002f60000047ab9 */ /* 0x000fc80000000a00 */
[----:B------:R0:W4:Y:S01]  /*f8d0*/  LDG.E.CONSTANT R5, desc[UR40][R4.64] ;  /* 0x0000002804057981 */ /* 0x000122000c1e9900 */
[----:B------:R-:W-:Y:S02]  /*f8e0*/  F2FP.BF16.F32.PACK_AB R9, R64, R9 ;  /* 0x000000094009723e */ /* 0x000fe400000010ff */
[----:B------:R-:W-:Y:S02]  /*f8f0*/  F2FP.BF16.F32.PACK_AB R8, R41, R8 ;  /* 0x000000082908723e */ /* 0x000fe400000010ff */
[----:B------:R-:W-:Y:S02]  /*f900*/  ISETP.EQ.OR P1, PT, R2, 0x3, !P1 ;  /* 0x000000030200780c */ /* 0x000fe40004f22670 */
[----:B------:R-:W-:Y:S02]  /*f910*/  MOV R24, R18 ;  /* 0x0000001200187202 */ /* 0x000fe40000000f00 */
[----:B---3--:R-:W-:Y:S02]  /*f920*/  MOV R25, R11 ;  /* 0x0000000b00197202 */ /* 0x008fe40000000f00 */
[----:B------:R-:W-:-:S02]  /*f930*/  F2FP.BF16.F32.PACK_AB R61, R60, R61 ;  /* 0x0000003d3c3d723e */ /* 0x000fc400000010ff */
[----:B------:R-:W-:Y:S01]  /*f940*/  F2FP.BF16.F32.PACK_AB R14, R35, R14 ;  /* 0x0000000e230e723e */ /* 0x000fe200000010ff */
[----:B------:R-:W3:Y:S01]  /*f950*/  LDL.LU R60, [R1+0x30] ;  /* 0x00003000013c7983 */ /* 0x000ee20000300800 */
[----:B------:R-:W-:Y:S02]  /*f960*/  SEL R2, R9, R8, P1 ;  /* 0x0000000809027207 */ /* 0x000fe40000800000 */
[----:B------:R-:W-:Y:S02]  /*f970*/  SEL R35, R8, R9, P1 ;  /* 0x0000000908237207 */ /* 0x000fe40000800000 */
[----:B------:R-:W-:Y:S02]  /*f980*/  F2FP.BF16.F32.PACK_AB R15, R58, R15 ;  /* 0x0000000f3a0f723e */ /* 0x000fe400000010ff */
[----:B------:R-:W-:Y:S02]  /*f990*/  F2FP.BF16.F32.PACK_AB R21, R52, R21 ;  /* 0x000000153415723e */ /* 0x000fe400000010ff */
[----:B------:R-:W-:-:S02]  /*f9a0*/  F2FP.BF16.F32.PACK_AB R13, R32, R13 ;  /* 0x0000000d200d723e */ /* 0x000fc400000010ff */
[----:B------:R-:W-:Y:S02]  /*f9b0*/  F2FP.BF16.F32.PACK_AB R0, R27, R0 ;  /* 0x000000001b00723e */ /* 0x000fe400000010ff */
[----:B------:R-:W-:Y:S02]  /*f9c0*/  F2FP.BF16.F32.PACK_AB R38, R38, R43 ;  /* 0x0000002b2626723e */ /* 0x000fe400000010ff */
[----:B------:R-:W-:Y:S02]  /*f9d0*/  F2FP.BF16.F32.PACK_AB R33, R33, R6 ;  /* 0x000000062121723e */ /* 0x000fe400000010ff */
[----:B------:R-:W-:Y:S02]  /*f9e0*/  F2FP.BF16.F32.PACK_AB R42, R42, R47 ;  /* 0x0000002f2a2a723e */ /* 0x000fe400000010ff */
[----:B------:R-:W-:Y:S02]  /*f9f0*/  F2FP.BF16.F32.PACK_AB R135, R135, R36 ;  /* 0x000000248787723e */ /* 0x000fe400000010ff */
[----:B------:R-:W-:-:S02]  /*fa00*/  F2FP.BF16.F32.PACK_AB R46, R46, R51 ;  /* 0x000000332e2e723e */ /* 0x000fc400000010ff */
[----:B------:R-:W-:Y:S02]  /*fa10*/  F2FP.BF16.F32.PACK_AB R62, R62, R63 ;  /* 0x0000003f3e3e723e */ /* 0x000fe400000010ff */
[----:B------:R-:W-:Y:S02]  /*fa20*/  F2FP.BF16.F32.PACK_AB R12, R37, R12 ;  /* 0x0000000c250c723e */ /* 0x000fe400000010ff */
[----:B------:R-:W-:Y:S02]  /*fa30*/  F2FP.BF16.F32.PACK_AB R7, R26, R7 ;  /* 0x000000071a07723e */ /* 0x000fe400000010ff */
[----:B------:R-:W-:Y:S02]  /*fa40*/  F2FP.BF16.F32.PACK_AB R10, R39, R10 ;  /* 0x0000000a270a723e */ /* 0x000fe400000010ff */
[----:B------:R-:W-:Y:S01]  /*fa50*/  F2FP.BF16.F32.PACK_AB R56, R56, R59 ;  /* 0x0000003b3838723e */ /* 0x000fe200000010ff */
[----:B--2---:R-:W-:Y:S02]  /*fa60*/  IMAD.WIDE R8, R65, 0x2, R24 ;  /* 0x0000000241087825 */ /* 0x004fe400078e0218 */
[----:B------:R-:W2:Y:S04]  /*fa70*/  LDL.64 R64, [R1+0x20] ;  /* 0x0000200001407983 */ /* 0x000ea80000100a00 */
[----:B------:R-:W2:Y:S01]  /*fa80*/  LDL.LU R58, [R1+0x34] ;  /* 0x00003400013a7983 */ /* 0x000ea20000300800 */
[----:B------:R-:W-:-:S02]  /*fa90*/  IADD3 R43, P5, R8, 0x20, RZ ;  /* 0x00000020082b7810 */ /* 0x000fc40007fbe0ff */
[----:B-1----:R-:W-:Y:S02]  /*faa0*/  SEL R28, R21, R34, P1 ;  /* 0x00000022151c7207 */ /* 0x002fe40000800000 */
[----:B------:R-:W-:Y:S02]  /*fab0*/  SEL R21, R34, R21, P1 ;  /* 0x0000001522157207 */ /* 0x000fe40000800000 */
[----:B------:R-:W-:Y:S02]  /*fac0*/  SEL R34, R13, R0, P1 ;  /* 0x000000000d227207 */ /* 0x000fe40000800000 */
[----:B------:R-:W-:Y:S02]  /*fad0*/  SEL R41, R0, R13, P1 ;  /* 0x0000000d00297207 */ /* 0x000fe40000800000 */
[----:B------:R-:W-:Y:S02]  /*fae0*/  LOP3.LUT R0, R43, 0x180, RZ, 0xc0, !PT ;  /* 0x000001802b007812 */ /* 0x000fe400078ec0ff */
[----:B------:R-:W-:-:S02]  /*faf0*/  IADD3 R47, P4, R8, 0x3000, RZ ;  /* 0x00003000082f7810 */ /* 0x000fc40007f9e0ff */
[----:B------:R-:W-:Y:S02]  /*fb00*/  SHF.R.U64 R0, R0, 0x3, RZ ;  /* 0x0000000300007819 */ /* 0x000fe400000012ff */
[----:B------:R-:W-:Y:S02]  /*fb10*/  SEL R36, R14, R33, P1 ;  /* 0x000000210e247207 */ /* 0x000fe40000800000 */
[----:B------:R-:W-:Y:S02]  /*fb20*/  SEL R33, R33, R14, P1 ;  /* 0x0000000e21217207 */ /* 0x000fe40000800000 */
[----:B------:R-:W-:Y:S02]  /*fb30*/  IADD3 R51, P3, R8, 0x3020, RZ ;  /* 0x0000302008337810 */ /* 0x000fe40007f7e0ff */
[----:B------:R-:W-:Y:S02]  /*fb40*/  LOP3.LUT R14, R0, R43, RZ, 0x3c, !PT ;  /* 0x0000002b000e7212 */ /* 0x000fe400078e3cff */
[----:B------:R-:W-:-:S02]  /*fb50*/  LOP3.LUT R0, R47, 0x180, RZ, 0xc0, !PT ;  /* 0x000001802f007812 */ /* 0x000fc400078ec0ff */
[----:B------:R-:W-:Y:S02]  /*fb60*/  LOP3.LUT R6, R51, 0x180, RZ, 0xc0, !PT ;  /* 0x0000018033067812 */ /* 0x000fe400078ec0ff */
[----:B------:R-:W-:Y:S02]  /*fb70*/  SHF.R.U64 R0, R0, 0x3, RZ ;  /* 0x0000000300007819 */ /* 0x000fe400000012ff */
[----:B------:R-:W-:Y:S02]  /*fb80*/  F2FP.BF16.F32.PACK_AB R57, R54, R57 ;  /* 0x000000393639723e */ /* 0x000fe400000010ff */
[----:B------:R-:W-:Y:S02]  /*fb90*/  F2FP.BF16.F32.PACK_AB R45, R40, R45 ;  /* 0x0000002d282d723e */ /* 0x000fe400000010ff */
[----:B------:R-:W-:Y:S02]  /*fba0*/  F2FP.BF16.F32.PACK_AB R50, R50, R55 ;  /* 0x000000373232723e */ /* 0x000fe400000010ff */
[----:B------:R-:W-:-:S02]  /*fbb0*/  F2FP.BF16.F32.PACK_AB R53, R48, R53 ;  /* 0x000000353035723e */ /* 0x000fc400000010ff */
[----:B------:R-:W-:Y:S02]  /*fbc0*/  SEL R32, R12, R7, P1 ;  /* 0x000000070c207207 */ /* 0x000fe40000800000 */
[----:B------:R-:W-:Y:S01]  /*fbd0*/  SEL R39, R7, R12, P1 ;  /* 0x0000000c07277207 */ /* 0x000fe20000800000 */
[----:B------:R-:W-:Y:S01]  /*fbe0*/  IMAD.X R11, RZ, RZ, R9, P3 ;  /* 0x000000ffff0b7224 */ /* 0x000fe200018e0609 */
[----:B------:R-:W-:Y:S02]  /*fbf0*/  SHF.R.U64 R6, R6, 0x3, RZ ;  /* 0x0000000306067819 */ /* 0x000fe400000012ff */
[----:B------:R-:W-:Y:S02]  /*fc00*/  F2FP.BF16.F32.PACK_AB R49, R44, R49 ;  /* 0x000000312c31723e */ /* 0x000fe400000010ff */
[----:B0-----:R-:W-:Y:S02]  /*fc10*/  SEL R4, R15, R10, P1 ;  /* 0x0000000a0f047207 */ /* 0x001fe40000800000 */
[----:B------:R-:W-:Y:S01]  /*fc20*/  SEL R37, R10, R15, P1 ;  /* 0x0000000f0a257207 */ /* 0x000fe20000800000 */
[----:B----4-:R-:W-:Y:S01]  /*fc30*/  SHFL.IDX PT, R2, R2, R5, 0x1c1f ;  /* 0x001c1f0502027589 */ /* 0x010fe200000e0000 */
[----:B------:R-:W-:-:S02]  /*fc40*/  SEL R40, R62, R61, P1 ;  /* 0x0000003d3e287207 */ /* 0x000fc40000800000 */
[----:B------:R-:W-:Y:S01]  /*fc50*/  SEL R61, R61, R62, P1 ;  /* 0x0000003e3d3d7207 */ /* 0x000fe20000800000 */
[----:B------:R-:W-:Y:S01]  /*fc60*/  SHFL.IDX PT, R28, R28, R5, 0x1c1f ;  /* 0x001c1f051c1c7589 */ /* 0x000fe200000e0000 */
[----:B------:R-:W-:Y:S02]  /*fc70*/  LOP3.LUT R12, R0, R47, RZ, 0x3c, !PT ;  /* 0x0000002f000c7212 */ /* 0x000fe400078e3cff */
[----:B------:R-:W-:Y:S01]  /*fc80*/  LOP3.LUT R0, R5, 0x2, RZ, 0x3c, !PT ;  /* 0x0000000205007812 */ /* 0x000fe200078e3cff */
[----:B------:R-:W-:Y:S01]  /*fc90*/  SHFL.IDX PT, R34, R34, R5, 0x1c1f ;  /* 0x001c1f0522227589 */ /* 0x000fe200000e0000 */
[----:B------:R-:W-:Y:S02]  /*fca0*/  SEL R44, R56, R57, P1 ;  /* 0x00000039382c7207 */ /* 0x000fe40000800000 */
[----:B------:R-:W-:Y:S01]  /*fcb0*/  LOP3.LUT R10, R6, R51, RZ, 0x3c, !PT ;  /* 0x00000033060a7212 */ /* 0x000fe200078e3cff */
[----:B------:R-:W-:Y:S01]  /*fcc0*/  SHFL.IDX PT, R36, R36, R5, 0x1c1f ;  /* 0x001c1f0524247589 */ /* 0x000fe200000e0000 */
[----:B------:R-:W-:-:S02]  /*fcd0*/  SEL R57, R57, R56, P1 ;  /* 0x0000003839397207 */ /* 0x000fc40000800000 */
[----:B------:R-:W-:Y:S01]  /*fce0*/  SEL R48, R50, R53, P1 ;  /* 0x0000003532307207 */ /* 0x000fe20000800000 */
[----:B------:R-:W0:Y:S01]  /*fcf0*/  SHFL.IDX PT, R35, R35, R0, 0x1c1f ;  /* 0x001c1f0023237589 */ /* 0x000e2200000e0000 */
[----:B------:R-:W-:Y:S02]  /*fd00*/  SEL R53, R53, R50, P1 ;  /* 0x0000003235357207 */ /* 0x000fe40000800000 */
[----:B------:R-:W-:Y:S01]  /*fd10*/  SEL R50, R46, R49, P1 ;  /* 0x000000312e327207 */ /* 0x000fe20000800000 */
[----:B------:R-:W-:Y:S01]  /*fd20*/  SHFL.IDX PT, R40, R40, R5, 0x1c1f ;  /* 0x001c1f0528287589 */ /* 0x000fe200000e0000 */
[----:B------:R-:W-:Y:S02]  /*fd30*/  SEL R49, R49, R46, P1 ;  /* 0x0000002e31317207 */ /* 0x000fe40000800000 */
[----:B------:R-:W-:Y:S01]  /*fd40*/  SEL R46, R42, R45, P1 ;  /* 0x0000002d2a2e7207 */ /* 0x000fe20000800000 */
[----:B------:R-:W1:Y:S01]  /*fd50*/  SHFL.IDX PT, R61, R61, R0, 0x1c1f ;  /* 0x001c1f003d3d7589 */ /* 0x000e6200000e0000 */
[----:B------:R-:W-:-:S02]  /*fd60*/  MOV R43, R10 ;  /* 0x0000000a002b7202 */ /* 0x000fc40000000f00 */
[----:B------:R-:W-:Y:S01]  /*fd70*/  SEL R45, R45, R42, P1 ;  /* 0x0000002a2d2d7207 */ /* 0x000fe20000800000 */
[----:B------:R0:W-:Y:S01]  /*fd80*/  SHFL.IDX PT, R10, R4, R5, 0x1c1f ;  /* 0x001c1f05040a7589 */ /* 0x0001e200000e0000 */
[----:B------:R-:W-:-:S03]  /*fd90*/  SEL R42, R38, R135, P1 ;  /* 0x00000087262a7207 */ /* 0x000fc60000800000 */
[----:B------:R-:W4:Y:S01]  /*fda0*/  SHFL.IDX PT, R37, R37, R0, 0x1c1f ;  /* 0x001c1f0025257589 */ /* 0x000f2200000e0000 */
[----:B------:R-:W-:-:S03]  /*fdb0*/  SEL R135, R135, R38, P1 ;  /* 0x0000002687877207 */ /* 0x000fc60000800000 */
[----:B------:R-:W-:Y:S04]  /*fdc0*/  SHFL.IDX PT, R44, R44, R5, 0x1c1f ;  /* 0x001c1f052c2c7589 */ /* 0x000fe800000e0000 */
[----:B------:R-:W3:Y:S01]  /*fdd0*/  SHFL.IDX PT, R57, R57, R0, 0x1c1f ;  /* 0x001c1f0039397589 */ /* 0x000ee200000e0000 */
[----:B------:R-:W-:-:S03]  /*fde0*/  IADD3 R55, P2, R8, 0x6000, RZ ;  /* 0x0000600008377810 */ /* 0x000fc60007f5e0ff */
[----:B------:R-:W3:Y:S04]  /*fdf0*/  SHFL.IDX PT, R21, R21, R0, 0x1c1f ;  /* 0x001c1f0015157589 */ /* 0x000ee800000e0000 */
[----:B------:R-:W-:Y:S04]  /*fe00*/  SHFL.IDX PT, R48, R48, R5, 0x1c1f ;  /* 0x001c1f0530307589 */ /* 0x000fe800000e0000 */
[----:B------:R-:W3:Y:S01]  /*fe10*/  SHFL.IDX PT, R53, R53, R0, 0x1c1f ;  /* 0x001c1f0035357589 */ /* 0x000ee200000e0000 */
[----:B------:R-:W-:-:S03]  /*fe20*/  LOP3.LUT R7, R8, 0x180, RZ, 0xc0, !PT ;  /* 0x0000018008077812 */ /* 0x000fc600078ec0ff */
[----:B------:R-:W-:Y:S04]  /*fe30*/  SHFL.IDX PT, R32, R32, R5, 0x1c1f ;  /* 0x001c1f0520207589 */ /* 0x000fe800000e0000 */
[----:B------:R-:W3:Y:S01]  /*fe40*/  SHFL.IDX PT, R39, R39, R0, 0x1c1f ;  /* 0x001c1f0027277589 */ /* 0x000ee200000e0000 */
[----:B------:R-:W-:-:S03]  /*fe50*/  IADD3 R59, P0, R8, 0x6020, RZ ;  /* 0x00006020083b7810 */ /* 0x000fc60007f1e0ff */
[----:B------:R-:W-:Y:S01]  /*fe60*/  SHFL.IDX PT, R50, R50, R5, 0x1c1f ;  /* 0x001c1f0532327589 */ /* 0x000fe200000e0000 */
[----:B------:R-:W-:-:S03]  /*fe70*/  LOP3.LUT R26, R55, 0x180, RZ, 0xc0, !PT ;  /* 0x00000180371a7812 */ /* 0x000fc600078ec0ff */
[----:B------:R-:W3:Y:S04]  /*fe80*/  SHFL.IDX PT, R49, R49, R0, 0x1c1f ;  /* 0x001c1f0031317589 */ /* 0x000ee800000e0000 */
[----:B------:R-:W-:Y:S04]  /*fe90*/  SHFL.IDX PT, R46, R46, R5, 0x1c1f ;  /* 0x001c1f052e2e7589 */ /* 0x000fe800000e0000 */
[----:B------:R-:W3:Y:S04]  /*fea0*/  SHFL.IDX PT, R41, R41, R0, 0x1c1f ;  /* 0x001c1f0029297589 */ /* 0x000ee800000e0000 */
[----:B------:R-:W3:Y:S01]  /*feb0*/  SHFL.IDX PT, R45, R45, R0, 0x1c1f ;  /* 0x001c1f002d2d7589 */ /* 0x000ee200000e0000 */
[----:B------:R-:W-:-:S03]  /*fec0*/  SHF.R.U64 R7, R7, 0x3, RZ ;  /* 0x0000000307077819 */ /* 0x000fc600000012ff */
[----:B------:R1:W-:Y:S04]  /*fed0*/  SHFL.IDX PT, R42, R42, R5, 0x1c1f ;  /* 0x001c1f052a2a7589 */ /* 0x0003e800000e0000 */
[----:B------:R-:W3:Y:S04]  /*fee0*/  SHFL.IDX PT, R33, R33, R0, 0x1c1f ;  /* 0x001c1f0021217589 */ /* 0x000ee800000e0000 */
[----:B------:R-:W3:Y:S01]  /*fef0*/  SHFL.IDX PT, R135, R135, R0, 0x1c1f ;  /* 0x001c1f0087877589 */ /* 0x000ee200000e0000 */
[----:B------:R-:W-:Y:S02]  /*ff00*/  LOP3.LUT R38, R59, 0x180, RZ, 0xc0, !PT ;  /* 0x000001803b267812 */ /* 0x000fe400078ec0ff */
[----:B------:R-:W-:Y:S01]  /*ff10*/  SHF.R.U64 R26, R26, 0x3, RZ ;  /* 0x000000031a1a7819 */ /* 0x000fe200000012ff */
[--C-:B------:R-:W-:Y:S01]  /*ff20*/  IMAD.X R15, RZ, RZ, R9.reuse, P5 ;  /* 0x000000ffff0f7224 */ /* 0x100fe200028e0609 */
[----:B------:R-:W-:Y:S01]  /*ff30*/  LOP3.LUT R8, R7, R8, RZ, 0x3c, !PT ;  /* 0x0000000807087212 */ /* 0x000fe200078e3cff */
[--C-:B------:R-:W-:Y:S01]  /*ff40*/  IMAD.X R7, RZ, RZ, R9.reuse, P2 ;  /* 0x000000ffff077224 */ /* 0x100fe200010e0609 */
[----:B------:R-:W-:Y:S01]  /*ff50*/  SHF.R.U64 R38, R38, 0x3, RZ ;  /* 0x0000000326267819 */ /* 0x000fe200000012ff */
[----:B------:R-:W-:Y:S01]  /*ff60*/  IMAD.X R13, RZ, RZ, R9, P4 ;  /* 0x000000ffff0d7224 */ /* 0x000fe200020e0609 */
[----:B------:R-:W-:Y:S01]  /*ff70*/  LOP3.LUT R6, R26, R55, RZ, 0x3c, !PT ;  /* 0x000000371a067212 */ /* 0x000fe200078e3cff */
[----:B------:R1:W2:Y:S01]  /*ff80*/  LDL.64 R62, [R1+0x20] ;  /* 0x00002000013e7983 */ /* 0x0002a20000100a00 */
[----:B------:R-:W-:-:S02]  /*ff90*/  LOP3.LUT R26, R38, R59, RZ, 0x3c, !PT ;  /* 0x0000003b261a7212 */ /* 0x000fc400078e3cff */
[----:B------:R-:W-:Y:S01]  /*ffa0*/  MOV R38, R6 ;  /* 0x0000000600267202 */ /* 0x000fe20000000f00 */
[----:B------:R-:W2:Y:S01]  /*ffb0*/  LDL R54, [R1+0x10] ;  /* 0x0000100001367983 */ /* 0x000ea20000100800 */
[----:B------:R-:W-:Y:S02]  /*ffc0*/  MOV R52, R8 ;  /* 0x0000000800347202 */ /* 0x000fe40000000f00 */
[----:B0-----:R-:W-:Y:S01]  /*ffd0*/  SEL R4, R2, R35, P1 ;  /* 0x0000002302047207 */ /* 0x001fe20000800000 */
[----:B------:R-:W2:Y:S01]  /*ffe0*/  LDL R56, [R1+0x2c] ;  /* 0x00002c0001387983 */ /* 0x000ea20000100800 */
[----:B------:R-:W-:Y:S02]  /*fff0*/  SEL R6, R35, R2, P1 ;  /* 0x0000000223067207 */ /* 0x000fe40000800000 */
[----:B-1----:R-:W-:Y:S02]  /*10000*/  SEL R5, R40, R61, P1 ;  /* 0x0000003d28057207 */ /* 0x002fe40000800000 */
[----:B------:R-:W-:Y:S01]  /*10010*/  SEL R7, R61, R40, P1 ;  /* 0x000000283d077207 */ /* 0x000fe20000800000 */
[----:B------:R-:W-:Y:S01]  /*10020*/  BAR.SYNC.DEFER_BLOCKING 0x1, 0x180 ;  /* 0x0046000000007b1d */ /* 0x000fe20000010000 */
[----:B------:R-:W-:Y:S01]  /*10030*/  IMAD.X R27, RZ, RZ, R9, P0 ;  /* 0x000000ffff1b7224 */ /* 0x000fe200000e0609 */
[----:B----4-:R-:W-:-:S02]  /*10040*/  SEL R8, R10, R37, P1 ;  /* 0x000000250a087207 */ /* 0x010fc40000800000 */
[----:B------:R-:W-:Y:S02]  /*10050*/  MOV R51, R14 ;  /* 0x0000000e00337202 */ /* 0x000fe40000000f00 */
[----:B------:R-:W-:Y:S02]  /*10060*/  MOV R47, R12 ;  /* 0x0000000c002f7202 */ /* 0x000fe40000000f00 */
[----:B------:R-:W-:Y:S02]  /*10070*/  SEL R10, R37, R10, P1 ;  /* 0x0000000a250a7207 */ /* 0x000fe40000800000 */
[----:B---3--:R-:W-:Y:S02]  /*10080*/  SEL R9, R44, R57, P1 ;  /* 0x000000392c097207 */ /* 0x008fe40000800000 */
[----:B------:R-:W-:Y:S02]  /*10090*/  SEL R11, R57, R44, P1 ;  /* 0x0000002c390b7207 */ /* 0x000fe40000800000 */
[----:B------:R-:W-:-:S02]  /*100a0*/  SEL R12, R28, R21, P1 ;  /* 0x000000151c0c7207 */ /* 0x000fc40000800000 */
[----:B------:R-:W-:Y:S02]  /*100b0*/  SEL R14, R21, R28, P1 ;  /* 0x0000001c150e7207 */ /* 0x000fe40000800000 */
[----:B------:R-:W-:Y:S02]  /*100c0*/  SEL R13, R48, R53, P1 ;  /* 0x00000035300d7207 */ /* 0x000fe40000800000 */
[----:B------:R-:W-:Y:S02]  /*100d0*/  SEL R15, R53, R48, P1 ;  /* 0x00000030350f7207 */ /* 0x000fe40000800000 */
[----:B------:R-:W-:Y:S01]  /*100e0*/  ISETP.NE.U32.AND P0, PT, RZ, UR4, PT ;  /* 0x00000004ff007c0c */ /* 0x000fe2000bf05070 */
[----:B------:R0:W-:Y:S01]  /*100f0*/  STSM.16.M88.4 [R52], R4 ;  /* 0x0000000434007844 */ /* 0x0001e20000000200 */
[----:B------:R-:W-:-:S03]  /*10100*/  MOV R2, R26 ;  /* 0x0000001a00027202 */ /* 0x000fc60000000f00 */
[----:B------:R1:W-:Y:S01]  /*10110*/  STSM.16.M88.4 [R51], R8 ;  /* 0x0000000833007844 */ /* 0x0003e20000000200 */
[----:B------:R-:W-:-:S03]  /*10120*/  ISETP.NE.AND.EX P0, PT, RZ, UR5, PT, P0 ;  /* 0x00000005ff007c0c */ /* 0x000fc6000bf05300 */
[----:B------:R3:W-:Y:S01]  /*10130*/  STSM.16.M88.4 [R47], R12 ;  /* 0x0000000c2f007844 */ /* 0x0007e20000000200 */
[----:B0-----:R-:W-:Y:S02]  /*10140*/  SEL R4, R32, R39, P1 ;  /* 0x0000002720047207 */ /* 0x001fe40000800000 */
[----:B------:R-:W-:Y:S02]  /*10150*/  SEL R6, R39, R32, P1 ;  /* 0x0000002027067207 */ /* 0x000fe40000800000 */
[----:B------:R-:W-:Y:S02]  /*10160*/  IADD3 R32, P2, R60, UR4, RZ ;  /* 0x000000043c207c10 */ /* 0x000fe4000ff5e0ff */
[----:B------:R-:W-:Y:S02]  /*10170*/  SEL R5, R50, R49, P1 ;  /* 0x0000003132057207 */ /* 0x000fe40000800000 */
[----:B------:R-:W-:Y:S02]  /*10180*/  SEL R7, R49, R50, P1 ;  /* 0x0000003231077207 */ /* 0x000fe40000800000 */
[----:B-1----:R-:W-:-:S02]  /*10190*/  SEL R8, R34, R41, P1 ;  /* 0x0000002922087207 */ /* 0x002fc40000800000 */
[----:B------:R-:W-:Y:S02]  /*101a0*/  SEL R10, R41, R34, P1 ;  /* 0x00000022290a7207 */ /* 0x000fe40000800000 */
[----:B------:R-:W-:Y:S02]  /*101b0*/  SEL R9, R46, R45, P1 ;  /* 0x0000002d2e097207 */ /* 0x000fe40000800000 */
[----:B------:R-:W-:Y:S02]  /*101c0*/  SEL R11, R45, R46, P1 ;  /* 0x0000002e2d0b7207 */ /* 0x000fe40000800000 */
[----:B---3--:R-:W-:Y:S02]  /*101d0*/  SEL R12, R36, R33, P1 ;  /* 0x00000021240c7207 */ /* 0x008fe40000800000 */
[----:B------:R-:W-:Y:S02]  /*101e0*/  SEL R14, R33, R36, P1 ;  /* 0x00000024210e7207 */ /* 0x000fe40000800000 */
[----:B------:R-:W-:-:S02]  /*101f0*/  SEL R13, R42, R135, P1 ;  /* 0x000000872a0d7207 */ /* 0x000fc40000800000 */
[----:B------:R-:W-:Y:S01]  /*10200*/  SEL R15, R135, R42, P1 ;  /* 0x0000002a870f7207 */ /* 0x000fe20000800000 */
[----:B------:R0:W-:Y:S04]  /*10210*/  STSM.16.M88.4 [R43], R4 ;  /* 0x000000042b007844 */ /* 0x0001e80000000200 */
[----:B------:R0:W-:Y:S04]  /*10220*/  STSM.16.M88.4 [R38], R8 ;  /* 0x0000000826007844 */ /* 0x0001e80000000200 */
[----:B------:R0:W-:Y:S01]  /*10230*/  STSM.16.M88.4 [R2], R12 ;  /* 0x0000000c02007844 */ /* 0x0001e20000000200 */
[----:B------:R-:W-:Y:S01]  /*10240*/  IMAD.MOV.U32 R40, RZ, RZ, RZ ;  /* 0x000000ffff287224 */ /* 0x000fe200078e00ff */
[----:B--2---:R-:W-:Y:S01]  /*10250*/  IADD3.X R33, R58, UR5, RZ, P2, !PT ;  /* 0x000000053a217c10 */ /* 0x004fe200097fe4ff */
[----:B------:R-:W-:Y:S01]  /*10260*/  ULDC.64 UR4, c[0x0][0xbe0] ;  /* 0x0002f80000047ab9 */ /* 0x000fe20000000a00 */
[----:B------:R-:W-:Y:S01]  /*10270*/  BAR.SYNC.DEFER_BLOCKING 0x1, 0x180 ;  /* 0x0046000000007b1d */ /* 0x000fe20000010000 */
[----:B------:R-:W-:-:S04]  /*10280*/  ISETP.NE.U32.AND P1, PT, RZ, UR4, PT ;  /* 0x00000004ff007c0c */ /* 0x000fc8000bf25070 */
[----:B------:R-:W-:-:S13]  /*10290*/  ISETP.NE.AND.EX P1, PT, RZ, UR5, PT, P1 ;  /* 0x00000005ff007c0c */ /* 0x000fda000bf25310 */
[----:B------:R-:W-:Y:S01]  /*102a0*/  @P1 IADD3 R26, P2, R60, UR4, RZ ;  /* 0x000000043c1a1c10 */ /* 0x000fe2000ff5e0ff */
[----:B------:R-:W-:Y:S02]  /*102b0*/  ULDC UR4, c[0x0][0xa88] ;  /* 0x0002a20000047ab9 */ /* 0x000fe40000000800 */
[----:B------:R-:W-:Y:S01]  /*102c0*/  IMAD.U32 R0, RZ, RZ, UR4 ;  /* 0x00000004ff007e24 */ /* 0x000fe2000f8e00ff */
[----:B------:R-:W-:Y:S01]  /*102d0*/  @P1 IADD3.X R27, R58, UR5, RZ, P2, !PT ;  /* 0x000000053a1b1c10 */ /* 0x000fe200097fe4ff */
[----:B------:R0:W5:Y:S04]  /*102e0*/  @P0 LDG.E R40, desc[UR40][R32.64] ;  /* 0x0000002820280981 */ /* 0x000168000c1e1900 */
[----:B------:R0:W5:Y:S01]  /*102f0*/  @P1 LDG.E R0, desc[UR40][R26.64] ;  /* 0x000000281a001981 */ /* 0x000162000c1e1900 */
[----:B------:R-:W-:-:S04]  /*10300*/  IMAD.MOV.U32 R62, RZ, RZ, R64 ;  /* 0x000000ffff3e7224 */ /* 0x000fc800078e0040 */
[----:B------:R-:W-:-:S04]  /*10310*/  IMAD R21, R62, 0x20, R54 ;  /* 0x000000203e157824 */ /* 0x000fc800078e0236 */
[----:B------:R-:W-:Y:S01]  /*10320*/  IMAD.WIDE R24, R21, 0x2, R24 ;  /* 0x0000000215187825 */ /* 0x000fe200078e0218 */
[----:B------:R-:W-:Y:S01]  /*10330*/  SHF.R.S32.HI R28, RZ, 0x1f, R56 ;  /* 0x0000001fff1c7819 */ /* 0x000fe20000011438 */
[----:B0-----:R-:W-:Y:S06]  /*10340*/  @P1 BRA `(.L_x_397) ;  /* 0x0000000000101947 */ /* 0x001fec0003800000 */
[----:B------:R-:W-:Y:S05]  /*10350*/  @!P0 BRA `(.L_x_397) ;  /* 0x00000000000c8947 */ /* 0x000fea0003800000 */
[----:B------:R-:W2:Y:S04]  /*10360*/  LDG.E R5, desc[UR40][R32.64] ;  /* 0x0000002820057981 */ /* 0x000ea8000c1e1900 */
[----:B-----5:R-:W2:Y:S02]  /*10370*/  LDG.E R0, desc[UR40][R32.64+0x4] ;  /* 0x0000042820007981 */ /* 0x020ea4000c1e1900 */
[----:B--2---:R-:W-:-:S07]  /*10380*/  IMAD.IADD R0, R0, 0x1, -R5 ;  /* 0x0000000100007824 */ /* 0x004fce00078e0a05 */
.L_x_397:
[----:B------:R-:W2:Y:S01]  /*10390*/  LDL.LU R4, [R1+0x3c] ;  /* 0x00003c0001047983 */ /* 0x000ea20000300800 */
[----:B------:R-:W-:-:S03]  /*103a0*/  ULDC.64 UR4, c[0x0][0xb70] ;  /* 0x0002dc0000047ab9 */ /* 0x000fc60000000a00 */
[----:B------:R-:W3:Y:S04]  /*103b0*/  LDL.LU R2, [R1+0x28] ;  /* 0x0000280001027983 */ /* 0x000ee80000300800 */
[----:B------:R-:W4:Y:S04]  /*103c0*/  LDL R11, [R1+0x5c] ;  /* 0x00005c00010b7983 */ /* 0x000f280000100800 */
[----:B------:R-:W4:Y:S01]  /*103d0*/  LDL.LU R48, [R1+0x40] ;  /* 0x0000400001307983 */ /* 0x000f220000300800 */
[----:B-----5:R-:W-:Y:S02]  /*103e0*/  SHF.R.S32.HI R41, RZ, 0x1f, R40 ;  /* 0x0000001fff297819 */ /* 0x020fe40000011428 */
[----:B------:R-:W-:-:S04]  /*103f0*/  IADD3 R9, P1, R24, 0x1800, RZ ;  /* 0x0000180018097810 */ /* 0x000fc80007f3e0ff */
[----:B------:R-:W-:-:S04]  /*10400*/  LOP3.LUT R8, R9, 0x180, RZ, 0xc0, !PT ;  /* 0x0000018009087812 */ /* 0x000fc800078ec0ff */
[----:B------:R-:W-:-:S04]  /*10410*/  SHF.R.U64 R8, R8, 0x3, RZ ;  /* 0x0000000308087819 */ /* 0x000fc800000012ff */
[----:B------:R-:W-:Y:S02]  /*10420*/  LOP3.LUT R8, R8, R9, RZ, 0x3c, !PT ;  /* 0x0000000908087212 */ /* 0x000fe400078e3cff */
[C---:B------:R-:W-:Y:S02]  /*10430*/  IADD3 R13, P4, R24.reuse, 0x3000, RZ ;  /* 0x00003000180d7810 */ /* 0x040fe40007f9e0ff */
[C---:B------:R-:W-:Y:S02]  /*10440*/  IADD3 R27, P3, R24.reuse, 0x4800, RZ ;  /* 0x00004800181b7810 */ /* 0x040fe40007f7e0ff */
[----:B------:R-:W-:Y:S02]  /*10450*/  IADD3 R33, P2, R24, 0x6000, RZ ;  /* 0x0000600018217810 */ /* 0x000fe40007f5e0ff */
[----:B------:R-:W-:Y:S02]  /*10460*/  LOP3.LUT R12, R13, 0x180, RZ, 0xc0, !PT ;  /* 0x000001800d0c7812 */ /* 0x000fe400078ec0ff */
[----:B------:R-:W-:-:S02]  /*10470*/  LOP3.LUT R26, R27, 0x180, RZ, 0xc0, !PT ;  /* 0x000001801b1a7812 */ /* 0x000fc400078ec0ff */
[----:B------:R-:W-:Y:S02]  /*10480*/  LOP3.LUT R32, R33, 0x180, RZ, 0xc0, !PT ;  /* 0x0000018021207812 */ /* 0x000fe400078ec0ff */
[----:B------:R-:W-:Y:S02]  /*10490*/  SHF.R.U64 R12, R12, 0x3, RZ ;  /* 0x000000030c0c7819 */ /* 0x000fe400000012ff */
[----:B------:R-:W-:Y:S02]  /*104a0*/  SHF.R.U64 R26, R26, 0x3, RZ ;  /* 0x000000031a1a7819 */ /* 0x000fe400000012ff */
[----:B------:R-:W-:Y:S02]  /*104b0*/  SHF.R.U64 R32, R32, 0x3, RZ ;  /* 0x0000000320207819 */ /* 0x000fe400000012ff */
[----:B------:R-:W-:Y:S01]  /*104c0*/  LOP3.LUT R12, R12, R13, RZ, 0x3c, !PT ;  /* 0x0000000d0c0c7212 */ /* 0x000fe200078e3cff */
[--C-:B------:R-:W-:Y:S01]  /*104d0*/  IMAD.X R13, RZ, RZ, R25.reuse, P4 ;  /* 0x000000ffff0d7224 */ /* 0x100fe200020e0619 */
[----:B------:R-:W-:Y:S01]  /*104e0*/  LOP3.LUT R26, R26, R27, RZ, 0x3c, !PT ;  /* 0x0000001b1a1a7212 */ /* 0x000fe200078e3cff */
[--C-:B------:R-:W-:Y:S01]  /*104f0*/  IMAD.X R27, RZ, RZ, R25.reuse, P3 ;  /* 0x000000ffff1b7224 */ /* 0x100fe200018e0619 */
[----:B------:R-:W-:Y:S01]  /*10500*/  LOP3.LUT R32, R32, R33, RZ, 0x3c, !PT ;  /* 0x0000002120207212 */ /* 0x000fe200078e3cff */
[----:B------:R-:W-:Y:S01]  /*10510*/  IMAD.X R33, RZ, RZ, R25, P2 ;  /* 0x000000ffff217224 */ /* 0x000fe200010e0619 */
[--C-:B------:R-:W-:Y:S01]  /*10520*/  SHF.R.S32.HI R43, RZ, 0x1f, R54.reuse ;  /* 0x0000001fff2b7819 */ /* 0x100fe20000011436 */
[----:B------:R-:W-:Y:S01]  /*10530*/  IMAD.MOV.U32 R42, RZ, RZ, R54 ;  /* 0x000000ffff2a7224 */ /* 0x000fe200078e0036 */
[----:B------:R-:W-:-:S05]  /*10540*/  SHF.R.S32.HI R63, RZ, 0x1f, R62 ;  /* 0x0000001fff3f7819 */ /* 0x000fca000001143e */
[----:B------:R-:W-:Y:S01]  /*10550*/  STL [R1+0x24], R63 ;  /* 0x0000243f01007387 */ /* 0x000fe20000100800 */
[----:B------:R-:W-:Y:S01]  /*10560*/  BSSY B1, `(.L_x_398) ;  /* 0x0000061000017945 */ /* 0x000fe20003800000 */
[----:B--2---:R-:W-:Y:S02]  /*10570*/  IMAD.MOV.U32 R10, RZ, RZ, R4 ;  /* 0x000000ffff0a7224 */ /* 0x004fe400078e0004 */
[----:B---3--:R-:W-:-:S05]  /*10580*/  IMAD.MOV.U32 R6, RZ, RZ, R2 ;  /* 0x000000ffff067224 */ /* 0x008fca00078e0002 */
[----:B------:R-:W-:Y:S02]  /*10590*/  SEL R47, R6, RZ, !P0 ;  /* 0x000000ff062f7207 */ /* 0x000fe40004000000 */
[----:B------:R-:W0:Y:S01]  /*105a0*/  S2R R6, SR_TID.X ;  /* 0x0000000000067919 */ /* 0x000e220000002100 */
[----:B------:R-:W-:Y:S01]  /*105b0*/  SEL R46, R10, RZ, !P0 ;  /* 0x000000ff0a2e7207 */ /* 0x000fe20004000000 */
[----:B------:R-:W-:Y:S02]  /*105c0*/  IMAD R2, R28, UR4, RZ ;  /* 0x000000041c027c24 */ /* 0x000fe4000f8e02ff */
[----:B------:R-:W-:-:S04]  /*105d0*/  IMAD.WIDE.U32 R4, R56, UR4, R40 ;  /* 0x0000000438047c25 */ /* 0x000fc8000f8e0028 */
[----:B------:R-:W-:Y:S01]  /*105e0*/  IMAD R7, R56, UR5, R2 ;  /* 0x0000000538077c24 */ /* 0x000fe2000f8e0202 */
[----:B------:R-:W-:-:S03]  /*105f0*/  ULDC.64 UR4, c[0x0][0xb78] ;  /* 0x0002de0000047ab9 */ /* 0x000fc60000000a00 */
[----:B------:R-:W-:Y:S02]  /*10600*/  IMAD.IADD R5, R5, 0x1, R7 ;  /* 0x0000000105057824 */ /* 0x000fe400078e0207 */
[----:B----4-:R-:W-:Y:S02]  /*10610*/  IMAD R9, R48, 0xc0, R11 ;  /* 0x000000c030097824 */ /* 0x010fe400078e020b */
[----:B------:R-:W-:Y:S02]  /*10620*/  IMAD R2, R46, UR4, RZ ;  /* 0x000000042e027c24 */ /* 0x000fe4000f8e02ff */
[----:B------:R-:W-:-:S04]  /*10630*/  IMAD.WIDE.U32 R4, R47, UR4, R4 ;  /* 0x000000042f047c25 */ /* 0x000fc8000f8e0004 */
[----:B0-----:R-:W-:-:S05]  /*10640*/  VIADD R10, R6, 0xffffff80 ;  /* 0xffffff80060a7836 */ /* 0x001fca0000000000 */
[----:B------:R-:W-:-:S04]  /*10650*/  SHF.R.S32.HI R6, RZ, 0x1f, R10 ;  /* 0x0000001fff067819 */ /* 0x000fc8000001140a */
[----:B------:R-:W-:Y:S01]  /*10660*/  LEA.HI R6, R6, R10, RZ, 0x7 ;  /* 0x0000000a06067211 */ /* 0x000fe200078f38ff */
[----:B------:R-:W-:Y:S01]  /*10670*/  IMAD R2, R47, UR5, R2 ;  /* 0x000000052f027c24 */ /* 0x000fe2000f8e0202 */
[----:B------:R-:W-:Y:S01]  /*10680*/  SHF.R.S32.HI R7, RZ, 0x1f, R9 ;  /* 0x0000001fff077819 */ /* 0x000fe20000011409 */
[----:B------:R-:W-:Y:S01]  /*10690*/  ULDC.64 UR4, c[0x0][0xb40] ;  /* 0x0002d00000047ab9 */ /* 0x000fe20000000a00 */
[----:B------:R-:W-:Y:S02]  /*106a0*/  LOP3.LUT R6, R6, 0xffffff80, RZ, 0xc0, !PT ;  /* 0xffffff8006067812 */ /* 0x000fe400078ec0ff */
[----:B------:R-:W-:-:S03]  /*106b0*/  IADD3 R4, P5, R9, R4, RZ ;  /* 0x0000000409047210 */ /* 0x000fc60007fbe0ff */
[----:B------:R-:W-:Y:S01]  /*106c0*/  IMAD.IADD R6, R10, 0x1, -R6 ;  /* 0x000000010a067824 */ /* 0x000fe200078e0a06 */
[----:B------:R-:W-:Y:S02]  /*106d0*/  IADD3.X R7, R7, R5, R2, P5, !PT ;  /* 0x0000000507077210 */ /* 0x000fe40002ffe402 */
[----:B------:R-:W-:Y:S01]  /*106e0*/  LEA R44, P6, R4, UR4, 0x2 ;  /* 0x00000004042c7c11 */ /* 0x000fe2000f8c10ff */
[----:B------:R-:W-:Y:S01]  /*106f0*/  VIADD R5, R9, 0x8 ;  /* 0x0000000809057836 */ /* 0x000fe20000000000 */
[----:B------:R-:W-:Y:S02]  /*10700*/  LOP3.LUT P0, RZ, R6, 0x3, RZ, 0xc0, !PT ;  /* 0x0000000306ff7812 */ /* 0x000fe4000780c0ff */
[----:B------:R-:W-:Y:S02]  /*10710*/  LOP3.LUT R2, R24, 0x180, RZ, 0xc0, !PT ;  /* 0x0000018018027812 */ /* 0x000fe400078ec0ff */
[----:B------:R-:W-:Y:S01]  /*10720*/  LEA.HI.X R45, R4, UR5, R7, 0x2, P6 ;  /* 0x00000005042d7c11 */ /* 0x000fe2000b0f1407 */
[----:B------:R-:W-:Y:S01]  /*10730*/  ULDC.64 UR4, c[0x0][0xaa0] ;  /* 0x0002a80000047ab9 */ /* 0x000fe20000000a00 */
[----:B------:R-:W-:-:S02]  /*10740*/  IADD3 R7, P6, R24, 0x7800, RZ ;  /* 0x0000780018077810 */ /* 0x000fc40007fde0ff */
[-C--:B------:R-:W-:Y:S02]  /*10750*/  ISETP.GE.OR P5, PT, R9, R0.reuse, P0 ;  /* 0x000000000900720c */ /* 0x080fe400007a6670 */
[----:B------:R-:W-:Y:S02]  /*10760*/  ISETP.GE.OR P0, PT, R5, R0, P0 ;  /* 0x000000000500720c */ /* 0x000fe40000706670 */
[----:B------:R-:W-:Y:S02]  /*10770*/  SHF.R.U64 R5, R2, 0x3, RZ ;  /* 0x0000000302057819 */ /* 0x000fe400000012ff */
[----:B------:R-:W-:-:S04]  /*10780*/  LOP3.LUT R2, R7, 0x180, RZ, 0xc0, !PT ;  /* 0x0000018007027812 */ /* 0x000fc800078ec0ff */
[----:B------:R-:W-:Y:S01]  /*10790*/  SHF.R.U64 R2, R2, 0x3, RZ ;  /* 0x0000000302027819 */ /* 0x000fe200000012ff */
[--C-:B------:R-:W-:Y:S01]  /*107a0*/  IMAD.X R9, RZ, RZ, R25.reuse, P1 ;  /* 0x000000ffff097224 */ /* 0x100fe200008e0619 */
[----:B------:R-:W-:Y:S01]  /*107b0*/  LOP3.LUT R4, R5, R24, RZ, 0x3c, !PT ;  /* 0x0000001805047212 */ /* 0x000fe200078e3cff */
[--C-:B------:R-:W-:Y:S01]  /*107c0*/  IMAD.X R37, RZ, RZ, R25.reuse, P6 ;  /* 0x000000ffff257224 */ /* 0x100fe200030e0619 */
[----:B------:R-:W-:Y:S01]  /*107d0*/  LOP3.LUT R36, R2, R7, RZ, 0x3c, !PT ;  /* 0x0000000702247212 */ /* 0x000fe200078e3cff */
[----:B------:R-:W-:Y:S01]  /*107e0*/  IMAD.MOV.U32 R5, RZ, RZ, R25 ;  /* 0x000000ffff057224 */ /* 0x000fe200078e0019 */
[----:B------:R0:W-:Y:S04]  /*107f0*/  @!P5 STG.E desc[UR40][R44.64], R3 ;  /* 0x000000032c00d986 */ /* 0x0001e8000c101928 */
[----:B------:R1:W-:Y:S01]  /*10800*/  @!P0 STG.E desc[UR40][R44.64+0x20], R20 ;  /* 0x000020142c008986 */ /* 0x0003e2000c101928 */
[----:B------:R-:W-:-:S03]  /*10810*/  IMAD R21, R41, UR4, RZ ;  /* 0x0000000429157c24 */ /* 0x000fc6000f8e02ff */
[----:B------:R-:W5:Y:S04]  /*10820*/  LD.E.128 R4, desc[UR40][R4.64] ;  /* 0x0000002804047980 */ /* 0x000f68000c101d00 */
[----:B------:R-:W5:Y:S04]  /*10830*/  LD.E.128 R8, desc[UR40][R8.64] ;  /* 0x0000002808087980 */ /* 0x000f68000c101d00 */
[----:B------:R-:W5:Y:S04]  /*10840*/  LD.E.128 R12, desc[UR40][R12.64] ;  /* 0x000000280c0c7980 */ /* 0x000f68000c101d00 */
[----:B------:R-:W5:Y:S04]  /*10850*/  LD.E.128 R24, desc[UR40][R26.64] ;  /* 0x000000281a187980 */ /* 0x000f68000c101d00 */
[----:B------:R-:W5:Y:S04]  /*10860*/  LD.E.128 R32, desc[UR40][R32.64] ;  /* 0x0000002820207980 */ /* 0x000f68000c101d00 */
[----:B------:R-:W5:Y:S01]  /*10870*/  LD.E.128 R36, desc[UR40][R36.64] ;  /* 0x0000002824247980 */ /* 0x000f62000c101d00 */
[----:B------:R-:W-:Y:S01]  /*10880*/  @!PT LDS RZ, [RZ] ;  /* 0x00000000fffff984 */ /* 0x000fe20000000800 */
[----:B------:R-:W-:Y:S01]  /*10890*/  @!PT LDS RZ, [RZ] ;  /* 0x00000000fffff984 */ /* 0x000fe20000000800 */
[----:B------:R-:W-:Y:S01]  /*108a0*/  @!PT LDS RZ, [RZ] ;  /* 0x00000000fffff984 */ /* 0x000fe20000000800 */
[----:B------:R-:W-:Y:S01]  /*108b0*/  @!PT LDS RZ, [RZ] ;  /* 0x00000000fffff984 */ /* 0x000fe20000000800 */
[----:B------:R2:W-:Y:S06]  /*108c0*/  MEMBAR.ALL.CTA ;  /* 0x0000000000007992 */ /* 0x0005ec0000008000 */
[----:B--2---:R-:W2:Y:S01]  /*108d0*/  FENCE.VIEW.ASYNC.S ;  /* 0x00000000000073c6 */ /* 0x004ea20000000000 */
[----:B0-----:R-:W-:-:S04]  /*108e0*/  IMAD.WIDE.U32 R2, R40, UR4, R42 ;  /* 0x0000000428027c25 */ /* 0x001fc8000f8e002a */
[----:B------:R-:W-:Y:S01]  /*108f0*/  IMAD R21, R40, UR5, R21 ;  /* 0x0000000528157c24 */ /* 0x000fe2000f8e0215 */
[----:B------:R-:W-:Y:S01]  /*10900*/  ULDC.64 UR4, c[0x0][0xae0] ;  /* 0x0002b80000047ab9 */ /* 0x000fe20000000a00 */
[----:B------:R-:W-:Y:S02]  /*10910*/  IMAD R41, R48, -0xc0, R0 ;  /* 0xffffff4030297824 */ /* 0x000fe400078e0200 */
[----:B------:R-:W-:Y:S02]  /*10920*/  IMAD.IADD R3, R3, 0x1, R21 ;  /* 0x0000000103037824 */ /* 0x000fe400078e0215 */
[----:B------:R-:W-:Y:S01]  /*10930*/  IMAD R21, R28, UR4, RZ ;  /* 0x000000041c157c24 */ /* 0x000fe2000f8e02ff */
[C---:B------:R-:W-:Y:S01]  /*10940*/  ISETP.GE.AND P0, PT, R62.reuse, R41, PT ;  /* 0x000000293e00720c */ /* 0x040fe20003f06270 */
[----:B------:R-:W-:Y:S02]  /*10950*/  VIADD R0, R62, 0x60 ;  /* 0x000000603e007836 */ /* 0x000fe40000000000 */
[----:B-1----:R-:W-:-:S02]  /*10960*/  VIADD R20, R18, 0x19c20 ;  /* 0x00019c2012147836 */ /* 0x002fc40000000000 */
[C---:B------:R-:W-:Y:S02]  /*10970*/  IMAD R21, R56.reuse, UR5, R21 ;  /* 0x0000000538157c24 */ /* 0x040fe4000f8e0215 */
[----:B------:R-:W-:Y:S01]  /*10980*/  IMAD.WIDE.U32 R2, R56, UR4, R2 ;  /* 0x0000000438027c25 */ /* 0x000fe2000f8e0002 */
[----:B------:R-:W-:Y:S01]  /*10990*/  ULDC.64 UR4, c[0x0][0xae8] ;  /* 0x0002ba0000047ab9 */ /* 0x000fe20000000a00 */
[----:B------:R-:W-:Y:S02]  /*109a0*/  ISETP.GE.AND P3, PT, R0, R41, PT ;  /* 0x000000290000720c */ /* 0x000fe40003f66270 */
[----:B------:R-:W-:Y:S01]  /*109b0*/  IMAD.IADD R3, R3, 0x1, R21 ;  /* 0x0000000103037824 */ /* 0x000fe200078e0215 */
[----:B------:R-:W-:Y:S01]  /*109c0*/  PRMT R20, RZ, 0x654, R20 ;  /* 0x00000654ff147816 */ /* 0x000fe20000000014 */
[----:B------:R-:W-:Y:S02]  /*109d0*/  IMAD R0, R46, UR4, RZ ;  /* 0x000000042e007c24 */ /* 0x000fe4000f8e02ff */
[C---:B------:R-:W-:Y:S01]  /*109e0*/  IMAD.WIDE.U32 R40, R47.reuse, UR4, R2 ;  /* 0x000000042f287c25 */ /* 0x040fe2000f8e0002 */
[----:B--2---:R0:W-:Y:S03]  /*109f0*/  SYNCS.ARRIVE.TRANS64.RED.A1T0 RZ, [R20+URZ], RZ ;  /* 0x000000ff14ff79a7 */ /* 0x0041e6000810043f */
[----:B------:R-:W-:-:S04]  /*10a00*/  IMAD R43, R47, UR5, R0 ;  /* 0x000000052f2b7c24 */ /* 0x000fc8000f8e0200 */
[----:B------:R-:W-:Y:S02]  /*10a10*/  IMAD.IADD R45, R41, 0x1, R43 ;  /* 0x00000001292d7824 */ /* 0x000fe400078e022b */
[----:B0-----:R-:W-:Y:S01]  /*10a20*/  IMAD.WIDE R20, R48, 0xc0, R62 ;  /* 0x000000c030147825 */ /* 0x001fe200078e023e */
[----:B------:R-:W-:Y:S06]  /*10a30*/  @P0 BRA `(.L_x_399) ;  /* 0x00000000004c0947 */ /* 0x000fec0003800000 */
        /* <DEDUP_REMOVED lines=19> */
.L_x_399:
[----:B------:R-:W-:Y:S05]  /*10b70*/  BSYNC B1 ;  /* 0x0000000000017941 */ /* 0x000fea0003800000 */
.L_x_398:
[----:B------:R-:W-:Y:S05]  /*10b80*/  @P3 BRA `(.L_x_400) ;  /* 0x0000000800603947 */ /* 0x000fea0003800000 */
[----:B0----5:R-:W-:Y:S01]  /*10b90*/  IADD3 R5, P0, R20, 0x60, RZ ;  /* 0x0000006014057810 */ /* 0x021fe20007f1e0ff */
[----:B------:R-:W-:Y:S01]  /*10ba0*/  ULDC.64 UR4, c[0x0][0xad8] ;  /* 0x0002b60000047ab9 */ /* 0x000fe20000000a00 */
[----:B------:R-:W-:Y:S01]  /*10bb0*/  IMAD.MOV.U32 R2, RZ, RZ, R40 ;  /* 0x000000ffff027224 */ /* 0x000fe200078e0028 */
[----:B------:R-:W-:Y:S01]  /*10bc0*/  ULDC.64 UR6, c[0x0][0xa80] ;  /* 0x0002a00000067ab9 */ /* 0x000fe20000000a00 */
[----:B------:R-:W-:Y:S02]  /*10bd0*/  IMAD.MOV.U32 R3, RZ, RZ, R45 ;  /* 0x000000ffff037224 */ /* 0x000fe400078e002d */
[----:B------:R-:W-:Y:S02]  /*10be0*/  IMAD.X R20, RZ, RZ, R21, P0 ;  /* 0x000000ffff147224 */ /* 0x000fe400000e0615 */
[----:B------:R-:W-:Y:S02]  /*10bf0*/  VIADD R0, R54, 0x20 ;  /* 0x0000002036007836 */ /* 0x000fe40000000000 */
[----:B------:R-:W-:-:S02]  /*10c00*/  IMAD R20, R20, UR4, RZ ;  /* 0x0000000414147c24 */ /* 0x000fc4000f8e02ff */
[C---:B------:R-:W-:Y:S01]  /*10c10*/  IMAD.WIDE.U32 R2, R5.reuse, UR4, R2 ;  /* 0x0000000405027c25 */ /* 0x040fe2000f8e0002 */
[----:B------:R-:W-:Y:S02]  /*10c20*/  ULDC UR4, c[0x0][0xa8c] ;  /* 0x0002a30000047ab9 */ /* 0x000fe40000000800 */
[----:B------:R-:W-:Y:S01]  /*10c30*/  ISETP.GE.AND P1, PT, R54, UR4, PT ;  /* 0x0000000436007c0c */ /* 0x000fe2000bf26270 */
[----:B------:R-:W-:Y:S01]  /*10c40*/  IMAD R5, R5, UR5, R20 ;  /* 0x0000000505057c24 */ /* 0x000fe2000f8e0214 */
[----:B------:R-:W-:Y:S01]  /*10c50*/  ISETP.GE.AND P2, PT, R0, UR4, PT ;  /* 0x0000000400007c0c */ /* 0x000fe2000bf46270 */
[----:B------:R-:W-:Y:S01]  /*10c60*/  VIADD R0, R54, 0x40 ;  /* 0x0000004036007836 */ /* 0x000fe20000000000 */
[----:B------:R-:W-:Y:S01]  /*10c70*/  LEA R4, P0, R2, UR6, 0x1 ;  /* 0x0000000602047c11 */ /* 0x000fe2000f8008ff */
[----:B------:R-:W-:-:S05]  /*10c80*/  IMAD.IADD R3, R3, 0x1, R5 ;  /* 0x0000000103037824 */ /* 0x000fca00078e0205 */
[----:B------:R-:W-:Y:S02]  /*10c90*/  LEA.HI.X R5, R2, UR7, R3, 0x1, P0 ;  /* 0x0000000702057c11 */ /* 0x000fe400080f0c03 */
[----:B------:R-:W-:-:S03]  /*10ca0*/  ISETP.GE.AND P0, PT, R0, UR4, PT ;  /* 0x0000000400007c0c */ /* 0x000fc6000bf06270 */
[----:B------:R3:W-:Y:S04]  /*10cb0*/  @!P1 STG.E.128 desc[UR40][R4.64], R8 ;  /* 0x0000000804009986 */ /* 0x0007e8000c101d28 */
[----:B------:R3:W-:Y:S06]  /*10cc0*/  @!P2 STG.E.128 desc[UR40][R4.64+0x40], R24 ;  /* 0x000040180400a986 */ /* 0x0007ec000c101d28 */
[----:B------:R-:W-:Y:S05]  /*10cd0*/  @P0 BRA `(.L_x_400) ;  /* 0x00000008000c0947 */ /* 0x000fea0003800000 */
[----:B------:R4:W-:Y:S01]  /*10ce0*/  STG.E.128 desc[UR40][R4.64+0x80], R36 ;  /* 0x0000802404007986 */ /* 0x0009e2000c101d28 */
[----:B------:R-:W-:Y:S05]  /*10cf0*/  BRA `(.L_x_400) ;  /* 0x0000000800047947 */ /* 0x000fea0003800000 */
.L_x_396:
[----:B------:R-:W0:Y:S01]  /*10d00*/  LDL.LU R4, [R1+0x30] ;  /* 0x0000300001047983 */ /* 0x000e220000300800 */
[----:B------:R-:W-:-:S03]  /*10d10*/  ULDC.64 UR4, c[0x0][0xbd8] ;  /* 0x0002f60000047ab9 */ /* 0x000fc60000000a00 */
[----:B------:R-:W2:Y:S01]  /*10d20*/  LDL.LU R0, [R1+0x34] ;  /* 0x0000340001007983 */ /* 0x000ea20000300800 */
[----:B------:R-:W-:Y:S01]  /*10d30*/  ISETP.NE.U32.AND P0, PT, RZ, UR4, PT ;  /* 0x00000004ff007c0c */ /* 0x000fe2000bf05070 */
[----:B------:R-:W-:-:S03]  /*10d40*/  IMAD.MOV.U32 R7, RZ, RZ, RZ ;  /* 0x000000ffff077224 */ /* 0x000fc600078e00ff */
[----:B------:R-:W-:Y:S02]  /*10d50*/  ISETP.NE.AND.EX P0, PT, RZ, UR5, PT, P0 ;  /* 0x00000005ff007c0c */ /* 0x000fe4000bf05300 */
[----:B0-----:R-:W-:-:S04]  /*10d60*/  IADD3 R2, P1, R4, UR4, RZ ;  /* 0x0000000404027c10 */ /* 0x001fc8000ff3e0ff */
[----:B--2---:R-:W-:Y:S01]  /*10d70*/  IADD3.X R3, R0, UR5, RZ, P1, !PT ;  /* 0x0000000500037c10 */ /* 0x004fe20008ffe4ff */
[----:B------:R-:W-:Y:S02]  /*10d80*/  ULDC.64 UR4, c[0x0][0xbe0] ;  /* 0x0002f80000047ab9 */ /* 0x000fe40000000a00 */
[----:B------:R-:W-:-:S04]  /*10d90*/  ISETP.NE.U32.AND P1, PT, RZ, UR4, PT ;  /* 0x00000004ff007c0c */ /* 0x000fc8000bf25070 */
[----:B------:R0:W5:Y:S01]  /*10da0*/  @P0 LDG.E R7, desc[UR40][R2.64] ;  /* 0x0000002802070981 */ /* 0x000162000c1e1900 */
[----:B------:R-:W-:Y:S01]  /*10db0*/  ISETP.NE.AND.EX P1, PT, RZ, UR5, PT, P1 ;  /* 0x00000005ff007c0c */ /* 0x000fe2000bf25310 */
[----:B------:R-:W2:-:S12]  /*10dc0*/  S2R R6, SR_TID.X ;  /* 0x0000000000067919 */ /* 0x000e980000002100 */
[----:B------:R-:W-:Y:S01]  /*10dd0*/  @P1 IADD3 R4, P2, R4, UR4, RZ ;  /* 0x0000000404041c10 */ /* 0x000fe2000ff5e0ff */
[----:B------:R-:W-:-:S03]  /*10de0*/  ULDC UR4, c[0x0][0xa88] ;  /* 0x0002a20000047ab9 */ /* 0x000fc60000000800 */
[----:B------:R-:W-:Y:S01]  /*10df0*/  @P1 IADD3.X R5, R0, UR5, RZ, P2, !PT ;  /* 0x0000000500051c10 */ /* 0x000fe200097fe4ff */
[----:B------:R-:W-:-:S06]  /*10e00*/  IMAD.U32 R0, RZ, RZ, UR4 ;  /* 0x00000004ff007e24 */ /* 0x000fcc000f8e00ff */
[----:B------:R0:W5:Y:S01]  /*10e10*/  @P1 LDG.E R0, desc[UR40][R4.64] ;  /* 0x0000002804001981 */ /* 0x000162000c1e1900 */
[----:B--2---:R-:W-:-:S05]  /*10e20*/  VIADD R6, R6, 0xffffff80 ;  /* 0xffffff8006067836 */ /* 0x004fca0000000000 */
[----:B------:R-:W-:Y:S01]  /*10e30*/  ISETP.GT.AND P2, PT, R6, 0xbf, PT ;  /* 0x000000bf0600780c */ /* 0x000fe20003f44270 */
[----:B0-----:R-:W-:-:S12]  /*10e40*/  @P1 BRA `(.L_x_401) ;  /* 0x0000000000101947 */ /* 0x001fd80003800000 */
[----:B------:R-:W-:Y:S05]  /*10e50*/  @!P0 BRA `(.L_x_401) ;  /* 0x00000000000c8947 */ /* 0x000fea0003800000 */
[----:B------:R-:W2:Y:S04]  /*10e60*/  LDG.E R5, desc[UR40][R2.64] ;  /* 0x0000002802057981 */ /* 0x000ea8000c1e1900 */
[----:B-----5:R-:W2:Y:S02]  /*10e70*/  LDG.E R0, desc[UR40][R2.64+0x4] ;  /* 0x0000042802007981 */ /* 0x020ea4000c1e1900 */
[----:B--2---:R-:W-:-:S07]  /*10e80*/  IMAD.IADD R0, R0, 0x1, -R5 ;  /* 0x0000000100007824 */ /* 0x004fce00078e0a05 */
.L_x_401:
[----:B------:R-:W2:Y:S04]  /*10e90*/  LDL.LU R3, [R1+0x28] ;  /* 0x0000280001037983 */ /* 0x000ea80000300800 */
[----:B------:R-:W3:Y:S04]  /*10ea0*/  LDL.LU R2, [R1+0x3c] ;  /* 0x00003c0001027983 */ /* 0x000ee80000300800 */
[----:B------:R-:W4:Y:S04]  /*10eb0*/  LDL R20, [R1+0x2c] ;  /* 0x00002c0001147983 */ /* 0x000f280000100800 */
[----:B------:R-:W4:Y:S04]  /*10ec0*/  LDL R12, [R1+0x10] ;  /* 0x00001000010c7983 */ /* 0x000f280000100800 */
[----:B------:R0:W5:Y:S01]  /*10ed0*/  LDL R13, [R1+0x40] ;  /* 0x00004000010d7983 */ /* 0x0001620000100800 */
[----:B------:R-:W-:Y:S01]  /*10ee0*/  BSSY B1, `(.L_x_402) ;  /* 0x000001d000017945 */ /* 0x000fe20003800000 */
[----:B-----5:R-:W-:-:S02]  /*10ef0*/  SHF.R.S32.HI R6, RZ, 0x1f, R7 ;  /* 0x0000001fff067819 */ /* 0x020fc40000011407 */
[----:B--2---:R-:W-:Y:S02]  /*10f00*/  SEL R11, R3, RZ, !P0 ;  /* 0x000000ff030b7207 */ /* 0x004fe40004000000 */
[----:B---3--:R-:W-:Y:S02]  /*10f10*/  SEL R9, R2, RZ, !P0 ;  /* 0x000000ff02097207 */ /* 0x008fe40004000000 */
[----:B----4-:R-:W-:Y:S02]  /*10f20*/  SHF.R.S32.HI R8, RZ, 0x1f, R20 ;  /* 0x0000001fff087819 */ /* 0x010fe40000011414 */
[----:B------:R-:W-:Y:S01]  /*10f30*/  SHF.R.S32.HI R10, RZ, 0x1f, R12 ;  /* 0x0000001fff0a7819 */ /* 0x000fe2000001140c */
[----:B0-----:R-:W-:Y:S06]  /*10f40*/  @P2 BRA `(.L_x_403) ;  /* 0x0000000000582947 */ /* 0x001fec0003800000 */
[----:B------:R-:W0:Y:S02]  /*10f50*/  S2R R2, SR_TID.X ;  /* 0x0000000000027919 */ /* 0x000e240000002100 */
[----:B0-----:R-:W-:-:S04]  /*10f60*/  IMAD R2, R13, 0xc0, R2 ;  /* 0x000000c00d027824 */ /* 0x001fc800078e0202 */
[----:B------:R-:W-:-:S05]  /*10f70*/  VIADD R3, R2, 0xffffff80 ;  /* 0xffffff8002037836 */ /* 0x000fca0000000000 */
[----:B------:R-:W-:-:S13]  /*10f80*/  ISETP.GE.AND P0, PT, R3, R0, PT ;  /* 0x000000000300720c */ /* 0x000fda0003f06270 */
[----:B------:R-:W-:Y:S05]  /*10f90*/  @P0 BRA `(.L_x_403) ;  /* 0x0000000000440947 */ /* 0x000fea0003800000 */
[C---:B------:R-:W-:Y:S01]  /*10fa0*/  IADD3 R2, P0, R3.reuse, R7, RZ ;  /* 0x0000000703027210 */ /* 0x040fe20007f1e0ff */
[----:B------:R-:W-:Y:S02]  /*10fb0*/  ULDC.64 UR4, c[0x0][0xb70] ;  /* 0x0002dc0000047ab9 */ /* 0x000fe40000000a00 */
[----:B------:R-:W-:Y:S01]  /*10fc0*/  IMAD R4, R8, UR4, RZ ;  /* 0x0000000408047c24 */ /* 0x000fe2000f8e02ff */
[----:B------:R-:W-:-:S03]  /*10fd0*/  LEA.HI.X.SX32 R3, R3, R6, 0x1, P0 ;  /* 0x0000000603037211 */ /* 0x000fc600000f0eff */
[C---:B------:R-:W-:Y:S02]  /*10fe0*/  IMAD R5, R20.reuse, UR5, R4 ;  /* 0x0000000514057c24 */ /* 0x040fe4000f8e0204 */
[----:B------:R-:W-:Y:S01]  /*10ff0*/  IMAD.WIDE.U32 R2, R20, UR4, R2 ;  /* 0x0000000414027c25 */ /* 0x000fe2000f8e0002 */
[----:B------:R-:W-:-:S03]  /*11000*/  ULDC.64 UR4, c[0x0][0xb78] ;  /* 0x0002de0000047ab9 */ /* 0x000fc60000000a00 */
[----:B------:R-:W-:Y:S02]  /*11010*/  IMAD R4, R9, UR4, RZ ;  /* 0x0000000409047c24 */ /* 0x000fe4000f8e02ff */
[----:B------:R-:W-:Y:S02]  /*11020*/  IMAD.IADD R3, R3, 0x1, R5 ;  /* 0x0000000103037824 */ /* 0x000fe400078e0205 */
[C---:B------:R-:W-:Y:S02]  /*11030*/  IMAD R5, R11.reuse, UR5, R4 ;  /* 0x000000050b057c24 */ /* 0x040fe4000f8e0204 */
[----:B------:R-:W-:Y:S01]  /*11040*/  IMAD.WIDE.U32 R2, R11, UR4, R2 ;  /* 0x000000040b027c25 */ /* 0x000fe2000f8e0002 */
[----:B------:R-:W-:-:S03]  /*11050*/  ULDC.64 UR4, c[0x0][0xb40] ;  /* 0x0002d00000047ab9 */ /* 0x000fc60000000a00 */
[----:B------:R-:W-:Y:S01]  /*11060*/  IMAD.IADD R3, R3, 0x1, R5 ;  /* 0x0000000103037824 */ /* 0x000fe200078e0205 */
[----:B------:R-:W-:-:S04]  /*11070*/  LEA R4, P0, R2, UR4, 0x2 ;  /* 0x0000000402047c11 */ /* 0x000fc8000f8010ff */
[----:B------:R-:W-:Y:S01]  /*11080*/  LEA.HI.X R5, R2, UR5, R3, 0x2, P0 ;  /* 0x0000000502057c11 */ /* 0x000fe200080f1403 */
[----:B------:R-:W-:-:S05]  /*11090*/  IMAD.MOV.U32 R3, RZ, RZ, -0x800000 ;  /* 0xff800000ff037424 */ /* 0x000fca00078e00ff */
[----:B------:R0:W-:Y:S03]  /*110a0*/  STG.E desc[UR40][R4.64], R3 ;  /* 0x0000000304007986 */ /* 0x0001e6000c101928 */
.L_x_403:
[----:B------:R-:W-:Y:S05]  /*110b0*/  BSYNC B1 ;  /* 0x0000000000017941 */ /* 0x000fea0003800000 */
.L_x_402:
[----:B------:R-:W2:Y:S01]  /*110c0*/  LDL.64 R14, [R1+0x20] ;  /* 0x00002000010e7983 */ /* 0x000ea20000100a00 */
[----:B------:R-:W-:Y:S01]  /*110d0*/  ULDC.64 UR4, c[0x0][0xaa0] ;  /* 0x0002a80000047ab9 */ /* 0x000fe20000000a00 */
[----:B------:R-:W-:Y:S01]  /*110e0*/  IMAD.MOV.U32 R2, RZ, RZ, R12 ;  /* 0x000000ffff027224 */ /* 0x000fe200078e000c */
[----:B------:R-:W-:Y:S01]  /*110f0*/  BSSY B1, `(.L_x_404) ;  /* 0x000002b000017945 */ /* 0x000fe20003800000 */
[----:B0-----:R-:W-:Y:S02]  /*11100*/  IMAD.MOV.U32 R3, RZ, RZ, R10 ;  /* 0x000000ffff037224 */ /* 0x001fe400078e000a */
[----:B------:R-:W-:Y:S02]  /*11110*/  IMAD R4, R6, UR4, RZ ;  /* 0x0000000406047c24 */ /* 0x000fe4000f8e02ff */
[----:B------:R-:W-:-:S04]  /*11120*/  IMAD.WIDE.U32 R2, R7, UR4, R2 ;  /* 0x0000000407027c25 */ /* 0x000fc8000f8e0002 */
[----:B------:R-:W-:Y:S01]  /*11130*/  IMAD R7, R7, UR5, R4 ;  /* 0x0000000507077c24 */ /* 0x000fe2000f8e0204 */
[----:B------:R-:W-:Y:S02]  /*11140*/  ULDC.64 UR4, c[0x0][0xae0] ;  /* 0x0002b80000047ab9 */ /* 0x000fe40000000a00 */
[----:B------:R-:W-:Y:S02]  /*11150*/  IMAD R4, R8, UR4, RZ ;  /* 0x0000000408047c24 */ /* 0x000fe4000f8e02ff */
[----:B------:R-:W-:Y:S02]  /*11160*/  IMAD.IADD R3, R3, 0x1, R7 ;  /* 0x0000000103037824 */ /* 0x000fe400078e0207 */
[C---:B------:R-:W-:Y:S02]  /*11170*/  IMAD R5, R20.reuse, UR5, R4 ;  /* 0x0000000514057c24 */ /* 0x040fe4000f8e0204 */
[----:B------:R-:W-:Y:S02]  /*11180*/  IMAD R4, R13, -0xc0, R0 ;  /* 0xffffff400d047824 */ /* 0x000fe400078e0200 */
[----:B------:R-:W-:Y:S01]  /*11190*/  IMAD.WIDE.U32 R2, R20, UR4, R2 ;  /* 0x0000000414027c25 */ /* 0x000fe2000f8e0002 */
[----:B------:R-:W-:-:S03]  /*111a0*/  ULDC.64 UR4, c[0x0][0xae8] ;  /* 0x0002ba0000047ab9 */ /* 0x000fc60000000a00 */
[----:B------:R-:W-:Y:S02]  /*111b0*/  IMAD.IADD R3, R3, 0x1, R5 ;  /* 0x0000000103037824 */ /* 0x000fe400078e0205 */
[----:B------:R-:W-:-:S04]  /*111c0*/  IMAD R0, R9, UR4, RZ ;  /* 0x0000000409007c24 */ /* 0x000fc8000f8e02ff */
[----:B------:R-:W-:Y:S01]  /*111d0*/  IMAD R9, R11, UR5, R0 ;  /* 0x000000050b097c24 */ /* 0x000fe2000f8e0200 */
[C---:B--2---:R-:W-:Y:S01]  /*111e0*/  ISETP.GE.AND P0, PT, R14.reuse, R4, PT ;  /* 0x000000040e00720c */ /* 0x044fe20003f06270 */
[----:B------:R-:W-:Y:S02]  /*111f0*/  VIADD R7, R14, 0x60 ;  /* 0x000000600e077836 */ /* 0x000fe40000000000 */
[----:B------:R-:W-:-:S03]  /*11200*/  IMAD.MOV.U32 R6, RZ, RZ, R14 ;  /* 0x000000ffff067224 */ /* 0x000fc600078e000e */
[----:B------:R-:W-:Y:S01]  /*11210*/  ISETP.GE.AND P1, PT, R7, R4, PT ;  /* 0x000000040700720c */ /* 0x000fe20003f26270 */
[----:B------:R-:W-:Y:S01]  /*11220*/  IMAD.WIDE.U32 R4, R11, UR4, R2 ;  /* 0x000000040b047c25 */ /* 0x000fe2000f8e0002 */
[----:B------:R-:W-:-:S03]  /*11230*/  SHF.R.S32.HI R7, RZ, 0x1f, R14 ;  /* 0x0000001fff077819 */ /* 0x000fc6000001140e */
[----:B------:R-:W-:Y:S02]  /*11240*/  IMAD.IADD R11, R5, 0x1, R9 ;  /* 0x00000001050b7824 */ /* 0x000fe400078e0209 */
[----:B------:R-:W-:Y:S01]  /*11250*/  IMAD.WIDE R6, R13, 0xc0, R6 ;  /* 0x000000c00d067825 */ /* 0x000fe200078e0206 */
        /* <DEDUP_REMOVED lines=20> */
.L_x_405:
[----:B------:R-:W-:Y:S05]  /*113a0*/  BSYNC B1 ;  /* 0x0000000000017941 */ /* 0x000fea0003800000 */
.L_x_404:
        /* <DEDUP_REMOVED lines=22> */
.L_x_400:
[----:B------:R-:W-:Y:S05]  /*11510*/  BSYNC B0 ;  /* 0x0000000000007941 */ /* 0x000fea0003800000 */
.L_x_395:
[----:B------:R-:W-:Y:S02]  /*11520*/  ULDC UR4, c[0x0][0xc14] ;  /* 0x0003050000047ab9 */ /* 0x000fe40000000800 */
[----:B-1----:R-:W-:-:S13]  /*11530*/  ISETP.GE.AND P0, PT, R31, UR4, PT ;  /* 0x000000041f007c0c */ /* 0x002fda000bf06270 */
[----:B------:R-:W-:Y:S05]  /*11540*/  @!P0 BRA `(.L_x_406) ;  /* 0xfffffef800d88947 */ /* 0x000fea000383ffff */
[----:B------:R-:W-:Y:S05]  /*11550*/  BRA `(.L_x_285) ;  /* 0x0000006000307947 */ /* 0x000fea0003800000 */
.L_x_283:
[----:B------:R-:W-:-:S08]  /*11560*/  NOP ;  /* 0x0000000000007918 */ /* 0x000fd00000000000 */
[----:B--2---:R-:W0:-:S00]  /*11570*/  USETMAXREG.DEALLOC.CTAPOOL 0x20 ;  /* 0x00000020000079c8 */ /* 0x004e0000080e0500 */
[----:B0-----:R-:W2:Y:S01]  /*11580*/  LDL.LU R3, [R1+0x28] ;  /* 0x0000280001037983 */ /* 0x001ea20000300800 */
[----:B------:R-:W-:Y:S01]  /*11590*/  LOP3.LUT R2, R0, 0x3, RZ, 0xc0, !PT ;  /* 0x0000000300027812 */ /* 0x000fe200078ec0ff */
[----:B------:R-:W-:-:S05]  /*115a0*/  IMAD.MOV.U32 R4, RZ, RZ, RZ ;  /* 0x000000ffff047224 */ /* 0x000fca00078e00ff */
[----:B------:R-:W0:Y:S02]  /*115b0*/  SHFL.IDX PT, R2, R2, RZ, 0x1f ;  /* 0x00001fff02027589 */ /* 0x000e2400000e0000 */
[----:B0-----:R-:W-:Y:S02]  /*115c0*/  ISETP.NE.AND P0, PT, R2, RZ, PT ;  /* 0x000000ff0200720c */ /* 0x001fe40003f05270 */
[----:B--2---:R-:W-:-:S11]  /*115d0*/  LOP3.LUT R3, R3, 0xfffffffd, RZ, 0xc0, !PT ;  /* 0xfffffffd03037812 */ /* 0x004fd600078ec0ff */
[----:B------:R-:W-:-:S05]  /*115e0*/  @P0 LOP3.LUT R3, R3, 0x2, RZ, 0xfc, !PT ;  /* 0x0000000203030812 */ /* 0x000fca00078efcff */
[----:B------:R0:W-:Y:S01]  /*115f0*/  STL [R1+0x28], R3 ;  /* 0x0000280301007387 */ /* 0x0001e20000100800 */
[----:B------:R-:W-:Y:S05]  /*11600*/  @!P0 BRA `(.L_x_407) ;  /* 0x00000000001c8947 */ /* 0x000fea0003800000 */
[----:B------:R-:W1:Y:S08]  /*11610*/  S2UR UR5, SR_CgaCtaId ;  /* 0x00000000000579c3 */ /* 0x000e700000008800 */
[----:B------:R-:W-:Y:S06]  /*11620*/  BAR.SYNC.DEFER_BLOCKING 0x5, 0x200 ;  /* 0x0148000000007b1d */ /* 0x000fec0000010000 */
[----:B------:R-:W-:-:S02]  /*11630*/  UMOV UR4, 0x400 ;  /* 0x0000040000047882 */ /* 0x000fc40000000000 */
[----:B-1----:R-:W-:-:S09]  /*11640*/  ULEA UR4, UR5, UR4, 0x18 ;  /* 0x0000000405047291 */ /* 0x002fd2000f8ec03f */
[----:B------:R-:W1:Y:S01]  /*11650*/  LDS.128 R16, [UR4+0x19cd0] ;  /* 0x019cd004ff107984 */ /* 0x000e620008000c00 */
[----:B------:R-:W-:Y:S06]  /*11660*/  BAR.ARV 0x4, 0x200 ;  /* 0x0108000000007b1d */ /* 0x000fec0000002000 */
[----:B------:R-:W-:Y:S05]  /*11670*/  BRA `(.L_x_408) ;  /* 0x0000000800007947 */ /* 0x000fea0003800000 */
.L_x_407:
[----:B------:R-:W1:Y:S01]  /*11680*/  S2R R2, SR_TID.X ;  /* 0x0000000000027919 */ /* 0x000e620000002100 */
[----:B------:R-:W-:Y:S01]  /*11690*/  ULDC UR4, c[0x0][0xc14] ;  /* 0x0003050000047ab9 */ /* 0x000fe20000000800 */
[----:B------:R-:W2:Y:S01]  /*116a0*/  S2UR UR6, SR_CTAID.X ;  /* 0x00000000000679c3 */ /* 0x000ea20000002500 */
[----:B------:R-:W-:Y:S01]  /*116b0*/  ULDC UR5, c[0x0][0xc10] ;  /* 0x0003040000057ab9 */ /* 0x000fe20000000800 */
        /* <DEDUP_REMOVED lines=28> */
[----:B------:R-:W0:Y:S02]  /*11880*/  SHFL.IDX PT, R6, R7, 0x1f, 0x1f ;  /* 0x03e01f0007067f89 */ /* 0x000e2400000e0000 */
[----:B0-----:R-:W-:-:S04]  /*11890*/  IMAD R6, R6, UR5, RZ ;  /* 0x0000000506067c24 */ /* 0x001fc8000f8e02ff */
[----:B------:R-:W-:Y:S01]  /*118a0*/  IMAD.MOV.U32 R3, RZ, RZ, R6 ;  /* 0x000000ffff037224 */ /* 0x000fe200078e0006 */
[----:B--2---:R-:W-:-:S13]  /*118b0*/  ISETP.GT.AND P6, PT, R6, UR6, PT ;  /* 0x0000000606007c0c */ /* 0x004fda000bfc4270 */
[----:B------:R-:W-:Y:S05]  /*118c0*/  @P6 BRA `(.L_x_409) ;  /* 0x00000000009c6947 */ /* 0x000fea0003800000 */
[----:B------:R-:W0:Y:S01]  /*118d0*/  LDC R7, c[0x0][0xc14] ;  /* 0x00030500ff077b82 */ /* 0x000e220000000800 */
[----:B------:R-:W-:Y:S01]  /*118e0*/  IMAD.MOV.U32 R6, RZ, RZ, R3 ;  /* 0x000000ffff067224 */ /* 0x000fe200078e0003 */
[----:B------:R-:W-:Y:S01]  /*118f0*/  UMOV UR4, URZ ;  /* 0x0000003f00047c82 */ /* 0x000fe20008000000 */
[----:B------:R-:W-:Y:S01]  /*11900*/  ULDC UR7, c[0x0][0xc14] ;  /* 0x0003050000077ab9 */ /* 0x000fe20000000800 */
[----:B------:R-:W-:-:S05]  /*11910*/  ULDC UR5, c[0x0][0xc10] ;  /* 0x0003040000057ab9 */ /* 0x000fca0000000800 */
.L_x_413:
[----:B------:R-:W-:Y:S01]  /*11920*/  UIADD3 UR4, UR4, 0x1f, URZ ;  /* 0x0000001f04047890 */ /* 0x000fe2000fffe03f */
[----:B------:R-:W-:-:S05]  /*11930*/  IMAD.U32 R19, RZ, RZ, UR7 ;  /* 0x00000007ff137e24 */ /* 0x000fca000f8e00ff */
[----:B0-----:R-:W-:-:S13]  /*11940*/  ISETP.LE.AND P6, PT, R7, UR4, PT ;  /* 0x0000000407007c0c */ /* 0x001fda000bfc3270 */
[----:B------:R-:W-:Y:S05]  /*11950*/  @P6 BRA `(.L_x_410) ;  /* 0x0000000400246947 */ /* 0x000fea0003800000 */
[----:B------:R-:W-:Y:S01]  /*11960*/  VIADD R8, R5, UR4 ;  /* 0x0000000405087c36 */ /* 0x000fe20008000000 */
[----:B------:R-:W-:Y:S01]  /*11970*/  BSSY B0, `(.L_x_411) ;  /* 0x0000007000007945 */ /* 0x000fe20003800000 */
[----:B------:R-:W-:-:S03]  /*11980*/  IMAD.MOV.U32 R4, RZ, RZ, RZ ;  /* 0x000000ffff047224 */ /* 0x000fc600078e00ff */
[----:B------:R-:W-:-:S13]  /*11990*/  ISETP.GE.OR P6, PT, R8, R7, !P0 ;  /* 0x000000070800720c */ /* 0x000fda00047c6670 */
[----:B------:R-:W-:Y:S05]  /*119a0*/  @P6 BRA `(.L_x_412) ;  /* 0x00000000000c6947 */ /* 0x000fea0003800000 */
[----:B------:R-:W0:Y:S02]  /*119b0*/  LDC.64 R2, c[0x0][0xc58] ;  /* 0x00031600ff027b82 */ /* 0x000e240000000a00 */
[----:B0-----:R-:W-:-:S05]  /*119c0*/  IMAD.WIDE R2, R8, 0x4, R2 ;  /* 0x0000000408027825 */ /* 0x001fca00078e0202 */
[----:B------:R0:W5:Y:S02]  /*119d0*/  LDG.E R4, desc[UR40][R2.64] ;  /* 0x0000002802047981 */ /* 0x000164000c1e1900 */
.L_x_412:
[----:B------:R-:W-:Y:S05]  /*119e0*/  BSYNC B0 ;  /* 0x0000000000007941 */ /* 0x000fea0003800000 */
.L_x_411:
        /* <DEDUP_REMOVED lines=17> */
[----:B------:R-:W-:-:S05]  /*11b00*/  IMAD.IADD R6, R3, 0x1, R6 ;  /* 0x0000000103067824 */ /* 0x000fca00078e0206 */
[----:B------:R-:W-:-:S13]  /*11b10*/  ISETP.GT.AND P6, PT, R6, UR6, PT ;  /* 0x0000000606007c0c */ /* 0x000fda000bfc4270 */
[----:B------:R-:W-:Y:S05]  /*11b20*/  @!P6 BRA `(.L_x_413) ;  /* 0xfffffffc007ce947 */ /* 0x000fea000383ffff */
[----:B------:R-:W-:-:S07]  /*11b30*/  IMAD.MOV.U32 R7, RZ, RZ, R11 ;  /* 0x000000ffff077224 */ /* 0x000fce00078e000b */
.L_x_409:
[----:B------:R-:W-:-:S04]  /*11b40*/  IMAD.IADD R10, R6, 0x1, -R3 ;  /* 0x00000001060a7824 */ /* 0x000fc800078e0a03 */
[----:B------:R-:W-:-:S05]  /*11b50*/  IMAD R2, R7, UR5, R10 ;  /* 0x0000000507027c24 */ /* 0x000fca000f8e020a */
[----:B------:R-:W-:-:S13]  /*11b60*/  ISETP.GT.AND P0, PT, R2, UR6, PT ;  /* 0x0000000602007c0c */ /* 0x000fda000bf04270 */
[----:B------:R-:W-:-:S04]  /*11b70*/  VOTE.ANY R8, PT, !P0 ;  /* 0x0000000000087806 */ /* 0x000fc800040e0100 */
[----:B------:R-:W0:Y:S01]  /*11b80*/  POPC R19, R8 ;  /* 0x0000000800137309 */ /* 0x000e220000000000 */
[----:B------:R-:W-:Y:S01]  /*11b90*/  ISETP.NE.AND P0, PT, R8, RZ, PT ;  /* 0x000000ff0800720c */ /* 0x000fe20003f05270 */
[----:B0-----:R-:W0:Y:S02]  /*11ba0*/  SHFL.IDX PT, R4, R4, R19, 0x1f ;  /* 0x00001f1304047589 */ /* 0x001e2400000e0000 */
[----:B0-----:R-:W-:-:S04]  /*11bb0*/  IABS R6, R4 ;  /* 0x0000000400067213 */ /* 0x001fc80000000000 */
[----:B------:R-:W0:Y:S08]  /*11bc0*/  I2F.RP R9, R6 ;  /* 0x0000000600097306 */ /* 0x000e300000209400 */
[----:B0-----:R-:W0:Y:S02]  /*11bd0*/  MUFU.RCP R9, R9 ;  /* 0x0000000900097308 */ /* 0x001e240000001000 */
[----:B0-----:R-:W-:-:S06]  /*11be0*/  VIADD R2, R9, 0xffffffe ;  /* 0x0ffffffe09027836 */ /* 0x001fcc0000000000 */
[----:B------:R-:W0:Y:S02]  /*11bf0*/  F2I.FTZ.U32.TRUNC.NTZ R3, R2 ;  /* 0x0000000200037305 */ /* 0x000e24000021f000 */
[----:B0-----:R-:W-:Y:S01]  /*11c00*/  IMAD.MOV R11, RZ, RZ, -R3 ;  /* 0x000000ffff0b7224 */ /* 0x001fe200078e0a03 */
[----:B------:R-:W-:Y:S06]  /*11c10*/  @!P0 BRA `(.L_x_414) ;  /* 0x0000000000088947 */ /* 0x000fec0003800000 */
[----:B------:R-:W-:-:S06]  /*11c20*/  VIADD R16, R19, 0xffffffff ;  /* 0xffffffff13107836 */ /* 0x000fcc0000000000 */
[----:B------:R0:W1:Y:S02]  /*11c30*/  SHFL.IDX PT, R16, R7, R16, 0x1f ;  /* 0x00001f1007107589 */ /* 0x00006400000e0000 */
.L_x_414:
[----:B-1----:R-:W-:Y:S01]  /*11c40*/  IMAD R16, R16, UR5, R10 ;  /* 0x0000000510107c24 */ /* 0x002fe2000f8e020a */
[----:B------:R-:W-:Y:S01]  /*11c50*/  IABS R10, R4 ;  /* 0x00000004000a7213 */ /* 0x000fe20000000000 */
[----:B0-----:R-:W-:Y:S02]  /*11c60*/  IMAD.MOV.U32 R7, RZ, RZ, R11 ;  /* 0x000000ffff077224 */ /* 0x001fe400078e000b */
[----:B------:R-:W-:Y:S01]  /*11c70*/  IMAD.MOV.U32 R2, RZ, RZ, RZ ;  /* 0x000000ffff027224 */ /* 0x000fe200078e00ff */
[----:B------:R-:W-:Y:S01]  /*11c80*/  IADD3 R9, -R16, UR6, RZ ;  /* 0x0000000610097c10 */ /* 0x000fe2000fffe1ff */
[----:B------:R-:W-:Y:S02]  /*11c90*/  IMAD R7, R7, R6, RZ ;  /* 0x0000000607077224 */ /* 0x000fe400078e02ff */
[----:B------:R-:W-:Y:S01]  /*11ca0*/  VIADD R19, R19, UR4 ;  /* 0x0000000413137c36 */ /* 0x000fe20008000000 */
[----:B------:R-:W-:Y:S01]  /*11cb0*/  IABS R8, R9 ;  /* 0x0000000900087213 */ /* 0x000fe20000000000 */
[----:B------:R-:W-:-:S04]  /*11cc0*/  IMAD.HI.U32 R2, R3, R7, R2 ;  /* 0x0000000703027227 */ /* 0x000fc800078e0002 */
[----:B------:R-:W-:Y:S02]  /*11cd0*/  IMAD.MOV.U32 R3, RZ, RZ, R8 ;  /* 0x000000ffff037224 */ /* 0x000fe400078e0008 */
[----:B------:R-:W-:Y:S02]  /*11ce0*/  IMAD.MOV R7, RZ, RZ, -R10 ;  /* 0x000000ffff077224 */ /* 0x000fe400078e0a0a */
        /* <DEDUP_REMOVED lines=11> */
[----:B------:R-:W-:-:S05]  /*11da0*/  @!P1 LOP3.LUT R2, RZ, R4, RZ, 0x33, !PT ;  /* 0x00000004ff029212 */ /* 0x000fca00078e33ff */
[--C-:B------:R-:W-:Y:S02]  /*11db0*/  IMAD.MOV R17, RZ, RZ, -R2.reuse ;  /* 0x000000ffff117224 */ /* 0x100fe400078e0a02 */
[----:B------:R-:W-:Y:S02]  /*11dc0*/  IMAD.MOV.U32 R18, RZ, RZ, R2 ;  /* 0x000000ffff127224 */ /* 0x000fe400078e0002 */
[----:B------:R-:W-:Y:S01]  /*11dd0*/  IMAD R17, R4, R17, R9 ;  /* 0x0000001104117224 */ /* 0x000fe200078e0209 */
[----:B------:R-:W-:Y:S06]  /*11de0*/  BRA `(.L_x_415) ;  /* 0x00000000000c7947 */ /* 0x000fec0003800000 */
.L_x_410:
[----:B------:R-:W-:Y:S02]  /*11df0*/  IMAD.MOV.U32 R17, RZ, RZ, RZ ;  /* 0x000000ffff117224 */ /* 0x000fe400078e00ff */
[----:B------:R-:W-:Y:S02]  /*11e00*/  IMAD.U32 R16, RZ, RZ, UR6 ;  /* 0x00000006ff107e24 */ /* 0x000fe4000f8e00ff */
[----:B------:R-:W-:-:S07]  /*11e10*/  IMAD.MOV.U32 R18, RZ, RZ, RZ ;  /* 0x000000ffff127224 */ /* 0x000fce00078e00ff */
.L_x_415:
[----:B------:R-:W-:-:S13]  /*11e20*/  ISETP.NE.AND P0, PT, R5, RZ, PT ;  /* 0x000000ff0500720c */ /* 0x000fda0003f05270 */
[----:B------:R-:W0:Y:S01]  /*11e30*/  @!P0 S2R R3, SR_CgaCtaId ;  /* 0x0000000000038919 */ /* 0x000e220000008800 */
[----:B------:R-:W-:-:S04]  /*11e40*/  @!P0 MOV R2, 0x400 ;  /* 0x0000040000028802 */ /* 0x000fc80000000f00 */
[----:B0-----:R-:W-:-:S05]  /*11e50*/  @!P0 LEA R2, R3, R2, 0x18 ;  /* 0x0000000203028211 */ /* 0x001fca00078ec0ff */
[----:B------:R2:W-:Y:S01]  /*11e60*/  @!P0 STS.128 [R2+0x19cd0], R16 ;  /* 0x019cd01002008388 */ /* 0x0005e20000000c00 */
[----:B------:R-:W-:Y:S06]  /*11e70*/  BAR.ARV 0x5, 0x200 ;  /* 0x0148000000007b1d */ /* 0x000fec0000002000 */
.L_x_408:
[----:B------:R3:W-:Y:S01]  /*11e80*/  STL [R1+0x24], RZ ;  /* 0x000024ff01007387 */ /* 0x0007e20000100800 */
[----:B------:R-:W-:Y:S01]  /*11e90*/  ULDC UR4, c[0x0][0xc14] ;  /* 0x0003050000047ab9 */ /* 0x000fe20000000800 */
[----:B------:R-:W-:Y:S01]  /*11ea0*/  IMAD.MOV.U32 R24, RZ, RZ, 0x1 ;  /* 0x00000001ff187424 */ /* 0x000fe200078e00ff */
[----:B-1----:R-:W-:Y:S01]  /*11eb0*/  ISETP.GE.AND P0, PT, R19, UR4, PT ;  /* 0x0000000413007c0c */ /* 0x002fe2000bf06270 */
[----:B------:R-:W-:-:S12]  /*11ec0*/  IMAD.MOV.U32 R22, RZ, RZ, RZ ;  /* 0x000000ffff167224 */ /* 0x000fd800078e00ff */
[----:B---3--:R-:W-:Y:S05]  /*11ed0*/  @P0 BRA `(.L_x_416) ;  /* 0x0000005000d80947 */ /* 0x008fea0003800000 */
[----:B------:R-:W3:Y:S01]  /*11ee0*/  LDL R8, [R1+0x20] ;  /* 0x0000200001087983 */ /* 0x000ee20000100800 */
[----:B------:R-:W1:Y:S01]  /*11ef0*/  S2R R10, SR_TID.X ;  /* 0x00000000000a7919 */ /* 0x000e620000002100 */
[----:B------:R-:W4:Y:S01]  /*11f00*/  S2R R6, SR_TID.X ;  /* 0x0000000000067919 */ /* 0x000f220000002100 */
[----:B------:R-:W-:Y:S01]  /*11f10*/  IMAD.SHL.U32 R9, R0, 0x800, RZ ;  /* 0x0000080000097824 */ /* 0x000fe200078e00ff */
[----:B-1----:R-:W-:Y:S01]  /*11f20*/  SHF.R.U32.HI R4, RZ, 0x1, R10 ;  /* 0x00000001ff047819 */ /* 0x002fe2000001160a */
[----:B--2---:R-:W-:-:S03]  /*11f30*/  IMAD.SHL.U32 R2, R10, 0x20, RZ ;  /* 0x000000200a027824 */ /* 0x004fc600078e00ff */
[----:B------:R-:W-:Y:S02]  /*11f40*/  LOP3.LUT R5, R4, 0x20, RZ, 0xc0, !PT ;  /* 0x0000002004057812 */ /* 0x000fe400078ec0ff */
[----:B----4-:R-:W-:Y:S02]  /*11f50*/  LOP3.LUT R6, R6, 0x7f, RZ, 0xc0, !PT ;  /* 0x0000007f06067812 */ /* 0x010fe400078ec0ff */
[----:B0-----:R-:W-:Y:S02]  /*11f60*/  LOP3.LUT R3, R2, 0x80, RZ, 0xc0, !PT ;  /* 0x0000008002037812 */ /* 0x001fe400078ec0ff */
[----:B------:R-:W-:Y:S01]  /*11f70*/  LOP3.LUT R7, R5, 0x10, R10, 0xf8, !PT ;  /* 0x0000001005077812 */ /* 0x000fe200078ef80a */
[----:B------:R-:W-:Y:S01]  /*11f80*/  IMAD.SHL.U32 R5, R6, 0x10, RZ ;  /* 0x0000001006057824 */ /* 0x000fe200078e00ff */
[----:B------:R-:W-:Y:S01]  /*11f90*/  LOP3.LUT R3, R3, 0x10, R4, 0xf8, !PT ;  /* 0x0000001003037812 */ /* 0x000fe200078ef804 */
[----:B------:R-:W-:Y:S01]  /*11fa0*/  IMAD.SHL.U32 R6, R10, 0x4, RZ ;  /* 0x000000040a067824 */ /* 0x000fe200078e00ff */
[----:B------:R-:W-:Y:S01]  /*11fb0*/  LOP3.LUT R2, R2, 0x360, RZ, 0xc0, !PT ;  /* 0x0000036002027812 */ /* 0x000fe200078ec0ff */
[----:B------:R-:W-:-:S02]  /*11fc0*/  IMAD.SHL.U32 R0, R10, 0x80, RZ ;  /* 0x000000800a007824 */ /* 0x000fc400078e00ff */
[----:B------:R-:W-:Y:S01]  /*11fd0*/  IMAD.SHL.U32 R4, R10, 0x10, RZ ;  /* 0x000000100a047824 */ /* 0x000fe200078e00ff */
[----:B------:R-:W-:Y:S02]  /*11fe0*/  LOP3.LUT R2, R2, 0x400, R5, 0xf8, !PT ;  /* 0x0000040002027812 */ /* 0x000fe400078ef805 */
[----:B------:R-:W-:Y:S02]  /*11ff0*/  LOP3.LUT R3, R3, 0x10, R6, 0x78, !PT ;  /* 0x0000001003037812 */ /* 0x000fe400078e7806 */
[----:B------:R-:W-:Y:S02]  /*12000*/  LOP3.LUT R7, R7, 0x380, R0, 0xf8, !PT ;  /* 0x0000038007077812 */ /* 0x000fe400078ef800 */
[----:B------:R-:W-:Y:S02]  /*12010*/  LOP3.LUT R0, R0, 0x400, RZ, 0xc0, !PT ;  /* 0x0000040000007812 */ /* 0x000fe400078ec0ff */
[----:B------:R-:W-:Y:S02]  /*12020*/  LOP3.LUT R2, R2, R3, RZ, 0xfc, !PT ;  /* 0x0000000302027212 */ /* 0x000fe400078efcff */
[----:B------:R-:W-:-:S02]  /*12030*/  LOP3.LUT R0, R0, 0x800, R9, 0xf8, !PT ;  /* 0x0000080000007812 */ /* 0x000fc400078ef809 */
[----:B------:R-:W-:Y:S01]  /*12040*/  LOP3.LUT R7, R7, 0x70, R4, 0x78, !PT ;  /* 0x0000007007077812 */ /* 0x000fe200078e7804 */
[----:B------:R3:W-:Y:S03]  /*12050*/  STL [R1], R2 ;  /* 0x0000000201007387 */ /* 0x0007e60000100800 */
[----:B------:R-:W-:Y:S01]  /*12060*/  LOP3.LUT R28, R0, R7, RZ, 0xfc, !PT ;  /* 0x00000007001c7212 */ /* 0x000fe200078efcff */
[----:B------:R-:W-:Y:S01]  /*12070*/  IMAD.MOV.U32 R29, RZ, RZ, 0x40 ;  /* 0x00000040ff1d7424 */ /* 0x000fe200078e00ff */
[----:B------:R-:W-:Y:S01]  /*12080*/  LOP3.LUT P0, RZ, R10, 0x4, RZ, 0xc0, !PT ;  /* 0x000000040aff7812 */ /* 0x000fe2000780c0ff */
[----:B------:R-:W-:Y:S01]  /*12090*/  BSSY B7, `(.L_x_416) ;  /* 0x000051a000077945 */ /* 0x000fe20003800000 */
[----:B------:R-:W-:Y:S01]  /*120a0*/  IMAD.MOV.U32 R25, RZ, RZ, 0x1 ;  /* 0x00000001ff197424 */ /* 0x000fe200078e00ff */
[----:B------:R-:W-:Y:S02]  /*120b0*/  CS2R R22, SRZ ;  /* 0x0000000000167805 */ /* 0x000fe4000001ff00 */
[----:B------:R-:W-:Y:S01]  /*120c0*/  SEL R29, R29, 0xffffffc0, !P0 ;  /* 0xffffffc01d1d7807 */ /* 0x000fe20004000000 */
[----:B------:R-:W-:Y:S01]  /*120d0*/  IMAD.MOV.U32 R24, RZ, RZ, 0x1 ;  /* 0x00000001ff187424 */ /* 0x000fe200078e00ff */
[----:B------:R-:W-:Y:S01]  /*120e0*/  ULDC UR36, c[0x0][0xc] ;  /* 0x0000030000247ab9 */ /* 0x000fe20000000800 */
[----:B------:R-:W-:Y:S01]  /*120f0*/  ULDC.64 UR38, c[0x0][0x198] ;  /* 0x0000660000267ab9 */ /* 0x000fe20000000a00 */
[----:B---3--:R-:W-:-:S02]  /*12100*/  LOP3.LUT R2, R8, 0x1, RZ, 0xfc, !PT ;  /* 0x0000000108027812 */ /* 0x008fc400078efcff */
[----:B------:R-:W-:-:S03]  /*12110*/  LOP3.LUT R0, R8, 0x2, RZ, 0xfc, !PT ;  /* 0x0000000208007812 */ /* 0x000fc600078efcff */
[----:B------:R0:W-:Y:S04]  /*12120*/  STL [R1+0x30], R2 ;  /* 0x0000300201007387 */ /* 0x0001e80000100800 */
[----:B------:R0:W-:Y:S04]  /*12130*/  STL [R1+0x10], R0 ;  /* 0x0000100001007387 */ /* 0x0001e80000100800 */
[----:B------:R0:W-:Y:S02]  /*12140*/  STL [R1+0x24], RZ ;  /* 0x000024ff01007387 */ /* 0x0001e40000100800 */
.L_x_525:
[----:B0-----:R-:W0:Y:S02]  /*12150*/  LDC.64 R2, c[0x0][0xc60] ;  /* 0x00031800ff027b82 */ /* 0x001e240000000a00 */
[----:B0-----:R-:W-:-:S05]  /*12160*/  IMAD.WIDE R2, R19, 0x4, R2 ;  /* 0x0000000413027825 */ /* 0x001fca00078e0202 */
[----:B------:R-:W2:Y:S01]  /*12170*/  LDG.E R27, desc[UR40][R2.64] ;  /* 0x00000028021b7981 */ /* 0x000ea2000c1e1900 */
[----:B------:R-:W-:Y:S05]  /*12180*/  YIELD ;  /* 0x0000000000007946 */ /* 0x000fea0003800000 */
[----:B------:R-:W-:Y:S01]  /*12190*/  ULDC.64 UR4, c[0x0][0xa28] ;  /* 0x00028a0000047ab9 */ /* 0x000fe20000000a00 */
[----:B------:R-:W-:Y:S01]  /*121a0*/  ULDC.64 UR6, c[0x0][0xa00] ;  /* 0x0002800000067ab9 */ /* 0x000fe20000000a00 */
[----:B------:R-:W-:Y:S01]  /*121b0*/  ISETP.NE.U32.AND P0, PT, RZ, UR4, PT ;  /* 0x00000004ff007c0c */ /* 0x000fe2000bf05070 */
[----:B------:R-:W-:Y:S01]  /*121c0*/  IMAD.MOV.U32 R26, RZ, RZ, RZ ;  /* 0x000000ffff1a7224 */ /* 0x000fe200078e00ff */
[----:B------:R-:W-:-:S02]  /*121d0*/  ISETP.NE.U32.AND P2, PT, RZ, UR6, PT ;  /* 0x00000006ff007c0c */ /* 0x000fc4000bf45070 */
[----:B------:R-:W-:Y:S02]  /*121e0*/  ISETP.NE.AND.EX P1, PT, RZ, UR5, PT, P0 ;  /* 0x00000005ff007c0c */ /* 0x000fe4000bf25300 */
[----:B------:R-:W-:Y:S01]  /*121f0*/  ISETP.NE.AND.EX P0, PT, RZ, UR7, PT, P2 ;  /* 0x00000007ff007c0c */ /* 0x000fe2000bf05320 */
[----:B------:R-:W-:Y:S01]  /*12200*/  IMAD.MOV.U32 R6, RZ, RZ, RZ ;  /* 0x000000ffff067224 */ /* 0x000fe200078e00ff */
[----:B--2---:R-:W-:-:S11]  /*12210*/  SHF.R.S32.HI R0, RZ, 0x1f, R27 ;  /* 0x0000001fff007819 */ /* 0x004fd6000001141b */
[C---:B-1----:R-:W-:Y:S02]  /*12220*/  @P0 LEA R4, P3, R27.reuse, UR6, 0x2 ;  /* 0x000000061b040c11 */ /* 0x042fe4000f8610ff */
[C---:B------:R-:W-:Y:S02]  /*12230*/  @P1 LEA R2, P2, R27.reuse, UR4, 0x2 ;  /* 0x000000041b021c11 */ /* 0x040fe4000f8410ff */
[C-C-:B------:R-:W-:Y:S01]  /*12240*/  @P0 LEA.HI.X R5, R27.reuse, UR7, R0.reuse, 0x2, P3 ;  /* 0x000000071b050c11 */ /* 0x140fe200098f1400 */
[C---:B------:R-:W-:Y:S01]  /*12250*/  IMAD.SHL.U32 R10, R27.reuse, 0x4, RZ ;  /* 0x000000041b0a7824 */ /* 0x040fe200078e00ff */
[C-C-:B------:R-:W-:Y:S01]  /*12260*/  @P1 LEA.HI.X R3, R27.reuse, UR5, R0.reuse, 0x2, P2 ;  /* 0x000000051b031c11 */ /* 0x140fe200090f1400 */
[----:B------:R-:W-:Y:S01]  /*12270*/  ULDC.64 UR4, c[0x0][0xa10] ;  /* 0x0002840000047ab9 */ /* 0x000fe20000000a00 */
[----:B------:R-:W-:Y:S01]  /*12280*/  SHF.L.U64.HI R7, R27, 0x2, R0 ;  /* 0x000000021b077819 */ /* 0x000fe20000010200 */
[----:B------:R-:W2:Y:S01]  /*12290*/  @P0 LDG.E R6, desc[UR40][R4.64] ;  /* 0x0000002804060981 */ /* 0x000ea2000c1e1900 */
[----:B------:R-:W-:Y:S01]  /*122a0*/  ISETP.NE.U32.AND P2, PT, RZ, UR4, PT ;  /* 0x00000004ff007c0c */ /* 0x000fe2000bf45070 */
[----:B------:R-:W-:-:S02]  /*122b0*/  ULDC.64 UR6, c[0x0][0xa20] ;  /* 0x0002880000067ab9 */ /* 0x000fc40000000a00 */
[----:B------:R0:W5:Y:S01]  /*122c0*/  @P1 LDG.E R26, desc[UR40][R2.64] ;  /* 0x00000028021a1981 */ /* 0x000162000c1e1900 */
[----:B------:R-:W-:Y:S01]  /*122d0*/  ISETP.NE.AND.EX P1, PT, RZ, UR5, PT, P2 ;  /* 0x00000005ff007c0c */ /* 0x000fe2000bf25320 */
[----:B------:R-:W-:Y:S02]  /*122e0*/  IMAD.MOV.U32 R0, RZ, RZ, RZ ;  /* 0x000000ffff007224 */ /* 0x000fe400078e00ff */
[----:B------:R-:W-:Y:S01]  /*122f0*/  STL [R1+0x8], R10 ;  /* 0x0000080a01007387 */ /* 0x000fe20000100800 */
[----:B0-----:R-:W-:-:S04]  /*12300*/  IADD3 R2, P2, R10, UR4, RZ ;  /* 0x000000040a027c10 */ /* 0x001fc8000ff5e0ff */
[----:B------:R-:W-:Y:S01]  /*12310*/  IADD3.X R3, R7, UR5, RZ, P2, !PT ;  /* 0x0000000507037c10 */ /* 0x000fe200097fe4ff */
[----:B------:R-:W-:Y:S02]  /*12320*/  ULDC.64 UR4, c[0x0][0xa08] ;  /* 0x0002820000047ab9 */ /* 0x000fe40000000a00 */
[----:B------:R-:W-:Y:S02]  /*12330*/  ISETP.NE.U32.AND P0, PT, RZ, UR4, PT ;  /* 0x00000004ff007c0c */ /* 0x000fe4000bf05070 */
[----:B------:R-:W5:Y:S02]  /*12340*/  @P1 LDG.E R0, desc[UR40][R2.64] ;  /* 0x0000002802001981 */ /* 0x000f64000c1e1900 */
[----:B------:R-:W-:Y:S02]  /*12350*/  ISETP.NE.AND.EX P0, PT, RZ, UR5, PT, P0 ;  /* 0x00000005ff007c0c */ /* 0x000fe4000bf05300 */
[----:B------:R-:W5:Y:S04]  /*12360*/  @P1 LDG.E R9, desc[UR40][R2.64] ;  /* 0x0000002802091981 */ /* 0x000f68000c1e1900 */
[----:B------:R0:W5:Y:S04]  /*12370*/  @P1 LDG.E R8, desc[UR40][R2.64+0x4] ;  /* 0x0000042802081981 */ /* 0x000168000c1e1900 */
[----:B------:R-:W-:Y:S01]  /*12380*/  STL [R1+0xc], R7 ;  /* 0x00000c0701007387 */ /* 0x000fe20000100800 */
[----:B0-----:R-:W-:-:S04]  /*12390*/  IADD3 R2, P2, R10, UR4, RZ ;  /* 0x000000040a027c10 */ /* 0x001fc8000ff5e0ff */
[----:B------:R-:W-:Y:S01]  /*123a0*/  IADD3.X R3, R7, UR5, RZ, P2, !PT ;  /* 0x0000000507037c10 */ /* 0x000fe200097fe4ff */
[----:B------:R-:W-:Y:S01]  /*123b0*/  ULDC.64 UR4, c[0x0][0x3f8] ;  /* 0x0000fe0000047ab9 */ /* 0x000fe20000000a00 */
[----:B--2---:R0:W-:Y:S02]  /*123c0*/  STL [R1+0x2c], R6 ;  /* 0x00002c0601007387 */ /* 0x0041e40000100800 */
[----:B0-----:R-:W-:-:S06]  /*123d0*/  IMAD.MOV.U32 R6, RZ, RZ, RZ ;  /* 0x000000ffff067224 */ /* 0x001fcc00078e00ff */
[----:B------:R-:W5:Y:S01]  /*123e0*/  @P0 LDG.E R6, desc[UR40][R2.64] ;  /* 0x0000002802060981 */ /* 0x000f62000c1e1900 */
[----:B------:R-:W-:Y:S01]  /*123f0*/  ISETP.NE.U32.AND P2, PT, RZ, UR6, PT ;  /* 0x00000006ff007c0c */ /* 0x000fe2000bf45070 */
[----:B------:R-:W-:-:S03]  /*12400*/  UISETP.NE.U32.AND UP0, UPT, UR4, URZ, UPT ;  /* 0x0000003f0400728c */ /* 0x000fc6000bf05070 */
[----:B------:R-:W-:Y:S01]  /*12410*/  ISETP.NE.AND.EX P2, PT, RZ, UR7, PT, P2 ;  /* 0x00000007ff007c0c */ /* 0x000fe2000bf45320 */
[----:B------:R-:W-:Y:S01]  /*12420*/  UISETP.NE.AND.EX UP0, UPT, UR5, URZ, UPT, UP0 ;  /* 0x0000003f0500728c */ /* 0x000fe2000bf05300 */
[----:B------:R-:W-:Y:S02]  /*12430*/  ULDC UR4, c[0x0][0x404] ;  /* 0x0001010000047ab9 */ /* 0x000fe40000000800 */
[----:B------:R-:W-:Y:S01]  /*12440*/  ULDC UR5, c[0x0][0x2e0] ;  /* 0x0000b80000057ab9 */ /* 0x000fe20000000800 */
[----:B------:R-:W-:-:S04]  /*12450*/  USEL UR4, UR4, 0x1, UP0 ;  /* 0x0000000104047887 */ /* 0x000fc80008000000 */
[----:B------:R-:W-:-:S04]  /*12460*/  UIMAD UR4, UR4, UR5, URZ ;  /* 0x00000005040472a4 */ /* 0x000fc8000f8e023f */
[----:B------:R-:W-:-:S04]  /*12470*/  @P2 IADD3 R4, P3, R10, UR6, RZ ;  /* 0x000000060a042c10 */ /* 0x000fc8000ff7e0ff */
[----:B------:R-:W-:Y:S01]  /*12480*/  @P2 IADD3.X R5, R7, UR7, RZ, P3, !PT ;  /* 0x0000000707052c10 */ /* 0x000fe20009ffe4ff */
[----:B------:R-:W-:Y:S01]  /*12490*/  IMAD.U32 R7, RZ, RZ, UR4 ;  /* 0x00000004ff077e24 */ /* 0x000fe2000f8e00ff */
[----:B------:R-:W-:-:S05]  /*124a0*/  ULDC UR4, c[0x0][0x338] ;  /* 0x0000ce0000047ab9 */ /* 0x000fca0000000800 */
[----:B------:R0:W5:Y:S02]  /*124b0*/  @P2 LDG.E R7, desc[UR40][R4.64] ;  /* 0x0000002804072981 */ /* 0x000164000c1e1900 */
[----:B0-----:R-:W-:Y:S01]  /*124c0*/  IMAD.U32 R4, RZ, RZ, UR4 ;  /* 0x00000004ff047e24 */ /* 0x001fe2000f8e00ff */
[----:B------:R-:W-:Y:S06]  /*124d0*/  @P2 BRA `(.L_x_417) ;  /* 0x0000000000102947 */ /* 0x000fec0003800000 */
[----:B------:R-:W-:Y:S05]  /*124e0*/  @!P0 BRA `(.L_x_417) ;  /* 0x00000000000c8947 */ /* 0x000fea0003800000 */
[----:B-----5:R-:W2:Y:S04]  /*124f0*/  LDG.E R7, desc[UR40][R2.64] ;  /* 0x0000002802077981 */ /* 0x020ea8000c1e1900 */
[----:B------:R-:W2:Y:S02]  /*12500*/  LDG.E R2, desc[UR40][R2.64+0x4] ;  /* 0x0000042802027981 */ /* 0x000ea4000c1e1900 */
[----:B--2---:R-:W-:-:S07]  /*12510*/  IMAD.IADD R7, R2, 0x1, -R7 ;  /* 0x0000000102077824 */ /* 0x004fce00078e0a07 */
.L_x_417:
[----:B-----5:R-:W-:Y:S01]  /*12520*/  @P1 IMAD.IADD R4, R8, 0x1, -R9 ;  /* 0x0000000108041824 */ /* 0x020fe200078e0a09 */
[----:B------:R-:W-:Y:S01]  /*12530*/  BSSY B0, `(.L_x_418) ;  /* 0x0000161000007945 */ /* 0x000fe20003800000 */
[--C-:B------:R-:W-:Y:S02]  /*12540*/  IMAD.IADD R7, R7, 0x1, -R26.reuse ;  /* 0x0000000107077824 */ /* 0x100fe400078e0a1a */
[----:B------:R-:W-:Y:S02]  /*12550*/  IMAD.IADD R26, R6, 0x1, R26 ;  /* 0x00000001061a7824 */ /* 0x000fe400078e021a */
[----:B------:R-:W-:-:S05]  /*12560*/  IMAD.IADD R2, R7, 0x1, R4 ;  /* 0x0000000107027824 */ /* 0x000fca00078e0204 */
[----:B------:R0:W-:Y:S02]  /*12570*/  STL [R1+0x14], R2 ;  /* 0x0000140201007387 */ /* 0x0001e40000100800 */
[----:B0-----:R-:W-:-:S05]  /*12580*/  VIADD R2, R2, 0x7f ;  /* 0x0000007f02027836 */ /* 0x001fca0000000000 */
[----:B------:R-:W-:-:S04]  /*12590*/  SHF.R.S32.HI R3, RZ, 0x1f, R2 ;  /* 0x0000001fff037819 */ /* 0x000fc80000011402 */
[----:B------:R-:W-:-:S04]  /*125a0*/  LEA.HI R5, R3, R2, RZ, 0x7 ;  /* 0x0000000203057211 */ /* 0x000fc800078f38ff */
[----:B------:R-:W-:Y:S01]  /*125b0*/  LOP3.LUT R2, R5, 0xffffff80, RZ, 0xc0, !PT ;  /* 0xffffff8005027812 */ /* 0x000fe200078ec0ff */
[----:B------:R0:W-:Y:S03]  /*125c0*/  STL [R1+0x1c], R5 ;  /* 0x00001c0501007387 */ /* 0x0001e60000100800 */
[----:B------:R-:W-:Y:S01]  /*125d0*/  VIADDMNMX R2, R2, -R7, R4, PT ;  /* 0x8000000702027246 */ /* 0x000fe20003800104 */
[----:B------:R-:W-:-:S05]  /*125e0*/  IMAD.MOV R4, RZ, RZ, -R7 ;  /* 0x000000ffff047224 */ /* 0x000fca00078e0a07 */
[----:B------:R-:W-:-:S04]  /*125f0*/  VIMNMX R4, RZ, R4, !PT ;  /* 0x00000004ff047248 */ /* 0x000fc80007fe0100 */
[----:B------:R-:W-:-:S13]  /*12600*/  ISETP.GT.AND P0, PT, R2, R4, PT ;  /* 0x000000040200720c */ /* 0x000fda0003f04270 */
[----:B------:R-:W-:Y:S01]  /*12610*/  @P0 VIADD R3, R2, 0x7f ;  /* 0x0000007f02030836 */ /* 0x000fe20000000000 */
[----:B------:R-:W-:-:S04]  /*12620*/  SHF.R.U32.HI R2, RZ, 0x7, R4 ;  /* 0x00000007ff027819 */ /* 0x000fc80000011604 */
[----:B------:R-:W-:-:S04]  /*12630*/  @P0 SHF.R.S32.HI R4, RZ, 0x1f, R3 ;  /* 0x0000001fff040819 */ /* 0x000fc80000011403 */
[----:B------:R-:W-:Y:S01]  /*12640*/  @P0 LEA.HI R4, R4, R3, RZ, 0x7 ;  /* 0x0000000304040211 */ /* 0x000fe200078f38ff */
[----:B------:R-:W-:-:S03]  /*12650*/  IMAD.MOV.U32 R3, RZ, RZ, R2 ;  /* 0x000000ffff037224 */ /* 0x000fc600078e0002 */
[----:B------:R-:W-:Y:S02]  /*12660*/  @P0 SHF.R.S32.HI R3, RZ, 0x7, R4 ;  /* 0x00000007ff030819 */ /* 0x000fe40000011404 */
[----:B------:R-:W-:Y:S02]  /*12670*/  PLOP3.LUT P0, PT, PT, PT, PT, 0x80, 0x0 ;  /* 0x000000000000781c */ /* 0x000fe40003f0f070 */
[----:B------:R-:W-:-:S13]  /*12680*/  ISETP.GT.AND P2, PT, R3, R2, PT ;  /* 0x000000020300720c */ /* 0x000fda0003f44270 */
[----:B0-----:R-:W-:Y:S05]  /*12690*/  @!P2 BRA `(.L_x_419) ;  /* 0x000000140028a947 */ /* 0x001fea0003800000 */
[----:B------:R-:W0:Y:S01]  /*126a0*/  LDC R4, c[0x0][0x428] ;  /* 0x00010a00ff047b82 */ /* 0x000e220000000800 */
[----:B------:R-:W-:Y:S01]  /*126b0*/  UMOV UR4, 0xffffffff ;  /* 0xffffffff00047882 */ /* 0x000fe20000000000 */
[----:B------:R-:W-:Y:S01]  /*126c0*/  IMAD.MOV.U32 R5, RZ, RZ, R18 ;  /* 0x000000ffff057224 */ /* 0x000fe200078e0012 */
[----:B0-----:R-:W-:-:S13]  /*126d0*/  ISETP.NE.AND P0, PT, R4, 0x1, PT ;  /* 0x000000010400780c */ /* 0x001fda0003f05270 */
[----:B------:R-:W0:Y:S08]  /*126e0*/  @P0 LDC R4, c[0x0][0x42c] ;  /* 0x00010b00ff040b82 */ /* 0x000e300000000800 */
[----:B------:R-:W1:Y:S01]  /*126f0*/  @P0 LDC R6, c[0x0][0x430] ;  /* 0x00010c00ff060b82 */ /* 0x000e620000000800 */
[----:B0-----:R-:W-:-:S05]  /*12700*/  @P0 IMAD.HI.U32 R4, R18, R4, RZ ;  /* 0x0000000412040227 */ /* 0x001fca00078e00ff */
[----:B-1----:R-:W-:Y:S02]  /*12710*/  @P0 SHF.R.U32.HI R5, RZ, R6, R4 ;  /* 0x00000006ff050219 */ /* 0x002fe40000011604 */
[----:B------:R-:W-:Y:S01]  /*12720*/  SEL R4, R27, RZ, !P1 ;  /* 0x000000ff1b047207 */ /* 0x000fe20004800000 */
[----:B------:R-:W-:Y:S06]  /*12730*/  BRA.DIV UR4, `(.L_x_420) ;  /* 0x0000005604c87947 */ /* 0x000fec000b800000 */
[----:B------:R-:W0:Y:S02]  /*12740*/  S2R R6, SR_TID.X ;  /* 0x0000000000067919 */ /* 0x000e240000002100 */
[----:B0-----:R-:W-:-:S04]  /*12750*/  SHF.R.U32.HI R6, RZ, 0x5, R6 ;  /* 0x00000005ff067819 */ /* 0x001fc80000011606 */
[----:B------:R-:W-:-:S05]  /*12760*/  LOP3.LUT R6, R6, 0x3, RZ, 0xc0, !PT ;  /* 0x0000000306067812 */ /* 0x000fca00078ec0ff */
[----:B------:R0:W1:Y:S02]  /*12770*/  SHFL.IDX PT, R14, R6, RZ, 0x1f ;  /* 0x00001fff060e7589 */ /* 0x00006400000e0000 */
.L_x_572:
[----:B-1----:R-:W-:Y:S02]  /*12780*/  ISETP.NE.AND P0, PT, R14, RZ, PT ;  /* 0x000000ff0e00720c */ /* 0x002fe40003f05270 */
[----:B------:R-:W-:-:S11]  /*12790*/  PLOP3.LUT P6, PT, PT, PT, PT, 0x8, 0x0 ;  /* 0x000000000000781c */ /* 0x000fd60003fce170 */
[----:B------:R-:W-:Y:S05]  /*127a0*/  @P0 BRA `(.L_x_421) ;  /* 0x00000000000c0947 */ /* 0x000fea0003800000 */
[----:B------:R-:W-:-:S03]  /*127b0*/  UMOV UR4, 0xffffffff ;  /* 0xffffffff00047882 */ /* 0x000fc60000000000 */
[----:B------:R-:W-:Y:S05]  /*127c0*/  BRA.DIV UR4, `(.L_x_422) ;  /* 0x0000005604d87947 */ /* 0x000fea000b800000 */
[----:B------:R-:W-:-:S13]  /*127d0*/  ELECT P6, URZ, PT ;  /* 0x00000000003f782f */ /* 0x000fda00038c0000 */
.L_x_421:
[----:B0-----:R-:W2:Y:S01]  /*127e0*/  LDL R6, [R1+0x24] ;  /* 0x0000240001067983 */ /* 0x001ea20000100800 */
[----:B------:R-:W-:Y:S01]  /*127f0*/  MOV R8, 0x400 ;  /* 0x0000040000087802 */ /* 0x000fe20000000f00 */
[----:B------:R-:W-:Y:S01]  /*12800*/  BSSY B1, `(.L_x_423) ;  /* 0x000000a000017945 */ /* 0x000fe20003800000 */
[----:B--2---:R-:W-:-:S05]  /*12810*/  VIADD R7, R6, 0x1 ;  /* 0x0000000106077836 */ /* 0x004fca0000000000 */
[----:B------:R-:W-:-:S04]  /*12820*/  LEA.HI R6, R7, R7, RZ, 0x1 ;  /* 0x0000000707067211 */ /* 0x000fc800078f08ff */
[----:B------:R-:W-:-:S05]  /*12830*/  LOP3.LUT R6, R6, 0xfffffffe, RZ, 0xc0, !PT ;  /* 0xfffffffe06067812 */ /* 0x000fca00078ec0ff */
[----:B------:R-:W-:Y:S02]  /*12840*/  IMAD.IADD R7, R7, 0x1, -R6 ;  /* 0x0000000107077824 */ /* 0x000fe400078e0a06 */
[----:B------:R-:W0:Y:S03]  /*12850*/  S2R R6, SR_CgaCtaId ;  /* 0x0000000000067919 */ /* 0x000e260000008800 */
[----:B------:R-:W-:Y:S02]  /*12860*/  SHF.L.U32 R7, R7, 0x1f, RZ ;  /* 0x0000001f07077819 */ /* 0x000fe400000006ff */
[----:B0-----:R-:W-:-:S04]  /*12870*/  LEA R6, R6, R8, 0x18 ;  /* 0x0000000806067211 */ /* 0x001fc800078ec0ff */
[----:B------:R-:W0:Y:S02]  /*12880*/  SYNCS.PHASECHK.TRANS64.TRYWAIT P0, [R6+URZ+0x19c20], R7 ;  /* 0x019c2007060075a7 */ /* 0x000e24000800017f */
[----:B0-----:R-:W-:Y:S05]  /*12890*/  @!P0 BRA `(.L_x_424) ;  /* 0x0000005400c48947 */ /* 0x001fea0003800000 */
.L_x_575:
[----:B------:R-:W-:Y:S05]  /*128a0*/  BSYNC B1 ;  /* 0x0000000000017941 */ /* 0x000fea0003800000 */
.L_x_423:
[----:B------:R-:W-:Y:S04]  /*128b0*/  BSSY B1, `(.L_x_425) ;  /* 0x000008b000017945 */ /* 0x000fe80003800000 */
[----:B------:R-:W-:Y:S05]  /*128c0*/  @!P6 BRA `(.L_x_426) ;  /* 0x000000080024e947 */ /* 0x000fea0003800000 */
[----:B------:R-:W-:Y:S01]  /*128d0*/  IMAD R10, R23, 0x8, R6 ;  /* 0x00000008170a7824 */ /* 0x000fe200078e0206 */
[----:B------:R-:W-:Y:S01]  /*128e0*/  SHF.L.U32 R12, R25, 0x1f, RZ ;  /* 0x0000001f190c7819 */ /* 0x000fe200000006ff */
[----:B------:R-:W1:Y:S01]  /*128f0*/  S2R R8, SR_TID.X ;  /* 0x0000000000087919 */ /* 0x000e620000002100 */
[----:B------:R-:W-:Y:S02]  /*12900*/  BSSY B2, `(.L_x_427) ;  /* 0x0000005000027945 */ /* 0x000fe40003800000 */
[----:B------:R-:W2:Y:S01]  /*12910*/  SYNCS.PHASECHK.TRANS64.TRYWAIT P0, [R10+URZ+0x19ca0], R12 ;  /* 0x019ca00c0a0075a7 */ /* 0x000ea2000800017f */
[----:B-1----:R-:W-:-:S04]  /*12920*/  LOP3.LUT R8, R8, 0x7f, RZ, 0xc0, !PT ;  /* 0x0000007f08087812 */ /* 0x002fc800078ec0ff */
[----:B------:R-:W-:Y:S01]  /*12930*/  ISETP.NE.AND P1, PT, R8, RZ, PT ;  /* 0x000000ff0800720c */ /* 0x000fe20003f25270 */
[----:B--2---:R-:W-:-:S12]  /*12940*/  @!P0 BRA `(.L_x_428) ;  /* 0x0000005400ac8947 */ /* 0x004fd80003800000 */
.L_x_576:
[----:B------:R-:W-:Y:S05]  /*12950*/  BSYNC B2 ;  /* 0x0000000000027941 */ /* 0x000fea0003800000 */
.L_x_427:
[----:B------:R-:W-:Y:S04]  /*12960*/  BSSY B2, `(.L_x_429) ;  /* 0x0000009000027945 */ /* 0x000fe80003800000 */
[----:B------:R-:W-:Y:S05]  /*12970*/  @P1 BRA `(.L_x_430) ;  /* 0x00000000001c1947 */ /* 0x000fea0003800000 */
[----:B0-----:R-:W0:Y:S02]  /*12980*/  S2R R7, SR_TID.X ;  /* 0x0000000000077919 */ /* 0x001e240000002100 */
[----:B0-----:R-:W-:Y:S01]  /*12990*/  LOP3.LUT R8, R7, 0x1f, RZ, 0xc0, !PT ;  /* 0x0000001f07087812 */ /* 0x001fe200078ec0ff */
[----:B------:R-:W-:-:S03]  /*129a0*/  IMAD.MOV.U32 R7, RZ, RZ, 0x3000 ;  /* 0x00003000ff077424 */ /* 0x000fc600078e00ff */
[----:B------:R-:W-:Y:S01]  /*129b0*/  ISETP.NE.AND P0, PT, R8, RZ, PT ;  /* 0x000000ff0800720c */ /* 0x000fe20003f05270 */
[----:B------:R2:W-:-:S12]  /*129c0*/  SYNCS.ARRIVE.TRANS64 RZ, [R10+URZ+0x19c90], R7 ;  /* 0x019c90070aff79a7 */ /* 0x0005d8000800003f */
[----:B--2---:R-:W-:Y:S05]  /*129d0*/  @!P0 BRA `(.L_x_430) ;  /* 0x0000000000048947 */ /* 0x004fea0003800000 */
[----:B------:R-:W-:Y:S01]  /*129e0*/  BPT.TRAP 0x1 ;  /* 0x000000040000795c */ /* 0x000fe20000300000 */
.L_x_430:
[----:B------:R-:W-:Y:S05]  /*129f0*/  BSYNC B2 ;  /* 0x0000000000027941 */ /* 0x000fea0003800000 */
.L_x_429:
[----:B------:R-:W-:Y:S01]  /*12a00*/  IMAD.MOV.U32 R20, RZ, RZ, RZ ;  /* 0x000000ffff147224 */ /* 0x000fe200078e00ff */
[----:B------:R-:W-:Y:S01]  /*12a10*/  UIADD3 UR4, UP0, UR38, 0x570, URZ ;  /* 0x0000057026047890 */ /* 0x000fe2000ff1e03f */
[----:B------:R-:W-:Y:S01]  /*12a20*/  IMAD R8, R3, 0x80, R0 ;  /* 0x0000008003087824 */ /* 0x000fe200078e0200 */
[----:B------:R-:W-:Y:S01]  /*12a30*/  PLOP3.LUT P0, PT, PT, PT, PT, 0x80, 0x0 ;  /* 0x000000000000781c */ /* 0x000fe20003f0f070 */
[----:B------:R-:W-:Y:S01]  /*12a40*/  IMAD R9, R23, 0x3000, R6 ;  /* 0x0000300017097824 */ /* 0x000fe200078e0206 */
[----:B------:R-:W-:Y:S01]  /*12a50*/  R2UR UR10, R20 ;  /* 0x00000000140a72ca */ /* 0x000fe200000e0000 */
[----:B------:R-:W-:Y:S01]  /*12a60*/  VIADD R8, R8, 0xffffff80 ;  /* 0xffffff8008087836 */ /* 0x000fe20000000000 */
[----:B------:R-:W-:Y:S01]  /*12a70*/  UIADD3.X UR5, URZ, UR39, URZ, UP0, !UPT ;  /* 0x000000273f057290 */ /* 0x000fe200087fe43f */
[----:B0-----:R-:W-:Y:S01]  /*12a80*/  VIADD R7, R10, 0x19c90 ;  /* 0x00019c900a077836 */ /* 0x001fe20000000000 */
[----:B------:R-:W-:Y:S01]  /*12a90*/  UMOV UR6, 0x0 ;  /* 0x0000000000067882 */ /* 0x000fe20000000000 */
[----:B------:R-:W-:Y:S01]  /*12aa0*/  VIADD R11, R9, 0x13800 ;  /* 0x00013800090b7836 */ /* 0x000fe20000000000 */
[----:B------:R-:W-:-:S09]  /*12ab0*/  UMOV UR7, 0x12f00000 ;  /* 0x12f0000000077882 */ /* 0x000fd20000000000 */
.L_x_431:
[----:B------:R-:W-:-:S13]  /*12ac0*/  @P0 ELECT P2, URZ, PT ;  /* 0x00000000003f082f */ /* 0x000fda0003840000 */
[----:B------:R-:W-:Y:S02]  /*12ad0*/  @P2 R2UR UR13, R4 ;  /* 0x00000000040d22ca */ /* 0x000fe400000e0000 */
[----:B------:R-:W-:Y:S02]  /*12ae0*/  @P2 R2UR UR12, R5 ;  /* 0x00000000050c22ca */ /* 0x000fe400000e0000 */
[----:B------:R-:W-:Y:S02]  /*12af0*/  @P2 R2UR UR11, R8 ;  /* 0x00000000080b22ca */ /* 0x000fe400000e0000 */
[----:B------:R-:W-:Y:S02]  /*12b00*/  @P2 R2UR UR9, R7 ;  /* 0x00000000070922ca */ /* 0x000fe400000e0000 */
[----:B------:R-:W-:Y:S02]  /*12b10*/  @P2 R2UR UR8, R11 ;  /* 0x000000000b0822ca */ /* 0x000fe400000e0000 */
[----:B------:R-:W-:-:S02]  /*12b20*/  @P2 PLOP3.LUT P0, PT, P2, PT, PT, 0x8, 0x0 ;  /* 0x000000000000281c */ /* 0x000fc4000170e170 */
[----:B------:R-:W-:-:S09]  /*12b30*/  PLOP3.LUT P2, PT, PT, PT, PT, 0x8, 0x0 ;  /* 0x000000000000781c */ /* 0x000fd20003f4e170 */
[----:B------:R0:W-:Y:S02]  /*12b40*/  UTMALDG.4D [UR8], [UR4], desc[UR6] ;  /* 0x00000608040075b4 */ /* 0x0001e40008019000 */
[----:B0-----:R-:W-:Y:S05]  /*12b50*/  @P0 BRA.U.ANY `(.L_x_431) ;  /* 0xfffffffd00d80947 */ /* 0x001fea000393ffff */
[----:B------:R-:W-:Y:S01]  /*12b60*/  IMAD.MOV.U32 R15, RZ, RZ, 0x20 ;  /* 0x00000020ff0f7424 */ /* 0x000fe200078e00ff */
[----:B------:R-:W-:Y:S01]  /*12b70*/  PLOP3.LUT P0, PT, PT, PT, PT, 0x80, 0x0 ;  /* 0x000000000000781c */ /* 0x000fe20003f0f070 */
[----:B------:R-:W-:Y:S01]  /*12b80*/  VIADD R11, R9, 0x14800 ;  /* 0x00014800090b7836 */ /* 0x000fe20000000000 */
[----:B------:R-:W-:Y:S01]  /*12b90*/  UMOV UR6, 0x0 ;  /* 0x0000000000067882 */ /* 0x000fe20000000000 */
[----:B------:R-:W-:Y:S01]  /*12ba0*/  UMOV UR7, 0x12f00000 ;  /* 0x12f0000000077882 */ /* 0x000fe20000000000 */
[----:B------:R-:W-:-:S15]  /*12bb0*/  R2UR UR10, R15 ;  /* 0x000000000f0a72ca */ /* 0x000fde00000e0000 */
.L_x_432:
        /* <DEDUP_REMOVED lines=16> */
.L_x_433:
        /* <DEDUP_REMOVED lines=10> */
[----:B------:R-:W0:Y:S01]  /*12d60*/  SYNCS.PHASECHK.TRANS64.TRYWAIT P0, [R10+URZ+0x19cc0], R12 ;  /* 0x019cc00c0a0075a7 */ /* 0x000e22000800017f */
[----:B------:R-:W-:Y:S04]  /*12d70*/  BSSY B2, `(.L_x_434) ;  /* 0x0000002000027945 */ /* 0x000fe80003800000 */
[----:B0-----:R-:W-:Y:S05]  /*12d80*/  @!P0 BRA `(.L_x_435) ;  /* 0x0000005000b08947 */ /* 0x001fea0003800000 */
.L_x_577:
[----:B------:R-:W-:Y:S05]  /*12d90*/  BSYNC B2 ;  /* 0x0000000000027941 */ /* 0x000fea0003800000 */
.L_x_434:
[----:B------:R-:W-:Y:S01]  /*12da0*/  BSSY B2, `(.L_x_436) ;  /* 0x000000b000027945 */ /* 0x000fe20003800000 */
[----:B01----:R-:W-:Y:S02]  /*12db0*/  IMAD.MOV.U32 R12, RZ, RZ, 0x0 ;  /* 0x00000000ff0c7424 */ /* 0x003fe400078e00ff */
[----:B------:R-:W-:Y:S01]  /*12dc0*/  IMAD.MOV.U32 R13, RZ, RZ, 0x12f00000 ;  /* 0x12f00000ff0d7424 */ /* 0x000fe200078e00ff */
[----:B------:R-:W-:Y:S06]  /*12dd0*/  @P1 BRA `(.L_x_437) ;  /* 0x00000000001c1947 */ /* 0x000fec0003800000 */
[----:B------:R-:W0:Y:S02]  /*12de0*/  S2R R7, SR_TID.X ;  /* 0x0000000000077919 */ /* 0x000e240000002100 */
[----:B0-----:R-:W-:Y:S01]  /*12df0*/  LOP3.LUT R11, R7, 0x1f, RZ, 0xc0, !PT ;  /* 0x0000001f070b7812 */ /* 0x001fe200078ec0ff */
[----:B------:R-:W-:-:S03]  /*12e00*/  IMAD.MOV.U32 R7, RZ, RZ, 0x3000 ;  /* 0x00003000ff077424 */ /* 0x000fc600078e00ff */
[----:B------:R-:W-:Y:S01]  /*12e10*/  ISETP.NE.AND P0, PT, R11, RZ, PT ;  /* 0x000000ff0b00720c */ /* 0x000fe20003f05270 */
[----:B------:R0:W-:-:S12]  /*12e20*/  SYNCS.ARRIVE.TRANS64 RZ, [R10+URZ+0x19cb0], R7 ;  /* 0x019cb0070aff79a7 */ /* 0x0001d8000800003f */
[----:B0-----:R-:W-:Y:S05]  /*12e30*/  @!P0 BRA `(.L_x_437) ;  /* 0x0000000000048947 */ /* 0x001fea0003800000 */
[----:B------:R-:W-:Y:S01]  /*12e40*/  BPT.TRAP 0x1 ;  /* 0x000000040000795c */ /* 0x000fe20000300000 */
.L_x_437:
[----:B------:R-:W-:Y:S05]  /*12e50*/  BSYNC B2 ;  /* 0x0000000000027941 */ /* 0x000fea0003800000 */
.L_x_436:
[----:B------:R-:W-:Y:S01]  /*12e60*/  R2UR UR10, R20 ;  /* 0x00000000140a72ca */ /* 0x000fe200000e0000 */
[----:B------:R-:W-:Y:S01]  /*12e70*/  UIADD3 UR4, UP0, UR38, 0x670, URZ ;  /* 0x0000067026047890 */ /* 0x000fe2000ff1e03f */
[----:B------:R-:W-:Y:S01]  /*12e80*/  R2UR UR6, R12 ;  /* 0x000000000c0672ca */ /* 0x000fe200000e0000 */
[----:B------:R-:W-:Y:S01]  /*12e90*/  VIADD R10, R10, 0x19cb0 ;  /* 0x00019cb00a0a7836 */ /* 0x000fe20000000000 */
[----:B------:R-:W-:Y:S01]  /*12ea0*/  R2UR UR7, R13 ;  /* 0x000000000d0772ca */ /* 0x000fe200000e0000 */
[----:B------:R-:W-:Y:S01]  /*12eb0*/  VIADD R7, R9, 0x9000 ;  /* 0x0000900009077836 */ /* 0x000fe20000000000 */
[----:B------:R-:W-:Y:S01]  /*12ec0*/  PLOP3.LUT P0, PT, PT, PT, PT, 0x80, 0x0 ;  /* 0x000000000000781c */ /* 0x000fe20003f0f070 */
[----:B------:R-:W-:-:S12]  /*12ed0*/  UIADD3.X UR5, URZ, UR39, URZ, UP0, !UPT ;  /* 0x000000273f057290 */ /* 0x000fd800087fe43f */
.L_x_438:
        /* <DEDUP_REMOVED lines=10> */
[----:B------:R-:W-:Y:S01]  /*12f80*/  R2UR UR10, R15 ;  /* 0x000000000f0a72ca */ /* 0x000fe200000e0000 */
[----:B------:R-:W-:Y:S01]  /*12f90*/  VIADD R7, R9, 0xa000 ;  /* 0x0000a00009077836 */ /* 0x000fe20000000000 */
[----:B------:R-:W-:Y:S02]  /*12fa0*/  R2UR UR6, R12 ;  /* 0x000000000c0672ca */ /* 0x000fe400000e0000 */
[----:B------:R-:W-:Y:S02]  /*12fb0*/  R2UR UR7, R13 ;  /* 0x000000000d0772ca */ /* 0x000fe400000e0000 */
[----:B------:R-:W-:-:S13]  /*12fc0*/  PLOP3.LUT P0, PT, PT, PT, PT, 0x80, 0x0 ;  /* 0x000000000000781c */ /* 0x000fda0003f0f070 */
.L_x_439:
        /* <DEDUP_REMOVED lines=15> */
.L_x_440:
        /* <DEDUP_REMOVED lines=9> */
[----:B-1----:R-:W-:Y:S05]  /*13150*/  @P0 BRA.U.ANY `(.L_x_440) ;  /* 0xfffffffd00d80947 */ /* 0x002fea000393ffff */
.L_x_426:
[----:B------:R-:W-:Y:S05]  /*13160*/  BSYNC B1 ;  /* 0x0000000000017941 */ /* 0x000fea0003800000 */
.L_x_425:
[----:B------:R-:W-:Y:S01]  /*13170*/  VIADD R11, R3, 0xfffffffe ;  /* 0xfffffffe030b7836 */ /* 0x000fe20000000000 */
[----:B------:R-:W-:Y:S01]  /*13180*/  PLOP3.LUT P0, PT, PT, PT, PT, 0x8, 0x0 ;  /* 0x000000000000781c */ /* 0x000fe20003f0e170 */
[----:B------:R-:W-:-:S03]  /*13190*/  VIADD R23, R23, 0x1 ;  /* 0x0000000117177836 */ /* 0x000fc60000000000 */
[----:B------:R-:W-:Y:S02]  /*131a0*/  ISETP.GE.AND P2, PT, R11, R2, PT ;  /* 0x000000020b00720c */ /* 0x000fe40003f46270 */
[----:B------:R-:W-:-:S04]  /*131b0*/  ISETP.NE.AND P1, PT, R23, 0x2, PT ;  /* 0x000000021700780c */ /* 0x000fc80003f25270 */
[----:B------:R-:W-:Y:S02]  /*131c0*/  SEL R3, RZ, 0x1, P1 ;  /* 0x00000001ff037807 */ /* 0x000fe40000800000 */
[----:B------:R-:W-:Y:S02]  /*131d0*/  SEL R23, R23, RZ, P1 ;  /* 0x000000ff17177207 */ /* 0x000fe40000800000 */
[----:B------:R-:W-:-:S03]  /*131e0*/  LOP3.LUT R25, R25, R3, RZ, 0x3c, !PT ;  /* 0x0000000319197212 */ /* 0x000fc600078e3cff */
[----:B------:R-:W-:Y:S05]  /*131f0*/  @!P2 BRA `(.L_x_419) ;  /* 0x000000080050a947 */ /* 0x000fea0003800000 */
.L_x_457:
[----:B------:R-:W-:Y:S05]  /*13200*/  YIELD ;  /* 0x0000000000007946 */ /* 0x000fea0003800000 */
        /* <DEDUP_REMOVED lines=10> */
.L_x_578:
[----:B------:R-:W-:Y:S05]  /*132b0*/  BSYNC B2 ;  /* 0x0000000000027941 */ /* 0x000fea0003800000 */
.L_x_443:
[----:B------:R-:W-:Y:S04]  /*132c0*/  BSSY B2, `(.L_x_445) ;  /* 0x0000009000027945 */ /* 0x000fe80003800000 */
        /* <DEDUP_REMOVED lines=8> */
.L_x_446:
[----:B------:R-:W-:Y:S05]  /*13350*/  BSYNC B2 ;  /* 0x0000000000027941 */ /* 0x000fea0003800000 */
.L_x_445:
[----:B------:R-:W-:Y:S01]  /*13360*/  IMAD.MOV.U32 R14, RZ, RZ, RZ ;  /* 0x000000ffff0e7224 */ /* 0x000fe200078e00ff */
[----:B------:R-:W-:Y:S01]  /*13370*/  UIADD3 UR4, UP0, UR38, 0x570, URZ ;  /* 0x0000057026047890 */ /* 0x000fe2000ff1e03f */
[----:B------:R-:W-:Y:S01]  /*13380*/  IMAD R8, R23, 0x3000, R6 ;  /* 0x0000300017087824 */ /* 0x000fe200078e0206 */
[----:B------:R-:W-:Y:S01]  /*13390*/  PLOP3.LUT P1, PT, PT, PT, PT, 0x80, 0x0 ;  /* 0x000000000000781c */ /* 0x000fe20003f2f070 */
[----:B0-----:R-:W-:Y:S01]  /*133a0*/  IMAD R7, R11, 0x80, R0 ;  /* 0x000000800b077824 */ /* 0x001fe200078e0200 */
[----:B------:R-:W-:Y:S01]  /*133b0*/  R2UR UR10, R14 ;  /* 0x000000000e0a72ca */ /* 0x000fe200000e0000 */
[----:B------:R-:W-:Y:S01]  /*133c0*/  VIADD R3, R10, 0x19c90 ;  /* 0x00019c900a037836 */ /* 0x000fe20000000000 */
[----:B------:R-:W-:Y:S01]  /*133d0*/  UIADD3.X UR5, URZ, UR39, URZ, UP0, !UPT ;  /* 0x000000273f057290 */ /* 0x000fe200087fe43f */
[----:B------:R-:W-:Y:S01]  /*133e0*/  VIADD R12, R8, 0x13800 ;  /* 0x00013800080c7836 */ /* 0x000fe20000000000 */
[----:B------:R-:W-:Y:S01]  /*133f0*/  UMOV UR6, 0x0 ;  /* 0x0000000000067882 */ /* 0x000fe20000000000 */
[----:B------:R-:W-:-:S10]  /*13400*/  UMOV UR7, 0x12f00000 ;  /* 0x12f0000000077882 */ /* 0x000fd40000000000 */
.L_x_447:
        /* <DEDUP_REMOVED lines=16> */
.L_x_448:
        /* <DEDUP_REMOVED lines=16> */
.L_x_449:
        /* <DEDUP_REMOVED lines=13> */
.L_x_579:
[----:B------:R-:W-:Y:S05]  /*136e0*/  BSYNC B2 ;  /* 0x0000000000027941 */ /* 0x000fea0003800000 */
.L_x_450:
[----:B------:R-:W-:Y:S01]  /*136f0*/  BSSY B2, `(.L_x_452) ;  /* 0x000000b000027945 */ /* 0x000fe20003800000 */
[----:B------:R-:W-:Y:S02]  /*13700*/  IMAD.MOV.U32 R12, RZ, RZ, 0x0 ;  /* 0x00000000ff0c7424 */ /* 0x000fe400078e00ff */
[----:B------:R-:W-:Y:S01]  /*13710*/  IMAD.MOV.U32 R13, RZ, RZ, 0x12f00000 ;  /* 0x12f00000ff0d7424 */ /* 0x000fe200078e00ff */
[----:B------:R-:W-:Y:S06]  /*13720*/  @P2 BRA `(.L_x_453) ;  /* 0x00000000001c2947 */ /* 0x000fec0003800000 */
[----:B------:R-:W2:Y:S02]  /*13730*/  S2R R3, SR_TID.X ;  /* 0x0000000000037919 */ /* 0x000ea40000002100 */
[----:B--2---:R-:W-:Y:S01]  /*13740*/  LOP3.LUT R21, R3, 0x1f, RZ, 0xc0, !PT ;  /* 0x0000001f03157812 */ /* 0x004fe200078ec0ff */
[----:B------:R-:W-:-:S03]  /*13750*/  IMAD.MOV.U32 R3, RZ, RZ, 0x3000 ;  /* 0x00003000ff037424 */ /* 0x000fc600078e00ff */
[----:B------:R-:W-:Y:S01]  /*13760*/  ISETP.NE.AND P1, PT, R21, RZ, PT ;  /* 0x000000ff1500720c */ /* 0x000fe20003f25270 */
[----:B------:R2:W-:-:S12]  /*13770*/  SYNCS.ARRIVE.TRANS64 RZ, [R10+URZ+0x19cb0], R3 ;  /* 0x019cb0030aff79a7 */ /* 0x0005d8000800003f */
[----:B--2---:R-:W-:Y:S05]  /*13780*/  @!P1 BRA `(.L_x_453) ;  /* 0x0000000000049947 */ /* 0x004fea0003800000 */
[----:B------:R-:W-:Y:S01]  /*13790*/  BPT.TRAP 0x1 ;  /* 0x000000040000795c */ /* 0x000fe20000300000 */
.L_x_453:
[----:B------:R-:W-:Y:S05]  /*137a0*/  BSYNC B2 ;  /* 0x0000000000027941 */ /* 0x000fea0003800000 */
.L_x_452:
[----:B------:R-:W-:Y:S01]  /*137b0*/  R2UR UR10, R14 ;  /* 0x000000000e0a72ca */ /* 0x000fe200000e0000 */
[----:B------:R-:W-:Y:S01]  /*137c0*/  UIADD3 UR4, UP0, UR38, 0x670, URZ ;  /* 0x0000067026047890 */ /* 0x000fe2000ff1e03f */
[----:B------:R-:W-:Y:S01]  /*137d0*/  R2UR UR6, R12 ;  /* 0x000000000c0672ca */ /* 0x000fe200000e0000 */
[----:B01----:R-:W-:Y:S01]  /*137e0*/  VIADD R10, R10, 0x19cb0 ;  /* 0x00019cb00a0a7836 */ /* 0x003fe20000000000 */
[----:B------:R-:W-:Y:S01]  /*137f0*/  R2UR UR7, R13 ;  /* 0x000000000d0772ca */ /* 0x000fe200000e0000 */
[----:B------:R-:W-:Y:S01]  /*13800*/  VIADD R3, R8, 0x9000 ;  /* 0x0000900008037836 */ /* 0x000fe20000000000 */
[----:B------:R-:W-:Y:S01]  /*13810*/  PLOP3.LUT P1, PT, PT, PT, PT, 0x80, 0x0 ;  /* 0x000000000000781c */ /* 0x000fe20003f2f070 */
[----:B------:R-:W-:-:S12]  /*13820*/  UIADD3.X UR5, URZ, UR39, URZ, UP0, !UPT ;  /* 0x000000273f057290 */ /* 0x000fd800087fe43f */
.L_x_454:
        /* <DEDUP_REMOVED lines=15> */
.L_x_455:
        /* <DEDUP_REMOVED lines=15> */
.L_x_456:
        /* <DEDUP_REMOVED lines=10> */
.L_x_442:
[----:B------:R-:W-:Y:S05]  /*13ab0*/  BSYNC B1 ;  /* 0x0000000000017941 */ /* 0x000fea0003800000 */
.L_x_441:
[----:B------:R-:W-:Y:S01]  /*13ac0*/  ISETP.GT.AND P2, PT, R11, R2, PT ;  /* 0x000000020b00720c */ /* 0x000fe20003f44270 */
[----:B------:R-:W-:Y:S02]  /*13ad0*/  VIADD R23, R23, 0x1 ;  /* 0x0000000117177836 */ /* 0x000fe40000000000 */
[----:B------:R-:W-:-:S03]  /*13ae0*/  VIADD R11, R11, 0xffffffff ;  /* 0xffffffff0b0b7836 */ /* 0x000fc60000000000 */
[----:B------:R-:W-:-:S04]  /*13af0*/  ISETP.NE.AND P1, PT, R23, 0x2, PT ;  /* 0x000000021700780c */ /* 0x000fc80003f25270 */
[----:B------:R-:W-:Y:S02]  /*13b00*/  SEL R3, RZ, 0x1, P1 ;  /* 0x00000001ff037807 */ /* 0x000fe40000800000 */
[----:B------:R-:W-:Y:S02]  /*13b10*/  SEL R23, R23, RZ, P1 ;  /* 0x000000ff17177207 */ /* 0x000fe40000800000 */
[----:B------:R-:W-:Y:S01]  /*13b20*/  LOP3.LUT R25, R25, R3, RZ, 0x3c, !PT ;  /* 0x0000000319197212 */ /* 0x000fe200078e3cff */
[----:B------:R-:W-:Y:S06]  /*13b30*/  @P2 BRA `(.L_x_457) ;  /* 0xfffffff400b02947 */ /* 0x000fec000383ffff */
.L_x_419:
[----:B------:R-:W-:Y:S05]  /*13b40*/  BSYNC B0 ;  /* 0x0000000000007941 */ /* 0x000fea0003800000 */
.L_x_418:
[----:B------:R-:W2:Y:S01]  /*13b50*/  LDL R3, [R1+0x14] ;  /* 0x0000140001037983 */ /* 0x000ea20000100800 */
[----:B------:R-:W-:Y:S05]  /*13b60*/  @!P0 WARPSYNC.ALL ;  /* 0x0000000000008948 */ /* 0x000fea0003800000 */
[----:B------:R-:W-:Y:S06]  /*13b70*/  @!P0 BAR.SYNC.DEFER_BLOCKING 0xc, 0x200 ;  /* 0x0308000000008b1d */ /* 0x000fec0000010000 */
[----:B------:R-:W-:Y:S01]  /*13b80*/  BSSY B6, `(.L_x_458) ;  /* 0x00002cc000067945 */ /* 0x000fe20003800000 */
[----:B--2---:R-:W-:-:S13]  /*13b90*/  ISETP.GT.AND P0, PT, R3, RZ, PT ;  /* 0x000000ff0300720c */ /* 0x004fda0003f04270 */
[----:B------:R-:W-:Y:S05]  /*13ba0*/  @P0 BRA `(.L_x_459) ;  /* 0x0000000000440947 */ /* 0x000fea0003800000 */
[----:B------:R-:W1:Y:S02]  /*13bb0*/  S2R R3, SR_TID.X ;  /* 0x0000000000037919 */ /* 0x000e640000002100 */
[----:B-1----:R-:W-:-:S04]  /*13bc0*/  LOP3.LUT R3, R3, 0x7f, RZ, 0xc0, !PT ;  /* 0x0000007f03037812 */ /* 0x002fc800078ec0ff */
[----:B------:R-:W-:-:S13]  /*13bd0*/  ISETP.NE.AND P0, PT, R3, RZ, PT ;  /* 0x000000ff0300720c */ /* 0x000fda0003f05270 */
[----:B------:R-:W-:Y:S05]  /*13be0*/  @P0 BRA `(.L_x_460) ;  /* 0x0000002c00140947 */ /* 0x000fea0003800000 */
[----:B------:R-:W1:Y:S01]  /*13bf0*/  S2R R5, SR_LANEID ;  /* 0x0000000000057919 */ /* 0x000e620000000000 */
[----:B------:R-:W-:Y:S01]  /*13c00*/  VOTEU.ANY UR4, UPT, PT ;  /* 0x0000000000047886 */ /* 0x000fe200038e0100 */
[----:B------:R-:W2:Y:S01]  /*13c10*/  LDC.64 R2, c[0x0][0xc38] ;  /* 0x00030e00ff027b82 */ /* 0x000ea20000000a00 */
[----:B------:R-:W1:Y:S02]  /*13c20*/  FLO.U32 R0, UR4 ;  /* 0x0000000400007d00 */ /* 0x000e6400080e0000 */
[----:B-1----:R-:W-:-:S06]  /*13c30*/  ISETP.EQ.U32.AND P0, PT, R0, R5, PT ;  /* 0x000000050000720c */ /* 0x002fcc0003f02070 */
[----:B------:R-:W2:Y:S07]  /*13c40*/  POPC R5, UR4 ;  /* 0x0000000400057d09 */ /* 0x000eae0008000000 */
[----:B--2---:R-:W2:Y:S01]  /*13c50*/  @P0 ATOMG.E.ADD.STRONG.GPU PT, R3, desc[UR40][R2.64], R5 ;  /* 0x00000005020309a8 */ /* 0x004ea200081ee1e8 */
[----:B------:R-:W1:Y:S02]  /*13c60*/  S2R R4, SR_LTMASK ;  /* 0x0000000000047919 */ /* 0x000e640000003900 */
[----:B-1----:R-:W-:-:S04]  /*13c70*/  LOP3.LUT R4, R4, UR4, RZ, 0xc0, !PT ;  /* 0x0000000404047c12 */ /* 0x002fc8000f8ec0ff */
[----:B0-----:R-:W0:Y:S01]  /*13c80*/  POPC R7, R4 ;  /* 0x0000000400077309 */ /* 0x001e220000000000 */
[----:B--2---:R-:W0:Y:S02]  /*13c90*/  SHFL.IDX PT, R0, R3, R0, 0x1f ;  /* 0x00001f0003007589 */ /* 0x004e2400000e0000 */
[----:B0-----:R-:W-:Y:S01]  /*13ca0*/  IADD3 R16, R0, UR36, R7 ;  /* 0x0000002400107c10 */ /* 0x001fe2000fffe007 */
[----:B------:R-:W-:Y:S06]  /*13cb0*/  BRA `(.L_x_460) ;  /* 0x0000002800e07947 */ /* 0x000fec0003800000 */
.L_x_459:
[----:B------:R-:W1:Y:S01]  /*13cc0*/  S2R R3, SR_CgaCtaId ;  /* 0x0000000000037919 */ /* 0x000e620000008800 */
[----:B------:R-:W-:-:S04]  /*13cd0*/  MOV R0, 0x400 ;  /* 0x0000040000007802 */ /* 0x000fc80000000f00 */
[----:B-1----:R-:W-:-:S05]  /*13ce0*/  LEA R2, R3, R0, 0x18 ;  /* 0x0000000003027211 */ /* 0x002fca00078ec0ff */
[----:B------:R-:W-:-:S05]  /*13cf0*/  VIADD R0, R2, 0x13800 ;  /* 0x0001380002007836 */ /* 0x000fca0000000000 */
[----:B------:R-:W-:-:S13]  /*13d00*/  LOP3.LUT P0, RZ, R0, 0x9f, RZ, 0xc0, !PT ;  /* 0x0000009f00ff7812 */ /* 0x000fda000780c0ff */
[----:B------:R-:W-:Y:S05]  /*13d10*/  @!P0 BRA `(.L_x_461) ;  /* 0x0000000000408947 */ /* 0x000fea0003800000 */
[----:B------:R-:W-:Y:S01]  /*13d20*/  MOV R2, 0x0 ;  /* 0x0000000000027802 */ /* 0x000fe20000000f00 */
[----:B------:R-:W-:Y:S01]  /*13d30*/  ULDC.64 UR6, c[0x4][0x98] ;  /* 0x0100260000067ab9 */ /* 0x000fe20000000a00 */
[----:B------:R-:W-:Y:S01]  /*13d40*/  ULDC.64 UR8, c[0x4][0xa0] ;  /* 0x0100280000087ab9 */ /* 0x000fe20000000a00 */
[----:B------:R-:W-:Y:S01]  /*13d50*/  ULDC.64 UR4, c[0x4][0x8] ;  /* 0x0100020000047ab9 */ /* 0x000fe20000000a00 */
[----:B------:R-:W-:Y:S02]  /*13d60*/  IMAD.U32 R4, RZ, RZ, UR6 ;  /* 0x00000006ff047e24 */ /* 0x000fe4000f8e00ff */
[----:B------:R-:W1:Y:S01]  /*13d70*/  LDC.64 R2, c[0x4][R2] ;  /* 0x0100000002027b82 */ /* 0x000e620000000a00 */
[----:B------:R-:W-:Y:S02]  /*13d80*/  IMAD.U32 R5, RZ, RZ, UR7 ;  /* 0x00000007ff057e24 */ /* 0x000fe4000f8e00ff */
[----:B0-----:R-:W-:Y:S02]  /*13d90*/  IMAD.U32 R6, RZ, RZ, UR8 ;  /* 0x00000008ff067e24 */ /* 0x001fe4000f8e00ff */
        /* <DEDUP_REMOVED lines=8> */
.L_x_461:
[----:B------:R-:W2:Y:S01]  /*13e20*/  LDL.LU R2, [R1+0x28] ;  /* 0x0000280001027983 */ /* 0x000ea20000300800 */
[----:B------:R-:W-:Y:S01]  /*13e30*/  MOV R20, 0x400 ;  /* 0x0000040000147802 */ /* 0x000fe20000000f00 */
[----:B------:R-:W1:Y:S03]  /*13e40*/  S2R R21, SR_CgaCtaId ;  /* 0x0000000000157919 */ /* 0x000e660000008800 */
[----:B-1----:R-:W-:-:S05]  /*13e50*/  LEA R20, R21, R20, 0x18 ;  /* 0x0000001415147211 */ /* 0x002fca00078ec0ff */
[----:B------:R-:W-:-:S05]  /*13e60*/  VIADD R0, R20, 0x9000 ;  /* 0x0000900014007836 */ /* 0x000fca0000000000 */
[----:B------:R-:W-:Y:S02]  /*13e70*/  LOP3.LUT P0, RZ, R0, 0x9f, RZ, 0xc0, !PT ;  /* 0x0000009f00ff7812 */ /* 0x000fe4000780c0ff */
[----:B--2---:R-:W-:-:S11]  /*13e80*/  LOP3.LUT R2, R2, 0xfffffffe, RZ, 0xc0, !PT ;  /* 0xfffffffe02027812 */ /* 0x004fd600078ec0ff */
[----:B------:R-:W-:-:S05]  /*13e90*/  @P0 LOP3.LUT R2, R2, 0x1, RZ, 0xfc, !PT ;  /* 0x0000000102020812 */ /* 0x000fca00078efcff */
[----:B------:R1:W-:Y:S01]  /*13ea0*/  STL [R1+0x28], R2 ;  /* 0x0000280201007387 */ /* 0x0003e20000100800 */
[----:B------:R-:W-:Y:S05]  /*13eb0*/  @!P0 BRA `(.L_x_462) ;  /* 0x0000000000408947 */ /* 0x000fea0003800000 */
[----:B-1----:R-:W-:Y:S01]  /*13ec0*/  MOV R2, 0x0 ;  /* 0x0000000000027802 */ /* 0x002fe20000000f00 */
        /* <DEDUP_REMOVED lines=15> */
.L_x_462:
[----:B------:R-:W2:Y:S01]  /*13fc0*/  S2R R20, SR_CgaCtaId ;  /* 0x0000000000147919 */ /* 0x000ea20000008800 */
[----:B-1----:R-:W-:-:S04]  /*13fd0*/  MOV R2, 0x400 ;  /* 0x0000040000027802 */ /* 0x002fc80000000f00 */
[----:B--2---:R-:W-:-:S05]  /*13fe0*/  LEA R2, R20, R2, 0x18 ;  /* 0x0000000214027211 */ /* 0x004fca00078ec0ff */
        /* <DEDUP_REMOVED lines=19> */
.L_x_463:
        /* <DEDUP_REMOVED lines=22> */
.L_x_464:
[----:B------:R-:W2:Y:S01]  /*14280*/  LDL.LU R2, [R1+0x8] ;  /* 0x0000080001027983 */ /* 0x000ea20000300800 */
[----:B------:R-:W-:Y:S01]  /*14290*/  ULDC.64 UR4, c[0x0][0x9f8] ;  /* 0x00027e0000047ab9 */ /* 0x000fe20000000a00 */
[----:B------:R-:W1:Y:S02]  /*142a0*/  LDC R0, c[0x0][0x428] ;  /* 0x00010a00ff007b82 */ /* 0x000e640000000800 */
[----:B------:R-:W3:Y:S04]  /*142b0*/  LDL.LU R20, [R1+0xc] ;  /* 0x00000c0001147983 */ /* 0x000ee80000300800 */
[----:B------:R-:W0:Y:S01]  /*142c0*/  LDL.LU R4, [R1+0x2c] ;  /* 0x00002c0001047983 */ /* 0x000e220000300800 */
[----:B------:R-:W-:-:S04]  /*142d0*/  ISETP.NE.U32.AND P0, PT, RZ, UR4, PT ;  /* 0x00000004ff007c0c */ /* 0x000fc8000bf05070 */
[----:B------:R-:W-:Y:S01]  /*142e0*/  ISETP.NE.AND.EX P0, PT, RZ, UR5, PT, P0 ;  /* 0x00000005ff007c0c */ /* 0x000fe2000bf05300 */
[----:B------:R-:W4:Y:S02]  /*142f0*/  S2R R21, SR_TID.X ;  /* 0x0000000000157919 */ /* 0x000f240000002100 */
[----:B----4-:R-:W-:-:S10]  /*14300*/  LOP3.LUT R21, R21, 0x7f, RZ, 0xc0, !PT ;  /* 0x0000007f15157812 */ /* 0x010fd400078ec0ff */
[----:B--2---:R-:W-:-:S04]  /*14310*/  @P0 IADD3 R2, P1, R2, UR4, RZ ;  /* 0x0000000402020c10 */ /* 0x004fc8000ff3e0ff */
[----:B---3--:R-:W-:Y:S01]  /*14320*/  @P0 IADD3.X R3, R20, UR5, RZ, P1, !PT ;  /* 0x0000000514030c10 */ /* 0x008fe20008ffe4ff */
[----:B------:R-:W-:Y:S01]  /*14330*/  IMAD.MOV.U32 R20, RZ, RZ, R27 ;  /* 0x000000ffff147224 */ /* 0x000fe200078e001b */
[----:B------:R-:W-:-:S05]  /*14340*/  ULDC.64 UR4, c[0x0][0xa00] ;  /* 0x0002800000047ab9 */ /* 0x000fca0000000a00 */
[----:B------:R2:W5:Y:S01]  /*14350*/  @P0 LDG.E R20, desc[UR40][R2.64] ;  /* 0x0000002802140981 */ /* 0x000562000c1e1900 */
[----:B-1----:R-:W-:Y:S01]  /*14360*/  ISETP.NE.AND P0, PT, R0, 0x1, PT ;  /* 0x000000010000780c */ /* 0x002fe20003f05270 */
[----:B0-----:R-:W-:Y:S01]  /*14370*/  IMAD R6, R17, 0xc0, R4 ;  /* 0x000000c011067824 */ /* 0x001fe200078e0204 */
[----:B------:R-:W-:Y:S01]  /*14380*/  ISETP.NE.AND P1, PT, R21, RZ, PT ;  /* 0x000000ff1500720c */ /* 0x000fe20003f25270 */
[----:B------:R-:W-:-:S03]  /*14390*/  IMAD.MOV.U32 R0, RZ, RZ, R18 ;  /* 0x000000ffff007224 */ /* 0x000fc600078e0012 */
[----:B------:R-:W-:-:S07]  /*143a0*/  PLOP3.LUT P3, PT, P1, PT, PT, 0x8, 0x0 ;  /* 0x000000000000781c */ /* 0x000fce0000f6e170 */
[----:B------:R-:W0:Y:S02]  /*143b0*/  @P0 LDC R5, c[0x0][0x42c] ;  /* 0x00010b00ff050b82 */ /* 0x000e240000000800 */
[----:B------:R-:W-:-:S05]  /*143c0*/  VOTEU.ALL UP1, P1 ;  /* 0x00000000003f7886 */ /* 0x000fca0000820000 */
[----:B------:R-:W-:Y:S01]  /*143d0*/  @!UP1 UIADD3 UR8, UP0, UR38, 0x270, URZ ;  /* 0x0000027026089890 */ /* 0x000fe2000ff1e03f */
[----:B------:R-:W1:Y:S03]  /*143e0*/  @P0 LDC R4, c[0x0][0x430] ;  /* 0x00010c00ff040b82 */ /* 0x000e660000000800 */
[----:B------:R-:W-:-:S03]  /*143f0*/  @!UP1 UIADD3.X UR9, URZ, UR39, URZ, UP0, !UPT ;  /* 0x000000273f099290 */ /* 0x000fc600087fe43f */
[----:B------:R-:W-:Y:S01]  /*14400*/  VOTEU.ALL UP0, P1 ;  /* 0x00000000003f7886 */ /* 0x000fe20000800000 */
[----:B0-----:R-:W-:-:S05]  /*14410*/  @P0 IMAD.HI.U32 R5, R18, R5, RZ ;  /* 0x0000000512050227 */ /* 0x001fca00078e00ff */
[----:B-1----:R-:W-:Y:S02]  /*14420*/  @P0 SHF.R.U32.HI R0, RZ, R4, R5 ;  /* 0x00000004ff000219 */ /* 0x002fe40000011605 */
[----:B------:R-:W-:-:S04]  /*14430*/  ISETP.NE.U32.AND P0, PT, RZ, UR4, PT ;  /* 0x00000004ff007c0c */ /* 0x000fc8000bf05070 */
[----:B------:R-:W-:-:S04]  /*14440*/  ISETP.NE.AND.EX P2, PT, RZ, UR5, PT, P0 ;  /* 0x00000005ff007c0c */ /* 0x000fc8000bf45300 */
[----:B--2---:R-:W-:-:S09]  /*14450*/  SEL R7, R27, RZ, !P2 ;  /* 0x000000ff1b077207 */ /* 0x004fd20005000000 */
.L_x_465:
[----:B------:R-:W-:Y:S02]  /*14460*/  PLOP3.LUT P0, PT, P0, P3, PT, 0xa2, 0x0 ;  /* 0x000000000000781c */ /* 0x000fe40000707472 */
[----:B------:R-:W-:Y:S01]  /*14470*/  @P3 R2UR P0, UR7, R7 ;  /* 0x00000000070732ca */ /* 0x000fe20000000000 */
[----:B------:R-:W-:-:S07]  /*14480*/  UMOV UR4, URZ ;  /* 0x0000003f00047c82 */ /* 0x000fce0008000000 */
[----:B------:R-:W-:Y:S02]  /*14490*/  PLOP3.LUT P0, PT, P0, P3, PT, 0xa2, 0x0 ;  /* 0x000000000000781c */ /* 0x000fe40000707472 */
[----:B------:R-:W-:-:S08]  /*144a0*/  @P3 R2UR.OR P0, UR6, R18 ;  /* 0x00000000120632ca */ /* 0x000fd00000100000 */
[----:B------:R-:W-:Y:S02]  /*144b0*/  PLOP3.LUT P0, PT, P0, P3, PT, 0xa2, 0x0 ;  /* 0x000000000000781c */ /* 0x000fe40000707472 */
[----:B------:R-:W-:-:S08]  /*144c0*/  @P3 R2UR.OR P0, UR5, R6 ;  /* 0x00000000060532ca */ /* 0x000fd00000100000 */
[----:B------:R-:W-:-:S05]  /*144d0*/  @P3 PLOP3.LUT P3, PT, P0, PT, PT, 0x80, 0x0 ;  /* 0x000000000000381c */ /* 0x000fca000076f070 */
[----:B------:R0:W-:Y:S08]  /*144e0*/  @!UP0 UTMAPF.L2.4D [UR4], [UR8] ;  /* 0x00000004080085b8 */ /* 0x0001f00008018000 */
[----:B0-----:R-:W-:Y:S05]  /*144f0*/  @P3 BRA.U.ANY `(.L_x_465) ;  /* 0xfffffffd00d83947 */ /* 0x001fea000393ffff */
[----:B------:R-:W-:Y:S01]  /*14500*/  PLOP3.LUT P2, PT, P1, PT, PT, 0x8, 0x0 ;  /* 0x000000000000781c */ /* 0x000fe20000f4e170 */
[----:B------:R-:W-:Y:S01]  /*14510*/  VOTEU.ALL UP0, P1 ;  /* 0x00000000003f7886 */ /* 0x000fe20000800000 */
[----:B------:R-:W-:-:S11]  /*14520*/  UMOV UR4, 0x20 ;  /* 0x0000002000047882 */ /* 0x000fd60000000000 */
.L_x_466:
[----:B------:R-:W-:Y:S02]  /*14530*/  PLOP3.LUT P0, PT, P0, P2, PT, 0xa2, 0x0 ;  /* 0x000000000000781c */ /* 0x000fe40000705472 */
[----:B------:R-:W-:-:S08]  /*14540*/  @P2 R2UR P0, UR7, R7 ;  /* 0x00000000070722ca */ /* 0x000fd00000000000 */
        /* <DEDUP_REMOVED lines=10> */
.L_x_467:
        /* <DEDUP_REMOVED lines=9> */
[----:B------:R-:W0:Y:S01]  /*14680*/  LDC.64 R4, c[0x0][0x3f8] ;  /* 0x0000fe00ff047b82 */ /* 0x000e220000000a00 */
[----:B------:R-:W-:Y:S01]  /*14690*/  ULDC.64 UR4, c[0x0][0xa08] ;  /* 0x0002820000047ab9 */ /* 0x000fe20000000a00 */
[----:B-----5:R-:W-:Y:S02]  /*146a0*/  SHF.R.S32.HI R17, RZ, 0x1f, R20 ;  /* 0x0000001fff117819 */ /* 0x020fe40000011414 */
[----:B0-----:R-:W-:Y:S01]  /*146b0*/  LOP3.LUT P0, RZ, R4, UR4, RZ, 0xfc, !PT ;  /* 0x0000000404ff7c12 */ /* 0x001fe2000f80fcff */
[----:B------:R-:W-:-:S03]  /*146c0*/  UMOV UR4, 0xffffffff ;  /* 0xffffffff00047882 */ /* 0x000fc60000000000 */
[----:B------:R-:W-:-:S04]  /*146d0*/  LOP3.LUT P0, RZ, R5, UR5, RZ, 0xfc, P0 ;  /* 0x0000000505ff7c12 */ /* 0x000fc8000800fcff */
[----:B------:R-:W-:Y:S01]  /*146e0*/  SEL R2, R20, RZ, !P0 ;  /* 0x000000ff14027207 */ /* 0x000fe20004000000 */
[----:B------:R-:W-:Y:S08]  /*146f0*/  BRA.DIV UR4, `(.L_x_468) ;  /* 0x0000003a04907947 */ /* 0x000ff0000b800000 */
[----:B------:R-:W0:Y:S02]  /*14700*/  S2R R3, SR_TID.X ;  /* 0x0000000000037919 */ /* 0x000e240000002100 */
[----:B0-----:R-:W-:-:S04]  /*14710*/  SHF.R.U32.HI R3, RZ, 0x5, R3 ;  /* 0x00000005ff037819 */ /* 0x001fc80000011603 */
[----:B------:R-:W-:-:S05]  /*14720*/  LOP3.LUT R3, R3, 0x3, RZ, 0xc0, !PT ;  /* 0x0000000303037812 */ /* 0x000fca00078ec0ff */
[----:B------:R0:W1:Y:S02]  /*14730*/  SHFL.IDX PT, R14, R3, RZ, 0x1f ;  /* 0x00001fff030e7589 */ /* 0x00006400000e0000 */
.L_x_582:
[----:B-1----:R-:W-:Y:S02]  /*14740*/  ISETP.NE.AND P0, PT, R14, RZ, PT ;  /* 0x000000ff0e00720c */ /* 0x002fe40003f05270 */
[----:B------:R-:W-:-:S11]  /*14750*/  PLOP3.LUT P6, PT, PT, PT, PT, 0x8, 0x0 ;  /* 0x000000000000781c */ /* 0x000fd60003fce170 */
[----:B------:R-:W-:Y:S05]  /*14760*/  @P0 BRA `(.L_x_469) ;  /* 0x0000000800400947 */ /* 0x000fea0003800000 */
[----:B------:R-:W-:-:S03]  /*14770*/  UMOV UR4, 0xffffffff ;  /* 0xffffffff00047882 */ /* 0x000fc60000000000 */
[----:B------:R-:W-:Y:S05]  /*14780*/  BRA.DIV UR4, `(.L_x_470) ;  /* 0x0000003a04a07947 */ /* 0x000fea000b800000 */
[----:B------:R-:W-:-:S13]  /*14790*/  ELECT P6, URZ, PT ;  /* 0x00000000003f782f */ /* 0x000fda00038c0000 */
.L_x_585:
[----:B------:R-:W-:Y:S05]  /*147a0*/  @!P6 BRA `(.L_x_471) ;  /* 0x000000040098e947 */ /* 0x000fea0003800000 */
[----:B0-----:R-:W2:Y:S01]  /*147b0*/  LDL R3, [R1+0x1c] ;  /* 0x00001c0001037983 */ /* 0x001ea20000100800 */
[----:B------:R-:W-:-:S04]  /*147c0*/  ISETP.NE.U32.AND P0, PT, R4, RZ, PT ;  /* 0x000000ff0400720c */ /* 0x000fc80003f05070 */
[----:B------:R-:W-:Y:S02]  /*147d0*/  ISETP.NE.AND.EX P0, PT, R5, RZ, PT, P0 ;  /* 0x000000ff0500720c */ /* 0x000fe40003f05300 */
[----:B--2---:R-:W-:-:S11]  /*147e0*/  LEA.HI.SX32 R8, R3, 0xffffffff, 0x19 ;  /* 0xffffffff03087811 */ /* 0x004fd600078fcaff */
[----:B------:R-:W-:Y:S05]  /*147f0*/  @!P0 BRA `(.L_x_472) ;  /* 0x0000000000448947 */ /* 0x000fea0003800000 */
[----:B------:R-:W0:Y:S01]  /*14800*/  LDC R10, c[0x0][0x41c] ;  /* 0x00010700ff0a7b82 */ /* 0x000e220000000800 */
[----:B------:R-:W-:Y:S01]  /*14810*/  ULDC.64 UR4, c[0x0][0x408] ;  /* 0x0001020000047ab9 */ /* 0x000fe20000000a00 */
[----:B0-----:R-:W-:-:S13]  /*14820*/  ISETP.NE.AND P0, PT, R10, 0x1, PT ;  /* 0x000000010a00780c */ /* 0x001fda0003f05270 */
[----:B------:R-:W0:Y:S02]  /*14830*/  @P0 LDC.64 R2, c[0x0][0x420] ;  /* 0x00010800ff020b82 */ /* 0x000e240000000a00 */
[----:B0-----:R-:W-:-:S04]  /*14840*/  @P0 IMAD.HI.U32 R9, R8, R2, RZ ;  /* 0x0000000208090227 */ /* 0x001fc800078e00ff */
[----:B------:R-:W-:Y:S01]  /*14850*/  IMAD.MOV.U32 R2, RZ, RZ, R8 ;  /* 0x000000ffff027224 */ /* 0x000fe200078e0008 */
[----:B------:R-:W-:Y:S01]  /*14860*/  @P0 SHF.R.U32.HI R2, RZ, R3, R9 ;  /* 0x00000003ff020219 */ /* 0x000fe20000011609 */
[----:B------:R-:W-:-:S04]  /*14870*/  IMAD R9, R17, UR4, RZ ;  /* 0x0000000411097c24 */ /* 0x000fc8000f8e02ff */
[----:B------:R-:W-:Y:S02]  /*14880*/  IMAD.MOV R3, RZ, RZ, -R2 ;  /* 0x000000ffff037224 */ /* 0x000fe400078e0a02 */
[----:B------:R-:W-:Y:S02]  /*14890*/  IMAD R9, R20, UR5, R9 ;  /* 0x0000000514097c24 */ /* 0x000fe4000f8e0209 */
[----:B------:R-:W-:Y:S01]  /*148a0*/  IMAD R8, R10, R3, R8 ;  /* 0x000000030a087224 */ /* 0x000fe200078e0208 */
[----:B------:R-:W-:-:S03]  /*148b0*/  SHF.R.S32.HI R3, RZ, 0x1f, R2 ;  /* 0x0000001fff037819 */ /* 0x000fc60000011402 */
[----:B------:R-:W-:-:S04]  /*148c0*/  IMAD.WIDE.U32 R2, R20, UR4, R2 ;  /* 0x0000000414027c25 */ /* 0x000fc8000f8e0002 */
[----:B------:R-:W-:Y:S01]  /*148d0*/  IMAD.IADD R3, R3, 0x1, R9 ;  /* 0x0000000103037824 */ /* 0x000fe200078e0209 */
[----:B------:R-:W-:-:S04]  /*148e0*/  LEA R4, P0, R2, R4, 0x2 ;  /* 0x0000000402047211 */ /* 0x000fc800078010ff */
[----:B------:R-:W-:-:S05]  /*148f0*/  LEA.HI.X R5, R2, R5, R3, 0x2, P0 ;  /* 0x0000000502057211 */ /* 0x000fca00000f1403 */
[----:B------:R0:W5:Y:S04]  /*14900*/  LDG.E R2, desc[UR40][R4.64] ;  /* 0x0000002804027981 */ /* 0x000168000c1e1900 */
.L_x_472:
[----:B0-----:R-:W0:Y:S01]  /*14910*/  S2R R5, SR_CgaCtaId ;  /* 0x0000000000057919 */ /* 0x001e220000008800 */
[----:B------:R-:W-:Y:S01]  /*14920*/  MOV R4, 0x400 ;  /* 0x0000040000047802 */ /* 0x000fe20000000f00 */
[----:B------:R-:W1:Y:S03]  /*14930*/  S2R R3, SR_TID.X ;  /* 0x0000000000037919 */ /* 0x000e660000002100 */
[----:B0-----:R-:W-:Y:S02]  /*14940*/  LEA R4, R5, R4, 0x18 ;  /* 0x0000000405047211 */ /* 0x001fe400078ec0ff */
[----:B-1----:R-:W-:-:S03]  /*14950*/  LOP3.LUT R3, R3, 0x7f, RZ, 0xc0, !PT ;  /* 0x0000007f03037812 */ /* 0x002fc600078ec0ff */
[----:B------:R-:W-:Y:S01]  /*14960*/  IMAD R5, R22, 0x8, R4 ;  /* 0x0000000816057824 */ /* 0x000fe200078e0204 */
[----:B------:R-:W-:Y:S02]  /*14970*/  SHF.L.U32 R4, R24, 0x1f, RZ ;  /* 0x0000001f18047819 */ /* 0x000fe400000006ff */
[----:B------:R-:W-:Y:S02]  /*14980*/  ISETP.NE.AND P0, PT, R3, RZ, PT ;  /* 0x000000ff0300720c */ /* 0x000fe40003f05270 */
[----:B------:R-:W0:Y:S02]  /*14990*/  SYNCS.PHASECHK.TRANS64.TRYWAIT P2, [R5+URZ+0x19c80], R4 ;  /* 0x019c8004050075a7 */ /* 0x000e24000804017f */
[----:B0-----:R-:W-:Y:S09]  /*149a0*/  @!P2 BRA `(.L_x_473) ;  /* 0x000000380038a947 */ /* 0x001ff20003800000 */
.L_x_586:
[----:B------:R-:W-:Y:S05]  /*149b0*/  @P0 BRA `(.L_x_474) ;  /* 0x00000000001c0947 */ /* 0x000fea0003800000 */
[----:B------:R-:W1:Y:S02]  /*149c0*/  S2R R3, SR_TID.X ;  /* 0x0000000000037919 */ /* 0x000e640000002100 */
[----:B-1----:R-:W-:Y:S01]  /*149d0*/  LOP3.LUT R9, R3, 0x1f, RZ, 0xc0, !PT ;  /* 0x0000001f03097812 */ /* 0x002fe200078ec0ff */
[----:B------:R-:W-:-:S03]  /*149e0*/  IMAD.MOV.U32 R3, RZ, RZ, 0x3000 ;  /* 0x00003000ff037424 */ /* 0x000fc600078e00ff */
[----:B------:R-:W-:Y:S01]  /*149f0*/  ISETP.NE.AND P2, PT, R9, RZ, PT ;  /* 0x000000ff0900720c */ /* 0x000fe20003f45270 */
[----:B------:R1:W-:-:S12]  /*14a00*/  SYNCS.ARRIVE.TRANS64 RZ, [R5+URZ+0x19c70], R3 ;  /* 0x019c700305ff79a7 */ /* 0x0003d8000800003f */
[----:B-1----:R-:W-:Y:S05]  /*14a10*/  @!P2 BRA `(.L_x_474) ;  /* 0x000000000004a947 */ /* 0x002fea0003800000 */
[----:B------:R-:W-:Y:S01]  /*14a20*/  BPT.TRAP 0x1 ;  /* 0x000000040000795c */ /* 0x000fe20000300000 */
.L_x_474:
[----:B------:R-:W1:Y:S01]  /*14a30*/  S2R R9, SR_CgaCtaId ;  /* 0x0000000000097919 */ /* 0x000e620000008800 */
[----:B------:R-:W-:Y:S01]  /*14a40*/  MOV R3, 0x400 ;  /* 0x0000040000037802 */ /* 0x000fe20000000f00 */
[----:B------:R-:W-:Y:S01]  /*14a50*/  IMAD R8, R8, 0x80, R26 ;  /* 0x0000008008087824 */ /* 0x000fe200078e021a */
[----:B------:R-:W-:Y:S01]  /*14a60*/  R2UR UR9, R5 ;  /* 0x00000000050972ca */ /* 0x000fe200000e0000 */
[----:B------:R-:W-:Y:S01]  /*14a70*/  UIADD3 UR4, UP0, UR38, 0x470, URZ ;  /* 0x0000047026047890 */ /* 0x000fe2000ff1e03f */
[----:B------:R-:W-:Y:S01]  /*14a80*/  R2UR UR12, R0 ;  /* 0x00000000000c72ca */ /* 0x000fe200000e0000 */
[----:B------:R-:W-:Y:S01]  /*14a90*/  UMOV UR10, URZ ;  /* 0x0000003f000a7c82 */ /* 0x000fe20008000000 */
[----:B-----5:R-:W-:Y:S01]  /*14aa0*/  R2UR UR13, R2 ;  /* 0x00000000020d72ca */ /* 0x020fe200000e0000 */
[----:B------:R-:W-:Y:S01]  /*14ab0*/  UIADD3.X UR5, URZ, UR39, URZ, UP0, !UPT ;  /* 0x000000273f057290 */ /* 0x000fe200087fe43f */
[----:B------:R-:W-:Y:S01]  /*14ac0*/  R2UR UR11, R8 ;  /* 0x00000000080b72ca */ /* 0x000fe200000e0000 */
[----:B------:R-:W-:Y:S01]  /*14ad0*/  UMOV UR6, 0x0 ;  /* 0x0000000000067882 */ /* 0x000fe20000000000 */
[----:B------:R-:W-:Y:S01]  /*14ae0*/  UMOV UR7, 0x14f00000 ;  /* 0x14f0000000077882 */ /* 0x000fe20000000000 */
[----:B------:R-:W-:-:S04]  /*14af0*/  UMOV UR16, 0x20 ;  /* 0x0000002000107882 */ /* 0x000fc80000000000 */
[----:B------:R-:W-:Y:S01]  /*14b00*/  UIADD3 UR9, UR9, 0x19c70, URZ ;  /* 0x00019c7009097890 */ /* 0x000fe2000fffe03f */
[----:B-1----:R-:W-:-:S05]  /*14b10*/  LEA R3, R9, R3, 0x18 ;  /* 0x0000000309037211 */ /* 0x002fca00078ec0ff */
[----:B------:R-:W-:-:S05]  /*14b20*/  IMAD R3, R22, 0x3000, R3 ;  /* 0x0000300016037824 */ /* 0x000fca00078e0203 */
[----:B------:R-:W-:-:S13]  /*14b30*/  R2UR UR15, R3 ;  /* 0x00000000030f72ca */ /* 0x000fda00000e0000 */
[----:B------:R-:W-:Y:S02]  /*14b40*/  UIADD3 UR8, UR15, 0x9000, URZ ;  /* 0x000090000f087890 */ /* 0x000fe4000fffe03f */
[----:B------:R-:W-:Y:S02]  /*14b50*/  UIADD3 UR14, UR15, 0xa000, URZ ;  /* 0x0000a0000f0e7890 */ /* 0x000fe4000fffe03f */
[----:B------:R-:W-:-:S05]  /*14b60*/  UIADD3 UR15, UR15, 0xb000, URZ ;  /* 0x0000b0000f0f7890 */ /* 0x000fca000fffe03f */
[----:B------:R1:W-:Y:S02]  /*14b70*/  UTMALDG.4D [UR8], [UR4], desc[UR6] ;  /* 0x00000608040075b4 */ /* 0x0003e40008019000 */
[----:B-1----:R-:W-:Y:S01]  /*14b80*/  UMOV UR8, UR14 ;  /* 0x0000000e00087c82 */ /* 0x002fe20008000000 */
[----:B------:R-:W-:Y:S01]  /*14b90*/  UMOV UR10, UR16 ;  /* 0x00000010000a7c82 */ /* 0x000fe20008000000 */
[----:B------:R-:W-:Y:S01]  /*14ba0*/  UMOV UR14, 0x40 ;  /* 0x00000040000e7882 */ /* 0x000fe20000000000 */
[----:B------:R1:W-:Y:S02]  /*14bb0*/  UTMALDG.4D [UR8], [UR4], desc[UR6] ;  /* 0x00000608040075b4 */ /* 0x0003e40008019000 */
[----:B-1----:R-:W-:Y:S01]  /*14bc0*/  UMOV UR8, UR15 ;  /* 0x0000000f00087c82 */ /* 0x002fe20008000000 */
[----:B------:R-:W-:Y:S02]  /*14bd0*/  UMOV UR10, UR14 ;  /* 0x0000000e000a7c82 */ /* 0x000fe40008000000 */
[----:B------:R1:W-:Y:S01]  /*14be0*/  UTMALDG.4D [UR8], [UR4], desc[UR6] ;  /* 0x00000608040075b4 */ /* 0x0003e20008019000 */
[----:B------:R-:W2:Y:S02]  /*14bf0*/  SYNCS.PHASECHK.TRANS64.TRYWAIT P2, [R5+URZ+0x19c40], R4 ;  /* 0x019c4004050075a7 */ /* 0x000ea4000804017f */
[----:B-12---:R-:W-:Y:S05]  /*14c00*/  @!P2 BRA `(.L_x_475) ;  /* 0x0000003400b4a947 */ /* 0x006fea0003800000 */
.L_x_587:
        /* <DEDUP_REMOVED lines=8> */
.L_x_476:
        /* <DEDUP_REMOVED lines=24> */
.L_x_471:
[----:B01----:R-:W0:Y:S01]  /*14e10*/  S2R R5, SR_CgaCtaId ;  /* 0x0000000000057919 */ /* 0x003e220000008800 */
[----:B------:R-:W-:Y:S01]  /*14e20*/  MOV R4, 0x400 ;  /* 0x0000040000047802 */ /* 0x000fe20000000f00 */
[----:B------:R-:W-:Y:S05]  /*14e30*/  WARPSYNC.ALL ;  /* 0x0000000000007948 */ /* 0x000fea0003800000 */
[----:B------:R-:W-:Y:S01]  /*14e40*/  BAR.SYNC.DEFER_BLOCKING 0x8, 0x1a0 ;  /* 0x0206800000007b1d */ /* 0x000fe20000010000 */
[----:B------:R-:W-:-:S13]  /*14e50*/  ELECT P0, URZ, PT ;  /* 0x00000000003f782f */ /* 0x000fda0003800000 */
[C---:B------:R-:W-:Y:S01]  /*14e60*/  @P0 R2UR UR13, R7.reuse ;  /* 0x00000000070d02ca */ /* 0x040fe200000e0000 */
[----:B------:R-:W-:Y:S01]  /*14e70*/  UIADD3 UR4, UP0, UR38, 0x270, URZ ;  /* 0x0000027026047890 */ /* 0x000fe2000ff1e03f */
[----:B------:R-:W-:Y:S02]  /*14e80*/  @P0 R2UR UR12, R18 ;  /* 0x00000000120c02ca */ /* 0x000fe400000e0000 */
[----:B------:R-:W-:Y:S01]  /*14e90*/  @P0 R2UR UR11, R6 ;  /* 0x00000000060b02ca */ /* 0x000fe200000e0000 */
[----:B------:R-:W-:Y:S01]  /*14ea0*/  UIADD3.X UR5, URZ, UR39, URZ, UP0, !UPT ;  /* 0x000000273f057290 */ /* 0x000fe200087fe43f */
[----:B------:R-:W-:Y:S01]  /*14eb0*/  @P0 R2UR UR21, R7 ;  /* 0x00000000071502ca */ /* 0x000fe200000e0000 */
[----:B------:R-:W-:Y:S01]  /*14ec0*/  UMOV UR6, 0x0 ;  /* 0x0000000000067882 */ /* 0x000fe20000000000 */
[----:B------:R-:W-:Y:S01]  /*14ed0*/  UMOV UR7, 0x12f00000 ;  /* 0x12f0000000077882 */ /* 0x000fe20000000000 */
[----:B------:R-:W-:Y:S01]  /*14ee0*/  UMOV UR10, URZ ;  /* 0x0000003f000a7c82 */ /* 0x000fe20008000000 */
[----:B------:R-:W-:Y:S01]  /*14ef0*/  @P0 R2UR UR20, R18 ;  /* 0x00000000121402ca */ /* 0x000fe200000e0000 */
[----:B------:R-:W-:Y:S01]  /*14f00*/  UMOV UR14, 0x0 ;  /* 0x00000000000e7882 */ /* 0x000fe20000000000 */
[----:B------:R-:W-:Y:S01]  /*14f10*/  @P0 IMAD.MOV.U32 R3, RZ, RZ, 0x4800 ;  /* 0x00004800ff030424 */ /* 0x000fe200078e00ff */
[----:B------:R-:W-:Y:S01]  /*14f20*/  @P0 R2UR UR19, R6 ;  /* 0x00000000061302ca */ /* 0x000fe200000e0000 */
[----:B------:R-:W-:Y:S01]  /*14f30*/  UMOV UR15, 0x12f00000 ;  /* 0x12f00000000f7882 */ /* 0x000fe20000000000 */
[----:B------:R-:W-:Y:S01]  /*14f40*/  UMOV UR18, 0x20 ;  /* 0x0000002000127882 */ /* 0x000fe20000000000 */
[----:B------:R-:W-:Y:S01]  /*14f50*/  UMOV UR22, 0x0 ;  /* 0x0000000000167882 */ /* 0x000fe20000000000 */
[----:B------:R-:W-:Y:S01]  /*14f60*/  UMOV UR23, 0x12f00000 ;  /* 0x12f0000000177882 */ /* 0x000fe20000000000 */
[----:B0-----:R-:W-:-:S04]  /*14f70*/  LEA R4, R5, R4, 0x18 ;  /* 0x0000000405047211 */ /* 0x001fc800078ec0ff */
[----:B------:R-:W-:Y:S01]  /*14f80*/  R2UR UR24, R4 ;  /* 0x00000000041872ca */ /* 0x000fe200000e0000 */
[----:B------:R1:W-:-:S12]  /*14f90*/  @P0 SYNCS.ARRIVE.TRANS64 RZ, [R4+URZ+0x19c00], R3 ;  /* 0x019c000304ff09a7 */ /* 0x0003d8000800003f */
[----:B------:R-:W-:Y:S02]  /*14fa0*/  UIADD3 UR8, UR24, 0xf000, URZ ;  /* 0x0000f00018087890 */ /* 0x000fe4000fffe03f */
[----:B------:R-:W-:Y:S02]  /*14fb0*/  UIADD3 UR9, UR24, 0x19c00, URZ ;  /* 0x00019c0018097890 */ /* 0x000fe4000fffe03f */
[----:B------:R-:W-:-:S05]  /*14fc0*/  UIADD3 UR16, UR24, 0x10800, URZ ;  /* 0x0001080018107890 */ /* 0x000fca000fffe03f */
[----:B------:R-:W-:Y:S02]  /*14fd0*/  UMOV UR17, UR9 ;  /* 0x0000000900117c82 */ /* 0x000fe40008000000 */
[----:B------:R0:W-:Y:S02]  /*14fe0*/  UTMALDG.4D [UR8], [UR4], desc[UR6] ;  /* 0x00000608040075b4 */ /* 0x0001e40008019000 */
[----:B------:R1:W-:Y:S01]  /*14ff0*/  UTMALDG.4D [UR16], [UR4], desc[UR14] ;  /* 0x00000e10040075b4 */ /* 0x0003e20008019000 */
[----:B0-----:R-:W-:Y:S01]  /*15000*/  @P0 R2UR UR13, R7 ;  /* 0x00000000070d02ca */ /* 0x001fe200000e0000 */
[----:B------:R-:W-:Y:S01]  /*15010*/  UIADD3 UR8, UR24, 0x12000, URZ ;  /* 0x0001200018087890 */ /* 0x000fe2000fffe03f */
[----:B------:R-:W-:Y:S01]  /*15020*/  @P0 R2UR UR12, R18 ;  /* 0x00000000120c02ca */ /* 0x000fe200000e0000 */
[----:B------:R-:W-:Y:S01]  /*15030*/  UMOV UR10, 0x40 ;  /* 0x00000040000a7882 */ /* 0x000fe20000000000 */
[----:B------:R-:W-:-:S13]  /*15040*/  @P0 R2UR UR11, R6 ;  /* 0x00000000060b02ca */ /* 0x000fda00000e0000 */
[----:B------:R1:W-:Y:S02]  /*15050*/  UTMALDG.4D [UR8], [UR4], desc[UR22] ;  /* 0x00001608040075b4 */ /* 0x0003e40008019000 */
[----:B-1----:R-:W-:Y:S01]  /*15060*/  NOP ;  /* 0x0000000000007918 */ /* 0x002fe20000000000 */
.L_x_469:
[----:B------:R-:W2:Y:S04]  /*15070*/  LDL.LU R7, [R1+0x24] ;  /* 0x0000240001077983 */ /* 0x000ea80000300800 */
[----:B------:R-:W3:Y:S01]  /*15080*/  LDL.LU R4, [R1+0x14] ;  /* 0x0000140001047983 */ /* 0x000ee20000300800 */
[----:B------:R-:W-:Y:S01]  /*15090*/  MOV R5, 0x400 ;  /* 0x0000040000057802 */ /* 0x000fe20000000f00 */
[----:B------:R-:W-:Y:S01]  /*150a0*/  BSSY B0, `(.L_x_477) ;  /* 0x000000c000007945 */ /* 0x000fe20003800000 */
[----:B------:R-:W1:Y:S02]  /*150b0*/  S2R R6, SR_CgaCtaId ;  /* 0x0000000000067919 */ /* 0x000e640000008800 */
[----:B-1----:R-:W-:Y:S01]  /*150c0*/  LEA R5, R6, R5, 0x18 ;  /* 0x0000000506057211 */ /* 0x002fe200078ec0ff */
[----:B--2---:R-:W-:Y:S01]  /*150d0*/  VIADD R7, R7, 0x1 ;  /* 0x0000000107077836 */ /* 0x004fe20000000000 */
[----:B---3--:R-:W-:-:S04]  /*150e0*/  ISETP.GE.AND P2, PT, R4, 0x81, PT ;  /* 0x000000810400780c */ /* 0x008fc80003f46270 */
[----:B------:R1:W-:Y:S01]  /*150f0*/  STL [R1+0x24], R7 ;  /* 0x0000240701007387 */ /* 0x0003e20000100800 */
[----:B0-----:R-:W-:-:S04]  /*15100*/  LEA.HI R3, R7, R7, RZ, 0x1 ;  /* 0x0000000707037211 */ /* 0x001fc800078f08ff */
[----:B------:R-:W-:-:S05]  /*15110*/  LOP3.LUT R3, R3, 0xfffffffe, RZ, 0xc0, !PT ;  /* 0xfffffffe03037812 */ /* 0x000fca00078ec0ff */
[----:B------:R-:W-:-:S05]  /*15120*/  IMAD.IADD R3, R7, 0x1, -R3 ;  /* 0x0000000107037824 */ /* 0x000fca00078e0a03 */
[----:B------:R-:W-:-:S04]  /*15130*/  SHF.L.U32 R3, R3, 0x1f, RZ ;  /* 0x0000001f03037819 */ /* 0x000fc800000006ff */
[----:B------:R-:W0:Y:S02]  /*15140*/  SYNCS.PHASECHK.TRANS64.TRYWAIT P0, [R5+URZ+0x19c20], R3 ;  /* 0x019c2003050075a7 */ /* 0x000e24000800017f */
[----:B01----:R-:W-:Y:S05]  /*15150*/  @!P0 BRA `(.L_x_478) ;  /* 0x0000003000748947 */ /* 0x003fea0003800000 */
.L_x_588:
[----:B------:R-:W-:Y:S05]  /*15160*/  BSYNC B0 ;  /* 0x0000000000007941 */ /* 0x000fea0003800000 */
.L_x_477:
[----:B------:R-:W-:Y:S05]  /*15170*/  @!P2 BRA `(.L_x_479) ;  /* 0x00000010001ca947 */ /* 0x000fea0003800000 */
[----:B0-----:R-:W2:Y:S01]  /*15180*/  LDL.LU R4, [R1+0x1c] ;  /* 0x00001c0001047983 */ /* 0x001ea20000300800 */
[----:B------:R-:W-:Y:S02]  /*15190*/  IMAD.MOV.U32 R6, RZ, RZ, R22 ;  /* 0x000000ffff067224 */ /* 0x000fe400078e0016 */
[----:B------:R-:W-:Y:S01]  /*151a0*/  IMAD.MOV.U32 R7, RZ, RZ, R24 ;  /* 0x000000ffff077224 */ /* 0x000fe200078e0018 */
[----:B--2---:R-:W-:-:S07]  /*151b0*/  LEA.HI.SX32 R12, R4, 0xfffffffe, 0x19 ;  /* 0xfffffffe040c7811 */ /* 0x004fce00078fcaff */
.L_x_503:
[----:B------:R-:W-:Y:S01]  /*151c0*/  VIADD R22, R6, 0x1 ;  /* 0x0000000106167836 */ /* 0x000fe20000000000 */
[----:B------:R-:W-:Y:S05]  /*151d0*/  YIELD ;  /* 0x0000000000007946 */ /* 0x000fea0003800000 */
[----:B------:R-:W-:Y:S01]  /*151e0*/  ISETP.NE.AND P0, PT, R22, 0x2, PT ;  /* 0x000000021600780c */ /* 0x000fe20003f05270 */
[----:B------:R-:W-:Y:S03]  /*151f0*/  BSSY B0, `(.L_x_480) ;  /* 0x00000a9000007945 */ /* 0x000fe60003800000 */
[----:B------:R-:W-:-:S02]  /*15200*/  SEL R24, RZ, 0x1, P0 ;  /* 0x00000001ff187807 */ /* 0x000fc40000000000 */
[----:B------:R-:W-:Y:S02]  /*15210*/  SEL R22, R22, RZ, P0 ;  /* 0x000000ff16167207 */ /* 0x000fe40000000000 */
[----:B------:R-:W-:Y:S01]  /*15220*/  LOP3.LUT R24, R7, R24, RZ, 0x3c, !PT ;  /* 0x0000001807187212 */ /* 0x000fe200078e3cff */
[----:B01----:R-:W-:Y:S06]  /*15230*/  @!P6 BRA `(.L_x_481) ;  /* 0x000000080090e947 */ /* 0x003fec0003800000 */
[----:B------:R-:W-:Y:S01]  /*15240*/  ULDC.64 UR4, c[0x0][0x3f8] ;  /* 0x0000fe0000047ab9 */ /* 0x000fe20000000a00 */
[----:B------:R-:W-:Y:S01]  /*15250*/  IMAD.MOV.U32 R8, RZ, RZ, R12 ;  /* 0x000000ffff087224 */ /* 0x000fe200078e000c */
[----:B------:R-:W-:-:S04]  /*15260*/  ISETP.NE.U32.AND P0, PT, RZ, UR4, PT ;  /* 0x00000004ff007c0c */ /* 0x000fc8000bf05070 */
[----:B------:R-:W-:-:S13]  /*15270*/  ISETP.NE.AND.EX P0, PT, RZ, UR5, PT, P0 ;  /* 0x00000005ff007c0c */ /* 0x000fda000bf05300 */
        /* <DEDUP_REMOVED lines=8> */
[----:B------:R-:W-:-:S03]  /*15300*/  IMAD R4, R17, UR6, RZ ;  /* 0x0000000611047c24 */ /* 0x000fc6000f8e02ff */
[--C-:B------:R-:W-:Y:S01]  /*15310*/  SHF.R.S32.HI R3, RZ, 0x1f, R2.reuse ;  /* 0x0000001fff037819 */ /* 0x100fe20000011402 */
[----:B------:R-:W-:Y:S02]  /*15320*/  IMAD.MOV R8, RZ, RZ, -R2 ;  /* 0x000000ffff087224 */ /* 0x000fe400078e0a02 */
[C---:B------:R-:W-:Y:S02]  /*15330*/  IMAD R4, R20.reuse, UR7, R4 ;  /* 0x0000000714047c24 */ /* 0x040fe4000f8e0204 */
[----:B------:R-:W-:-:S04]  /*15340*/  IMAD.WIDE.U32 R2, R20, UR6, R2 ;  /* 0x0000000614027c25 */ /* 0x000fc8000f8e0002 */
[----:B------:R-:W-:Y:S01]  /*15350*/  IMAD.IADD R3, R4, 0x1, R3 ;  /* 0x0000000104037824 */ /* 0x000fe200078e0203 */
[----:B------:R-:W-:Y:S01]  /*15360*/  LEA R4, P0, R2, UR4, 0x2 ;  /* 0x0000000402047c11 */ /* 0x000fe2000f8010ff */
[----:B------:R-:W-:-:S03]  /*15370*/  IMAD R8, R5, R8, R12 ;  /* 0x0000000805087224 */ /* 0x000fc600078e020c */
[----:B------:R-:W-:-:S05]  /*15380*/  LEA.HI.X R5, R2, UR5, R3, 0x2, P0 ;  /* 0x0000000502057c11 */ /* 0x000fca00080f1403 */
[----:B------:R0:W5:Y:S04]  /*15390*/  LDG.E R2, desc[UR40][R4.64] ;  /* 0x0000002804027981 */ /* 0x000168000c1e1900 */
.L_x_482:
[----:B0-----:R-:W0:Y:S01]  /*153a0*/  S2R R4, SR_CgaCtaId ;  /* 0x0000000000047919 */ /* 0x001e220000008800 */
[----:B------:R-:W-:Y:S01]  /*153b0*/  MOV R3, 0x400 ;  /* 0x0000040000037802 */ /* 0x000fe20000000f00 */
[----:B------:R-:W-:Y:S01]  /*153c0*/  BSSY B1, `(.L_x_483) ;  /* 0x0000009000017945 */ /* 0x000fe20003800000 */
[----:B------:R-:W1:Y:S02]  /*153d0*/  S2R R5, SR_TID.X ;  /* 0x0000000000057919 */ /* 0x000e640000002100 */
[----:B0-----:R-:W-:Y:S02]  /*153e0*/  LEA R3, R4, R3, 0x18 ;  /* 0x0000000304037211 */ /* 0x001fe400078ec0ff */
[----:B------:R-:W-:Y:S02]  /*153f0*/  SHF.L.U32 R4, R24, 0x1f, RZ ;  /* 0x0000001f18047819 */ /* 0x000fe400000006ff */
[----:B-1----:R-:W-:Y:S01]  /*15400*/  LOP3.LUT R5, R5, 0x7f, RZ, 0xc0, !PT ;  /* 0x0000007f05057812 */ /* 0x002fe200078ec0ff */
[----:B------:R-:W-:-:S03]  /*15410*/  IMAD R3, R22, 0x8, R3 ;  /* 0x0000000816037824 */ /* 0x000fc600078e0203 */
[----:B------:R-:W-:Y:S01]  /*15420*/  ISETP.NE.AND P2, PT, R5, RZ, PT ;  /* 0x000000ff0500720c */ /* 0x000fe20003f45270 */
[----:B------:R-:W0:Y:S02]  /*15430*/  SYNCS.PHASECHK.TRANS64.TRYWAIT P0, [R3+URZ+0x19c80], R4 ;  /* 0x019c8004030075a7 */ /* 0x000e24000800017f */
[----:B0-----:R-:W-:Y:S10]  /*15440*/  @!P0 BRA `(.L_x_484) ;  /* 0x0000002c00d88947 */ /* 0x001ff40003800000 */
.L_x_589:
[----:B------:R-:W-:Y:S05]  /*15450*/  BSYNC B1 ;  /* 0x0000000000017941 */ /* 0x000fea0003800000 */
.L_x_483:
[----:B------:R-:W-:Y:S04]  /*15460*/  BSSY B1, `(.L_x_485) ;  /* 0x0000009000017945 */ /* 0x000fe80003800000 */
        /* <DEDUP_REMOVED lines=8> */
.L_x_486:
[----:B------:R-:W-:Y:S05]  /*154f0*/  BSYNC B1 ;  /* 0x0000000000017941 */ /* 0x000fea0003800000 */
.L_x_485:
[----:B------:R-:W1:Y:S01]  /*15500*/  S2R R9, SR_CgaCtaId ;  /* 0x0000000000097919 */ /* 0x000e620000008800 */
[----:B------:R-:W-:Y:S01]  /*15510*/  IMAD.MOV.U32 R14, RZ, RZ, RZ ;  /* 0x000000ffff0e7224 */ /* 0x000fe200078e00ff */
[----:B------:R-:W-:Y:S01]  /*15520*/  MOV R5, 0x400 ;  /* 0x0000040000057802 */ /* 0x000fe20000000f00 */
[----:B------:R-:W-:Y:S01]  /*15530*/  UIADD3 UR4, UP0, UR38, 0x470, URZ ;  /* 0x0000047026047890 */ /* 0x000fe2000ff1e03f */
[----:B------:R-:W-:Y:S01]  /*15540*/  PLOP3.LUT P0, PT, PT, PT, PT, 0x80, 0x0 ;  /* 0x000000000000781c */ /* 0x000fe20003f0f070 */
[----:B------:R-:W-:Y:S01]  /*15550*/  IMAD R8, R8, 0x80, R26 ;  /* 0x0000008008087824 */ /* 0x000fe200078e021a */
[----:B------:R-:W-:Y:S01]  /*15560*/  R2UR UR10, R14 ;  /* 0x000000000e0a72ca */ /* 0x000fe200000e0000 */
[----:B------:R-:W-:Y:S01]  /*15570*/  UIADD3.X UR5, URZ, UR39, URZ, UP0, !UPT ;  /* 0x000000273f057290 */ /* 0x000fe200087fe43f */
[----:B------:R-:W-:Y:S01]  /*15580*/  UMOV UR6, 0x0 ;  /* 0x0000000000067882 */ /* 0x000fe20000000000 */
[----:B------:R-:W-:Y:S01]  /*15590*/  UMOV UR7, 0x14f00000 ;  /* 0x14f0000000077882 */ /* 0x000fe20000000000 */
[----:B-1----:R-:W-:-:S05]  /*155a0*/  LEA R5, R9, R5, 0x18 ;  /* 0x0000000509057211 */ /* 0x002fca00078ec0ff */
[----:B------:R-:W-:Y:S02]  /*155b0*/  IMAD R9, R22, 0x3000, R5 ;  /* 0x0000300016097824 */ /* 0x000fe400078e0205 */
[----:B------:R-:W-:Y:S02]  /*155c0*/  VIADD R5, R3, 0x19c70 ;  /* 0x00019c7003057836 */ /* 0x000fe40000000000 */
[----:B------:R-:W-:-:S07]  /*155d0*/  VIADD R10, R9, 0x9000 ;  /* 0x00009000090a7836 */ /* 0x000fce0000000000 */
.L_x_487:
[----:B------:R-:W-:-:S13]  /*155e0*/  @P0 ELECT P3, URZ, PT ;  /* 0x00000000003f082f */ /* 0x000fda0003860000 */
[----:B-----5:R-:W-:Y:S02]  /*155f0*/  @P3 R2UR UR13, R2 ;  /* 0x00000000020d32ca */ /* 0x020fe400000e0000 */
        /* <DEDUP_REMOVED lines=8> */
[----:B------:R-:W-:Y:S01]  /*15680*/  IMAD.MOV.U32 R13, RZ, RZ, 0x20 ;  /* 0x00000020ff0d7424 */ /* 0x000fe200078e00ff */
[----:B------:R-:W-:Y:S01]  /*15690*/  PLOP3.LUT P0, PT, PT, PT, PT, 0x80, 0x0 ;  /* 0x000000000000781c */ /* 0x000fe20003f0f070 */
[----:B------:R-:W-:Y:S01]  /*156a0*/  VIADD R10, R9, 0xa000 ;  /* 0x0000a000090a7836 */ /* 0x000fe20000000000 */
[----:B------:R-:W-:Y:S01]  /*156b0*/  UMOV UR6, 0x0 ;  /* 0x0000000000067882 */ /* 0x000fe20000000000 */
[----:B------:R-:W-:Y:S01]  /*156c0*/  UMOV UR7, 0x14f00000 ;  /* 0x14f0000000077882 */ /* 0x000fe20000000000 */
[----:B------:R-:W-:-:S15]  /*156d0*/  R2UR UR10, R13 ;  /* 0x000000000d0a72ca */ /* 0x000fde00000e0000 */
.L_x_488:
        /* <DEDUP_REMOVED lines=16> */
.L_x_489:
        /* <DEDUP_REMOVED lines=10> */
[----:B------:R-:W1:Y:S01]  /*15880*/  SYNCS.PHASECHK.TRANS64.TRYWAIT P0, [R3+URZ+0x19c40], R4 ;  /* 0x019c4004030075a7 */ /* 0x000e62000800017f */
[----:B------:R-:W-:Y:S04]  /*15890*/  BSSY B1, `(.L_x_490) ;  /* 0x0000002000017945 */ /* 0x000fe80003800000 */
[----:B-1----:R-:W-:Y:S05]  /*158a0*/  @!P0 BRA `(.L_x_491) ;  /* 0x0000002800d48947 */ /* 0x002fea0003800000 */
.L_x_590:
[----:B------:R-:W-:Y:S05]  /*158b0*/  BSYNC B1 ;  /* 0x0000000000017941 */ /* 0x000fea0003800000 */
.L_x_490:
        /* <DEDUP_REMOVED lines=11> */
.L_x_493:
[----:B------:R-:W-:Y:S05]  /*15970*/  BSYNC B1 ;  /* 0x0000000000017941 */ /* 0x000fea0003800000 */
.L_x_492:
        /* <DEDUP_REMOVED lines=8> */
.L_x_494:
        /* <DEDUP_REMOVED lines=15> */
.L_x_495:
        /* <DEDUP_REMOVED lines=15> */
.L_x_496:
        /* <DEDUP_REMOVED lines=10> */
.L_x_481:
[----:B------:R-:W-:Y:S05]  /*15c80*/  BSYNC B0 ;  /* 0x0000000000007941 */ /* 0x000fea0003800000 */
.L_x_480:
[----:B------:R-:W2:Y:S02]  /*15c90*/  LDL R4, [R1+0x30] ;  /* 0x0000300001047983 */ /* 0x000ea40000100800 */
[----:B--2---:R-:W-:-:S13]  /*15ca0*/  ISETP.NE.AND P0, PT, R4, 0x3, PT ;  /* 0x000000030400780c */ /* 0x004fda0003f05270 */
[----:B------:R-:W-:Y:S05]  /*15cb0*/  @!P0 BRA `(.L_x_497) ;  /* 0x0000000000048947 */ /* 0x000fea0003800000 */
[----:B------:R-:W-:Y:S01]  /*15cc0*/  BPT.TRAP 0x1 ;  /* 0x000000040000795c */ /* 0x000fe20000300000 */
.L_x_497:
[----:B------:R-:W2:Y:S01]  /*15cd0*/  LDL R3, [R1+0x10] ;  /* 0x0000100001037983 */ /* 0x000ea20000100800 */
[----:B------:R-:W-:Y:S01]  /*15ce0*/  MOV R5, 0x400 ;  /* 0x0000040000057802 */ /* 0x000fe20000000f00 */
[----:B------:R-:W0:Y:S01]  /*15cf0*/  S2R R8, SR_CgaCtaId ;  /* 0x0000000000087919 */ /* 0x000e220000008800 */
[----:B------:R-:W-:-:S04]  /*15d00*/  LOP3.LUT R4, R7, 0x1, RZ, 0x3c, !PT ;  /* 0x0000000107047812 */ /* 0x000fc800078e3cff */
[----:B------:R-:W-:Y:S02]  /*15d10*/  SHF.L.U32 R4, R4, 0x1f, RZ ;  /* 0x0000001f04047819 */ /* 0x000fe400000006ff */
[----:B0-----:R-:W-:-:S05]  /*15d20*/  LEA R5, R8, R5, 0x18 ;  /* 0x0000000508057211 */ /* 0x001fca00078ec0ff */
[----:B------:R-:W-:-:S04]  /*15d30*/  IMAD R13, R6, 0x8, R5 ;  /* 0x00000008060d7824 */ /* 0x000fc800078e0205 */
[----:B------:R-:W0:Y:S01]  /*15d40*/  SYNCS.PHASECHK.TRANS64.TRYWAIT P2, [R13+URZ+0x19c70], R4 ;  /* 0x019c70040d0075a7 */ /* 0x000e22000804017f */
[----:B------:R-:W-:Y:S01]  /*15d50*/  BSSY B0, `(.L_x_498) ;  /* 0x0000003000007945 */ /* 0x000fe20003800000 */
[----:B--2---:R-:W-:-:S03]  /*15d60*/  ISETP.NE.AND P0, PT, R3, 0x3, PT ;  /* 0x000000030300780c */ /* 0x004fc60003f05270 */
[----:B0-----:R-:W-:Y:S10]  /*15d70*/  @!P2 BRA `(.L_x_499) ;  /* 0x0000002400b4a947 */ /* 0x001ff40003800000 */
.L_x_591:
[----:B------:R-:W-:Y:S05]  /*15d80*/  BSYNC B0 ;  /* 0x0000000000007941 */ /* 0x000fea0003800000 */
.L_x_498:
[----:B------:R-:W-:Y:S05]  /*15d90*/  @!P0 BRA `(.L_x_500) ;  /* 0x0000000000048947 */ /* 0x000fea0003800000 */
[----:B------:R-:W-:Y:S01]  /*15da0*/  BPT.TRAP 0x1 ;  /* 0x000000040000795c */ /* 0x000fe20000300000 */
.L_x_500:
[----:B0-----:R-:W-:Y:S01]  /*15db0*/  SHF.L.U32 R4, R7, 0x1f, RZ ;  /* 0x0000001f07047819 */ /* 0x001fe200000006ff */
[----:B------:R-:W-:-:S03]  /*15dc0*/  IMAD R10, R6, 0x3000, RZ ;  /* 0x00003000060a7824 */ /* 0x000fc600078e02ff */
[----:B------:R-:W0:Y:S02]  /*15dd0*/  SYNCS.PHASECHK.TRANS64.TRYWAIT P2, [R13+URZ+0x19c60], R4 ;  /* 0x019c60040d0075a7 */ /* 0x000e24000804017f */
[----:B0-----:R-:W-:Y:S05]  /*15de0*/  @!P2 BRA `(.L_x_501) ;  /* 0x0000002400aca947 */ /* 0x001fea0003800000 */
.L_x_592:
[----:B------:R-:W2:Y:S01]  /*15df0*/  LDL R3, [R1] ;  /* 0x0000000001037983 */ /* 0x000ea20000100800 */
[----:B------:R-:W-:Y:S01]  /*15e00*/  MOV R15, 0x400 ;  /* 0x00000400000f7802 */ /* 0x000fe20000000f00 */
[----:B------:R-:W-:Y:S05]  /*15e10*/  WARPSYNC.ALL ;  /* 0x0000000000007948 */ /* 0x000fea0003800000 */
[----:B------:R-:W1:Y:S01]  /*15e20*/  S2R R18, SR_CgaCtaId ;  /* 0x0000000000127919 */ /* 0x000e620000008800 */
[----:B------:R-:W-:Y:S02]  /*15e30*/  LOP3.LUT R14, R10, R28, RZ, 0xfc, !PT ;  /* 0x0000001c0a0e7212 */ /* 0x000fe400078efcff */
[----:B-1----:R-:W-:-:S05]  /*15e40*/  LEA R15, R18, R15, 0x18 ;  /* 0x0000000f120f7211 */ /* 0x002fca00078ec0ff */
[----:B------:R-:W-:Y:S01]  /*15e50*/  IMAD.IADD R14, R15, 0x1, R14 ;  /* 0x000000010f0e7824 */ /* 0x000fe200078e020e */
[----:B--2---:R-:W-:-:S05]  /*15e60*/  LOP3.LUT R3, R10, R3, RZ, 0xfc, !PT ;  /* 0x000000030a037212 */ /* 0x004fca00078efcff */
[----:B------:R-:W-:-:S05]  /*15e70*/  IMAD.IADD R3, R15, 0x1, R3 ;  /* 0x000000010f037824 */ /* 0x000fca00078e0203 */
[----:B0-----:R-:W0:Y:S02]  /*15e80*/  LDSM.16.MT88.4 R4, [R3+0x9000] ;  /* 0x009000000304783b */ /* 0x001e240000004200 */
[C-C-:B0-----:R-:W-:Y:S02]  /*15e90*/  PRMT R8, R4.reuse, 0x6420, R5.reuse ;  /* 0x0000642004087816 */ /* 0x141fe40000000005 */
[----:B------:R-:W-:Y:S02]  /*15ea0*/  PRMT R9, R4, 0x7531, R5 ;  /* 0x0000753104097816 */ /* 0x000fe40000000005 */
[C-C-:B------:R-:W-:Y:S02]  /*15eb0*/  PRMT R10, R6.reuse, 0x6420, R7.reuse ;  /* 0x00006420060a7816 */ /* 0x140fe40000000007 */
[----:B------:R-:W-:-:S05]  /*15ec0*/  PRMT R11, R6, 0x7531, R7 ;  /* 0x00007531060b7816 */ /* 0x000fca0000000007 */
[----:B------:R-:W-:Y:S04]  /*15ed0*/  STSM.16.M88.4 [R14+0x3000], R8 ;  /* 0x003000080e007844 */ /* 0x000fe80000000200 */
[----:B------:R-:W0:Y:S02]  /*15ee0*/  LDSM.16.MT88.4 R4, [R3+0xa000] ;  /* 0x00a000000304783b */ /* 0x000e240000004200 */
[C-C-:B0-----:R-:W-:Y:S02]  /*15ef0*/  PRMT R8, R4.reuse, 0x6420, R5.reuse ;  /* 0x0000642004087816 */ /* 0x141fe40000000005 */
[----:B------:R-:W-:Y:S02]  /*15f00*/  PRMT R9, R4, 0x7531, R5 ;  /* 0x0000753104097816 */ /* 0x000fe40000000005 */
[----:B------:R-:W-:-:S02]  /*15f10*/  PRMT R10, R6, 0x6420, R7 ;  /* 0x00006420060a7816 */ /* 0x000fc40000000007 */
[----:B------:R-:W-:-:S05]  /*15f20*/  PRMT R11, R6, 0x7531, R7 ;  /* 0x00007531060b7816 */ /* 0x000fca0000000007 */
[----:B------:R-:W-:Y:S04]  /*15f30*/  STSM.16.M88.4 [R14+0x4000], R8 ;  /* 0x004000080e007844 */ /* 0x000fe80000000200 */
[----:B------:R-:W0:Y:S02]  /*15f40*/  LDSM.16.MT88.4 R4, [R3+0xb000] ;  /* 0x00b000000304783b */ /* 0x000e240000004200 */
[C-C-:B0-----:R-:W-:Y:S02]  /*15f50*/  PRMT R8, R4.reuse, 0x6420, R5.reuse ;  /* 0x0000642004087816 */ /* 0x141fe40000000005 */
[----:B------:R-:W-:Y:S02]  /*15f60*/  PRMT R9, R4, 0x7531, R5 ;  /* 0x0000753104097816 */ /* 0x000fe40000000005 */
[----:B------:R-:W-:-:S02]  /*15f70*/  PRMT R10, R6, 0x6420, R7 ;  /* 0x00006420060a7816 */ /* 0x000fc40000000007 */
[----:B------:R-:W-:-:S05]  /*15f80*/  PRMT R11, R6, 0x7531, R7 ;  /* 0x00007531060b7816 */ /* 0x000fca0000000007 */
[----:B------:R0:W-:Y:S04]  /*15f90*/  STSM.16.M88.4 [R14+0x5000], R8 ;  /* 0x005000080e007844 */ /* 0x0001e80000000200 */
[----:B------:R-:W1:Y:S01]  /*15fa0*/  LDSM.16.MT88.4 R4, [R3+0x9800] ;  /* 0x009800000304783b */ /* 0x000e620000004200 */
[----:B0-----:R-:W-:Y:S02]  /*15fb0*/  IADD3 R14, R29, 0x3000, R14 ;  /* 0x000030001d0e7810 */ /* 0x001fe40007ffe00e */
[C-C-:B-1----:R-:W-:Y:S02]  /*15fc0*/  PRMT R8, R4.reuse, 0x6420, R5.reuse ;  /* 0x0000642004087816 */ /* 0x142fe40000000005 */
[----:B------:R-:W-:Y:S02]  /*15fd0*/  PRMT R9, R4, 0x7531, R5 ;  /* 0x0000753104097816 */ /* 0x000fe40000000005 */
[----:B------:R-:W-:-:S02]  /*15fe0*/  PRMT R10, R6, 0x6420, R7 ;  /* 0x00006420060a7816 */ /* 0x000fc40000000007 */
[----:B------:R-:W-:-:S05]  /*15ff0*/  PRMT R11, R6, 0x7531, R7 ;  /* 0x00007531060b7816 */ /* 0x000fca0000000007 */
[----:B------:R-:W-:Y:S04]  /*16000*/  STSM.16.M88.4 [R14], R8 ;  /* 0x000000080e007844 */ /* 0x000fe80000000200 */
        /* <DEDUP_REMOVED lines=20> */
.L_x_502:
[----:B-1----:R1:W-:Y:S01]  /*16150*/  SYNCS.ARRIVE.TRANS64.A1T0 RZ, [R13+URZ+0x19c50], RZ ;  /* 0x019c50ff0dff79a7 */ /* 0x0023e2000810003f */
        /* <DEDUP_REMOVED lines=9> */
.L_x_479:
[----:B01----:R-:W2:Y:S01]  /*161f0*/  LDL R3, [R1+0x30] ;  /* 0x0000300001037983 */ /* 0x003ea20000100800 */
[----:B------:R-:W-:Y:S01]  /*16200*/  BSSY B0, `(.L_x_504) ;  /* 0x000000f000007945 */ /* 0x000fe20003800000 */
[----:B--2---:R-:W-:-:S03]  /*16210*/  ISETP.NE.AND P2, PT, R3, 0x3, PT ;  /* 0x000000030300780c */ /* 0x004fc60003f45270 */
[----:B------:R-:W-:Y:S10]  /*16220*/  @P1 BRA `(.L_x_505) ;  /* 0x0000000000301947 */ /* 0x000ff40003800000 */
[----:B------:R-:W0:Y:S01]  /*16230*/  S2R R5, SR_LANEID ;  /* 0x0000000000057919 */ /* 0x000e220000000000 */
[----:B------:R-:W-:Y:S01]  /*16240*/  VOTEU.ANY UR4, UPT, PT ;  /* 0x0000000000047886 */ /* 0x000fe200038e0100 */
[----:B------:R-:W1:Y:S01]  /*16250*/  LDC.64 R2, c[0x0][0xc38] ;  /* 0x00030e00ff027b82 */ /* 0x000e620000000a00 */
[----:B------:R-:W0:Y:S02]  /*16260*/  FLO.U32 R0, UR4 ;  /* 0x0000000400007d00 */ /* 0x000e2400080e0000 */
[----:B0-----:R-:W-:-:S06]  /*16270*/  ISETP.EQ.U32.AND P0, PT, R0, R5, PT ;  /* 0x000000050000720c */ /* 0x001fcc0003f02070 */
[----:B------:R-:W1:Y:S07]  /*16280*/  POPC R5, UR4 ;  /* 0x0000000400057d09 */ /* 0x000e6e0008000000 */
[----:B-1----:R-:W2:Y:S01]  /*16290*/  @P0 ATOMG.E.ADD.STRONG.GPU PT, R3, desc[UR40][R2.64], R5 ;  /* 0x00000005020309a8 */ /* 0x002ea200081ee1e8 */
[----:B------:R-:W0:Y:S02]  /*162a0*/  S2R R4, SR_LTMASK ;  /* 0x0000000000047919 */ /* 0x000e240000003900 */
[----:B0-----:R-:W-:-:S04]  /*162b0*/  LOP3.LUT R4, R4, UR4, RZ, 0xc0, !PT ;  /* 0x0000000404047c12 */ /* 0x001fc8000f8ec0ff */
[----:B------:R-:W0:Y:S01]  /*162c0*/  POPC R7, R4 ;  /* 0x0000000400077309 */ /* 0x000e220000000000 */
[----:B--2---:R-:W0:Y:S02]  /*162d0*/  SHFL.IDX PT, R0, R3, R0, 0x1f ;  /* 0x00001f0003007589 */ /* 0x004e2400000e0000 */
[----:B0-----:R-:W-:-:S07]  /*162e0*/  IADD3 R16, R0, UR36, R7 ;  /* 0x0000002400107c10 */ /* 0x001fce000fffe007 */
.L_x_505:
[----:B------:R-:W-:Y:S05]  /*162f0*/  BSYNC B0 ;  /* 0x0000000000007941 */ /* 0x000fea0003800000 */
.L_x_504:
[----:B------:R-:W-:Y:S05]  /*16300*/  @!P2 BRA `(.L_x_506) ;  /* 0x000000000004a947 */ /* 0x000fea0003800000 */
[----:B------:R-:W-:Y:S01]  /*16310*/  BPT.TRAP 0x1 ;  /* 0x000000040000795c */ /* 0x000fe20000300000 */
.L_x_506:
        /* <DEDUP_REMOVED lines=11> */
.L_x_593:
[----:B------:R-:W-:Y:S05]  /*163d0*/  BSYNC B0 ;  /* 0x0000000000007941 */ /* 0x000fea0003800000 */
.L_x_507:
[----:B------:R-:W-:Y:S05]  /*163e0*/  @!P2 BRA `(.L_x_509) ;  /* 0x000000000004a947 */ /* 0x000fea0003800000 */
[----:B------:R-:W-:Y:S01]  /*163f0*/  BPT.TRAP 0x1 ;  /* 0x000000040000795c */ /* 0x000fe20000300000 */
.L_x_509:
[----:B0-----:R-:W-:-:S04]  /*16400*/  SHF.L.U32 R0, R24, 0x1f, RZ ;  /* 0x0000001f18007819 */ /* 0x001fc800000006ff */
[----:B------:R-:W0:Y:S02]  /*16410*/  SYNCS.PHASECHK.TRANS64.TRYWAIT P0, [R3+URZ+0x19c60], R0 ;  /* 0x019c6000030075a7 */ /* 0x000e24000800017f */
[----:B0-----:R-:W-:Y:S05]  /*16420*/  @!P0 BRA `(.L_x_510) ;  /* 0x0000002000448947 */ /* 0x001fea0003800000 */
.L_x_594:
[----:B------:R-:W0:Y:S01]  /*16430*/  LDL R2, [R1] ;  /* 0x0000000001027983 */ /* 0x000e220000100800 */
[----:B------:R-:W-:Y:S01]  /*16440*/  IMAD R9, R22, 0x3000, RZ ;  /* 0x0000300016097824 */ /* 0x000fe200078e02ff */
[----:B------:R-:W-:Y:S01]  /*16450*/  MOV R8, 0x400 ;  /* 0x0000040000087802 */ /* 0x000fe20000000f00 */
[----:B------:R-:W-:Y:S05]  /*16460*/  WARPSYNC.ALL ;  /* 0x0000000000007948 */ /* 0x000fea0003800000 */
[----:B------:R-:W1:Y:S02]  /*16470*/  S2R R10, SR_CgaCtaId ;  /* 0x00000000000a7919 */ /* 0x000e640000008800 */
[----:B-1----:R-:W-:-:S02]  /*16480*/  LEA R8, R10, R8, 0x18 ;  /* 0x000000080a087211 */ /* 0x002fc400078ec0ff */
[C---:B0-----:R-:W-:Y:S02]  /*16490*/  LOP3.LUT R0, R9.reuse, R2, RZ, 0xfc, !PT ;  /* 0x0000000209007212 */ /* 0x041fe400078efcff */
[----:B------:R-:W-:-:S03]  /*164a0*/  LOP3.LUT R2, R9, R28, RZ, 0xfc, !PT ;  /* 0x0000001c09027212 */ /* 0x000fc600078efcff */
[C---:B------:R-:W-:Y:S02]  /*164b0*/  IMAD.IADD R0, R8.reuse, 0x1, R0 ;  /* 0x0000000108007824 */ /* 0x040fe400078e0200 */
[----:B------:R-:W-:-:S03]  /*164c0*/  IMAD.IADD R2, R8, 0x1, R2 ;  /* 0x0000000108027824 */ /* 0x000fc600078e0202 */
[----:B------:R-:W0:Y:S02]  /*164d0*/  LDSM.16.MT88.4 R4, [R0+0x9000] ;  /* 0x009000000004783b */ /* 0x000e240000004200 */
        /* <DEDUP_REMOVED lines=44> */
.L_x_511:
[----:B-1----:R1:W-:Y:S01]  /*167a0*/  SYNCS.ARRIVE.TRANS64.A1T0 RZ, [R3+URZ+0x19c50], RZ ;  /* 0x019c50ff03ff79a7 */ /* 0x0023e2000810003f */
[----:B------:R-:W-:Y:S02]  /*167b0*/  @!P1 VIADD R0, R3, 0x19c80 ;  /* 0x00019c8003009836 */ /* 0x000fe40000000000 */
[----:B------:R-:W-:-:S03]  /*167c0*/  VIADD R22, R22, 0x1 ;  /* 0x0000000116167836 */ /* 0x000fc60000000000 */
[----:B------:R-:W-:Y:S01]  /*167d0*/  @!P1 PRMT R0, RZ, 0x654, R0 ;  /* 0x00000654ff009816 */ /* 0x000fe20000000000 */
[----:B------:R-:W-:Y:S01]  /*167e0*/  BAR.SYNC.DEFER_BLOCKING 0x2, 0x80 ;  /* 0x0082000000007b1d */ /* 0x000fe20000010000 */
[----:B------:R-:W-:-:S04]  /*167f0*/  ISETP.NE.AND P0, PT, R22, 0x2, PT ;  /* 0x000000021600780c */ /* 0x000fc80003f05270 */
[----:B-1----:R-:W-:Y:S02]  /*16800*/  SEL R3, RZ, 0x1, P0 ;  /* 0x00000001ff037807 */ /* 0x002fe40000000000 */
[----:B------:R-:W-:Y:S02]  /*16810*/  SEL R22, R22, RZ, P0 ;  /* 0x000000ff16167207 */ /* 0x000fe40000000000 */
[----:B------:R-:W-:Y:S01]  /*16820*/  LOP3.LUT R24, R24, R3, RZ, 0x3c, !PT ;  /* 0x0000000318187212 */ /* 0x000fe200078e3cff */
[----:B------:R1:W-:Y:S06]  /*16830*/  @!P1 SYNCS.ARRIVE.TRANS64.RED.A1T0 RZ, [R0+URZ], RZ ;  /* 0x000000ff00ff99a7 */ /* 0x0003ec000810043f */
.L_x_460:
[----:B------:R-:W-:Y:S05]  /*16840*/  BSYNC B6 ;  /* 0x0000000000067941 */ /* 0x000fea0003800000 */
.L_x_458:
[----:B-1----:R-:W2:Y:S02]  /*16850*/  LDL R0, [R1+0x28] ;  /* 0x0000280001007983 */ /* 0x002ea40000100800 */
[----:B--2---:R-:W-:-:S13]  /*16860*/  LOP3.LUT P0, RZ, R0, 0x2, RZ, 0xc0, !PT ;  /* 0x0000000200ff7812 */ /* 0x004fda000780c0ff */
[----:B------:R-:W-:Y:S05]  /*16870*/  @!P0 BRA `(.L_x_512) ;  /* 0x0000000000208947 */ /* 0x000fea0003800000 */
[----:B------:R-:W-:Y:S05]  /*16880*/  WARPSYNC.ALL ;  /* 0x0000000000007948 */ /* 0x000fea0003800000 */
[----:B------:R-:W1:Y:S08]  /*16890*/  S2UR UR5, SR_CgaCtaId ;  /* 0x00000000000579c3 */ /* 0x000e700000008800 */
[----:B------:R-:W-:Y:S06]  /*168a0*/  BAR.SYNC.DEFER_BLOCKING 0x5, 0x200 ;  /* 0x0148000000007b1d */ /* 0x000fec0000010000 */
[----:B------:R-:W-:-:S02]  /*168b0*/  UMOV UR4, 0x400 ;  /* 0x0000040000047882 */ /* 0x000fc40000000000 */
[----:B-1----:R-:W-:-:S09]  /*168c0*/  ULEA UR4, UR5, UR4, 0x18 ;  /* 0x0000000405047291 */ /* 0x002fd2000f8ec03f */
[----:B------:R-:W2:Y:S01]  /*168d0*/  LDS.128 R16, [UR4+0x19cd0] ;  /* 0x019cd004ff107984 */ /* 0x000ea20008000c00 */
[----:B------:R-:W-:Y:S06]  /*168e0*/  BAR.ARV 0x4, 0x200 ;  /* 0x0108000000007b1d */ /* 0x000fec0000002000 */
[----:B------:R-:W-:Y:S05]  /*168f0*/  BRA `(.L_x_513) ;  /* 0x0000000800407947 */ /* 0x000fea0003800000 */
.L_x_512:
[----:B------:R-:W0:Y:S01]  /*16900*/  S2R R0, SR_TID.X ;  /* 0x0000000000007919 */ /* 0x000e220000002100 */
[----:B------:R-:W-:Y:S01]  /*16910*/  UMOV UR4, 0xffffffff ;  /* 0xffffffff00047882 */ /* 0x000fe20000000000 */
[----:B0-----:R-:W-:-:S04]  /*16920*/  LOP3.LUT R8, R0, 0x1f, RZ, 0xc0, !PT ;  /* 0x0000001f00087812 */ /* 0x001fc800078ec0ff */
[----:B------:R-:W-:Y:S01]  /*16930*/  ISETP.NE.AND P0, PT, R8, 0x1f, PT ;  /* 0x0000001f0800780c */ /* 0x000fe20003f05270 */
[----:B------:R-:W-:-:S12]  /*16940*/  BRA.DIV UR4, `(.L_x_514) ;  /* 0x0000001e04107947 */ /* 0x000fd8000b800000 */
[----:B------:R-:W-:Y:S01]  /*16950*/  IMAD.IADD R5, R19, 0x1, R8 ;  /* 0x0000000113057824 */ /* 0x000fe200078e0208 */
[----:B------:R-:W-:-:S04]  /*16960*/  ULDC UR4, c[0x0][0xc14] ;  /* 0x0003050000047ab9 */ /* 0x000fc80000000800 */
[----:B------:R-:W-:-:S13]  /*16970*/  ISETP.GE.OR P1, PT, R5, UR4, !P0 ;  /* 0x0000000405007c0c */ /* 0x000fda000c726670 */
[----:B------:R-:W0:Y:S02]  /*16980*/  @!P1 LDC.64 R2, c[0x0][0xc58] ;  /* 0x00031600ff029b82 */ /* 0x000e240000000a00 */
[----:B0-----:R-:W-:-:S06]  /*16990*/  @!P1 IMAD.WIDE R2, R5, 0x4, R2 ;  /* 0x0000000405029825 */ /* 0x001fcc00078e0202 */
[----:B------:R-:W2:Y:S01]  /*169a0*/  @!P1 LDG.E R2, desc[UR40][R2.64] ;  /* 0x0000002802029981 */ /* 0x000ea2000c1e1900 */
[----:B------:R-:W-:Y:S01]  /*169b0*/  IMAD.MOV.U32 R5, RZ, RZ, RZ ;  /* 0x000000ffff057224 */ /* 0x000fe200078e00ff */
[C---:B------:R-:W-:Y:S02]  /*169c0*/  ISETP.GE.U32.AND P2, PT, R8.reuse, 0x2, PT ;  /* 0x000000020800780c */ /* 0x040fe40003f46070 */
[C---:B------:R-:W-:Y:S01]  /*169d0*/  ISETP.GE.U32.AND P3, PT, R8.reuse, 0x4, PT ;  /* 0x000000040800780c */ /* 0x040fe20003f66070 */
[----:B------:R-:W-:Y:S01]  /*169e0*/  SHFL.IDX PT, R0, R16, RZ, 0x1f ;  /* 0x00001fff10007589 */ /* 0x000fe200000e0000 */
[C---:B------:R-:W-:Y:S02]  /*169f0*/  ISETP.GE.U32.AND P4, PT, R8.reuse, 0x8, PT ;  /* 0x000000080800780c */ /* 0x040fe40003f86070 */
[C---:B------:R-:W-:Y:S01]  /*16a00*/  ISETP.GE.U32.AND P5, PT, R8.reuse, 0x10, PT ;  /* 0x000000100800780c */ /* 0x040fe20003fa6070 */
[----:B------:R-:W-:Y:S01]  /*16a10*/  SHFL.IDX PT, R4, R16, 0x1, 0x1f ;  /* 0x00201f0010047f89 */ /* 0x000fe200000e0000 */
[----:B--2---:R-:W-:Y:S01]  /*16a20*/  @!P1 IMAD.MOV.U32 R5, RZ, RZ, R2 ;  /* 0x000000ffff059224 */ /* 0x004fe200078e0002 */
[----:B------:R-:W-:-:S04]  /*16a30*/  ISETP.NE.AND P1, PT, R8, RZ, PT ;  /* 0x000000ff0800720c */ /* 0x000fc80003f25270 */
        /* <DEDUP_REMOVED lines=15> */
[----:B------:R0:W1:Y:S02]  /*16b30*/  SHFL.IDX PT, R14, R2, 0x1f, 0x1f ;  /* 0x03e01f00020e7f89 */ /* 0x00006400000e0000 */
.L_x_604:
[----:B------:R-:W-:Y:S02]  /*16b40*/  ULDC UR4, c[0x0][0xc10] ;  /* 0x0003040000047ab9 */ /* 0x000fe40000000800 */
[----:B------:R-:W-:-:S04]  /*16b50*/  IMAD.U32 R16, RZ, RZ, UR4 ;  /* 0x00000004ff107e24 */ /* 0x000fc8000f8e00ff */
[----:B-1----:R-:W-:-:S04]  /*16b60*/  IMAD R14, R14, R16, RZ ;  /* 0x000000100e0e7224 */ /* 0x002fc800078e02ff */
[----:B------:R-:W-:-:S05]  /*16b70*/  IMAD.IADD R7, R4, 0x1, R14 ;  /* 0x0000000104077824 */ /* 0x000fca00078e020e */
[----:B------:R-:W-:-:S13]  /*16b80*/  ISETP.GT.AND P6, PT, R7, R0, PT ;  /* 0x000000000700720c */ /* 0x000fda0003fc4270 */
[----:B------:R-:W-:Y:S05]  /*16b90*/  @P6 BRA `(.L_x_515) ;  /* 0x00000000009c6947 */ /* 0x000fea0003800000 */
.L_x_520:
[----:B0-----:R-:W0:Y:S01]  /*16ba0*/  LDC R2, c[0x0][0xc14] ;  /* 0x00030500ff027b82 */ /* 0x001e220000000800 */
[----:B------:R-:W-:-:S05]  /*16bb0*/  VIADD R19, R19, 0x1f ;  /* 0x0000001f13137836 */ /* 0x000fca0000000000 */
[----:B0-----:R-:W-:-:S13]  /*16bc0*/  ISETP.GE.AND P6, PT, R19, R2, PT ;  /* 0x000000021300720c */ /* 0x001fda0003fc6270 */
[----:B------:R-:W-:Y:S05]  /*16bd0*/  @P6 BRA `(.L_x_516) ;  /* 0x0000000400446947 */ /* 0x000fea0003800000 */
[----:B------:R-:W0:Y:S01]  /*16be0*/  S2R R3, SR_TID.X ;  /* 0x0000000000037919 */ /* 0x000e220000002100 */
[----:B------:R-:W-:Y:S01]  /*16bf0*/  BSSY B0, `(.L_x_517) ;  /* 0x0000009000007945 */ /* 0x000fe20003800000 */
[----:B------:R-:W-:Y:S01]  /*16c00*/  IMAD.MOV.U32 R5, RZ, RZ, RZ ;  /* 0x000000ffff057224 */ /* 0x000fe200078e00ff */
[----:B0-----:R-:W-:-:S05]  /*16c10*/  LOP3.LUT R3, R3, 0x1f, RZ, 0xc0, !PT ;  /* 0x0000001f03037812 */ /* 0x001fca00078ec0ff */
[----:B------:R-:W-:-:S05]  /*16c20*/  IMAD.IADD R9, R19, 0x1, R3 ;  /* 0x0000000113097824 */ /* 0x000fca00078e0203 */
[----:B------:R-:W-:-:S13]  /*16c30*/  ISETP.GE.OR P6, PT, R9, R2, !P0 ;  /* 0x000000020900720c */ /* 0x000fda00047c6670 */
[----:B------:R-:W-:Y:S05]  /*16c40*/  @P6 BRA `(.L_x_518) ;  /* 0x00000000000c6947 */ /* 0x000fea0003800000 */
[----:B------:R-:W0:Y:S02]  /*16c50*/  LDC.64 R2, c[0x0][0xc58] ;  /* 0x00031600ff027b82 */ /* 0x000e240000000a00 */
[----:B0-----:R-:W-:-:S05]  /*16c60*/  IMAD.WIDE R2, R9, 0x4, R2 ;  /* 0x0000000409027825 */ /* 0x001fca00078e0202 */
[----:B------:R0:W5:Y:S02]  /*16c70*/  LDG.E R5, desc[UR40][R2.64] ;  /* 0x0000002802057981 */ /* 0x000164000c1e1900 */
.L_x_518:
[----:B------:R-:W-:Y:S05]  /*16c80*/  BSYNC B0 ;  /* 0x0000000000007941 */ /* 0x000fea0003800000 */
.L_x_517:
[----:B------:R-:W-:-:S03]  /*16c90*/  UMOV UR4, 0xffffffff ;  /* 0xffffffff00047882 */ /* 0x000fc60000000000 */
[----:B------:R-:W-:Y:S05]  /*16ca0*/  BRA.DIV UR4, `(.L_x_519) ;  /* 0x0000001e045c7947 */ /* 0x000fea000b800000 */
[----:B-----5:R-:W1:Y:S02]  /*16cb0*/  SHFL.UP PT, R14, R5, 0x1, RZ ;  /* 0x04200000050e7989 */ /* 0x020e6400000e00ff */
[----:B-1----:R-:W-:-:S05]  /*16cc0*/  SEL R14, R14, RZ, P1 ;  /* 0x000000ff0e0e7207 */ /* 0x002fca0000800000 */
        /* <DEDUP_REMOVED lines=14> */
.L_x_612:
[----:B------:R-:W-:Y:S02]  /*16db0*/  ULDC UR4, c[0x0][0xc10] ;  /* 0x0003040000047ab9 */ /* 0x000fe40000000800 */
[----:B------:R-:W-:-:S04]  /*16dc0*/  IMAD.U32 R16, RZ, RZ, UR4 ;  /* 0x00000004ff107e24 */ /* 0x000fc8000f8e00ff */
[----:B-1----:R-:W-:-:S04]  /*16dd0*/  IMAD R14, R14, R16, RZ ;  /* 0x000000100e0e7224 */ /* 0x002fc800078e02ff */
[----:B------:R-:W-:-:S05]  /*16de0*/  IMAD.IADD R7, R14, 0x1, R7 ;  /* 0x000000010e077824 */ /* 0x000fca00078e0207 */
[----:B------:R-:W-:-:S13]  /*16df0*/  ISETP.GT.AND P6, PT, R7, R0, PT ;  /* 0x000000000700720c */ /* 0x000fda0003fc4270 */
[----:B------:R-:W-:Y:S05]  /*16e00*/  @!P6 BRA `(.L_x_520) ;  /* 0xfffffffc0064e947 */ /* 0x000fea000383ffff */
.L_x_515:
[----:B------:R-:W-:Y:S01]  /*16e10*/  IMAD.IADD R7, R7, 0x1, -R14 ;  /* 0x0000000107077824 */ /* 0x000fe200078e0a0e */
[----:B------:R-:W-:-:S03]  /*16e20*/  UMOV UR4, 0xffffffff ;  /* 0xffffffff00047882 */ /* 0x000fc60000000000 */
[----:B------:R-:W-:-:S05]  /*16e30*/  IMAD R3, R2, R16, R7 ;  /* 0x0000001002037224 */ /* 0x000fca00078e0207 */
[----:B------:R-:W-:Y:S01]  /*16e40*/  ISETP.GT.AND P6, PT, R3, R0, PT ;  /* 0x000000000300720c */ /* 0x000fe20003fc4270 */
[----:B------:R-:W-:-:S12]  /*16e50*/  BRA.DIV UR4, `(.L_x_521) ;  /* 0x0000001e04ac7947 */ /* 0x000fd8000b800000 */
[----:B------:R-:W-:-:S04]  /*16e60*/  VOTE.ANY R3, PT, !P6 ;  /* 0x0000000000037806 */ /* 0x000fc800070e0100 */
[----:B------:R-:W1:Y:S02]  /*16e70*/  POPC R4, R3 ;  /* 0x0000000300047309 */ /* 0x000e640000000000 */
[----:B-1----:R1:W2:Y:S02]  /*16e80*/  SHFL.IDX PT, R5, R5, R4, 0x1f ;  /* 0x00001f0405057589 */ /* 0x0022a400000e0000 */
.L_x_616:
[----:B------:R-:W-:Y:S01]  /*16e90*/  ISETP.NE.AND P0, PT, R3, RZ, PT ;  /* 0x000000ff0300720c */ /* 0x000fe20003f05270 */
[----:B------:R-:W-:-:S12]  /*16ea0*/  IMAD.MOV.U32 R14, RZ, RZ, RZ ;  /* 0x000000ffff0e7224 */ /* 0x000fd800078e00ff */
[----:B------:R-:W-:Y:S05]  /*16eb0*/  @!P0 BRA `(.L_x_522) ;  /* 0x0000000000108947 */ /* 0x000fea0003800000 */
[----:B------:R-:W-:Y:S01]  /*16ec0*/  UMOV UR4, 0xffffffff ;  /* 0xffffffff00047882 */ /* 0x000fe20000000000 */
[----:B------:R-:W-:Y:S02]  /*16ed0*/  VIADD R12, R4, 0xffffffff ;  /* 0xffffffff040c7836 */ /* 0x000fe40000000000 */
[----:B------:R-:W-:Y:S05]  /*16ee0*/  BRA.DIV UR4, `(.L_x_523) ;  /* 0x0000001e04d07947 */ /* 0x000fea000b800000 */
[----:B------:R3:W4:Y:S02]  /*16ef0*/  SHFL.IDX PT, R14, R2, R12, 0x1f ;  /* 0x00001f0c020e7589 */ /* 0x00072400000e0000 */
.L_x_522:
[----:B--2---:R-:W-:Y:S01]  /*16f00*/  IABS R6, R5 ;  /* 0x0000000500067213 */ /* 0x004fe20000000000 */
[----:B----4-:R-:W-:Y:S02]  /*16f10*/  IMAD R16, R14, R16, R7 ;  /* 0x000000100e107224 */ /* 0x010fe400078e0207 */
[----:B------:R-:W-:Y:S01]  /*16f20*/  IMAD.IADD R19, R4, 0x1, R19 ;  /* 0x0000000104137824 */ /* 0x000fe200078e0213 */
[----:B------:R-:W2:Y:S01]  /*16f30*/  I2F.RP R8, R6 ;  /* 0x0000000600087306 */ /* 0x000ea20000209400 */
[----:B------:R-:W-:-:S07]  /*16f40*/  IMAD.IADD R0, R0, 0x1, -R16 ;  /* 0x0000000100007824 */ /* 0x000fce00078e0a10 */
[----:B--2---:R-:W0:Y:S02]  /*16f50*/  MUFU.RCP R8, R8 ;  /* 0x0000000800087308 */ /* 0x004e240000001000 */
[----:B0--3--:R-:W-:-:S06]  /*16f60*/  VIADD R2, R8, 0xffffffe ;  /* 0x0ffffffe08027836 */ /* 0x009fcc0000000000 */
[----:B------:R0:W2:Y:S02]  /*16f70*/  F2I.FTZ.U32.TRUNC.NTZ R3, R2 ;  /* 0x0000000200037305 */ /* 0x0000a4000021f000 */
[----:B0-----:R-:W-:Y:S02]  /*16f80*/  IMAD.MOV.U32 R2, RZ, RZ, RZ ;  /* 0x000000ffff027224 */ /* 0x001fe400078e00ff */
[----:B--2---:R-:W-:-:S04]  /*16f90*/  IMAD.MOV R7, RZ, RZ, -R3 ;  /* 0x000000ffff077224 */ /* 0x004fc800078e0a03 */
[----:B------:R-:W-:-:S04]  /*16fa0*/  IMAD R7, R7, R6, RZ ;  /* 0x0000000607077224 */ /* 0x000fc800078e02ff */
        /* <DEDUP_REMOVED lines=15> */
[----:B------:R-:W-:-:S05]  /*170a0*/  @!P1 LOP3.LUT R3, RZ, R5, RZ, 0x33, !PT ;  /* 0x00000005ff039212 */ /* 0x000fca00078e33ff */
[--C-:B------:R-:W-:Y:S02]  /*170b0*/  IMAD.MOV R17, RZ, RZ, -R3.reuse ;  /* 0x000000ffff117224 */ /* 0x100fe400078e0a03 */
[----:B------:R-:W-:Y:S02]  /*170c0*/  IMAD.MOV.U32 R18, RZ, RZ, R3 ;  /* 0x000000ffff127224 */ /* 0x000fe400078e0003 */
[----:B------:R-:W-:Y:S01]  /*170d0*/  IMAD R17, R5, R17, R0 ;  /* 0x0000001105117224 */ /* 0x000fe200078e0200 */
[----:B------:R-:W-:Y:S06]  /*170e0*/  BRA `(.L_x_524) ;  /* 0x00000000001c7947 */ /* 0x000fec0003800000 */
.L_x_516:
[----:B------:R-:W-:Y:S01]  /*170f0*/  UMOV UR4, URZ ;  /* 0x0000003f00047c82 */ /* 0x000fe20008000000 */
[----:B------:R-:W-:Y:S01]  /*17100*/  UMOV UR5, URZ ;  /* 0x0000003f00057c82 */ /* 0x000fe20008000000 */
[----:B------:R-:W-:Y:S01]  /*17110*/  ULDC UR6, c[0x0][0xc14] ;  /* 0x0003050000067ab9 */ /* 0x000fe20000000800 */
[----:B------:R-:W-:Y:S02]  /*17120*/  IMAD.MOV.U32 R16, RZ, RZ, R0 ;  /* 0x000000ffff107224 */ /* 0x000fe400078e0000 */
[----:B------:R-:W-:Y:S02]  /*17130*/  IMAD.U32 R17, RZ, RZ, UR4 ;  /* 0x00000004ff117e24 */ /* 0x000fe4000f8e00ff */
[----:B------:R-:W-:Y:S02]  /*17140*/  IMAD.U32 R18, RZ, RZ, UR5 ;  /* 0x00000005ff127e24 */ /* 0x000fe4000f8e00ff */
[----:B------:R-:W-:-:S07]  /*17150*/  IMAD.U32 R19, RZ, RZ, UR6 ;  /* 0x00000006ff137e24 */ /* 0x000fce000f8e00ff */
.L_x_524:
[----:B------:R-:W0:Y:S01]  /*17160*/  S2R R0, SR_TID.X ;  /* 0x0000000000007919 */ /* 0x000e220000002100 */
[----:B------:R-:W-:Y:S05]  /*17170*/  WARPSYNC.ALL ;  /* 0x0000000000007948 */ /* 0x000fea0003800000 */
[----:B------:R-:W-:Y:S01]  /*17180*/  BAR.SYNC.DEFER_BLOCKING 0x4, 0x200 ;  /* 0x0108000000007b1d */ /* 0x000fe20000010000 */
[----:B0-----:R-:W-:-:S04]  /*17190*/  LOP3.LUT R0, R0, 0x1f, RZ, 0xc0, !PT ;  /* 0x0000001f00007812 */ /* 0x001fc800078ec0ff */
[----:B------:R-:W-:-:S13]  /*171a0*/  ISETP.NE.AND P0, PT, R0, RZ, PT ;  /* 0x000000ff0000720c */ /* 0x000fda0003f05270 */
[----:B------:R-:W0:Y:S01]  /*171b0*/  @!P0 S2R R3, SR_CgaCtaId ;  /* 0x0000000000038919 */ /* 0x000e220000008800 */
[----:B------:R-:W-:-:S04]  /*171c0*/  @!P0 MOV R0, 0x400 ;  /* 0x0000040000008802 */ /* 0x000fc80000000f00 */
[----:B0-----:R-:W-:-:S05]  /*171d0*/  @!P0 LEA R0, R3, R0, 0x18 ;  /* 0x0000000003008211 */ /* 0x001fca00078ec0ff */
[----:B------:R0:W-:Y:S01]  /*171e0*/  @!P0 STS.128 [R0+0x19cd0], R16 ;  /* 0x019cd01000008388 */ /* 0x0001e20000000c00 */
[----:B------:R-:W-:Y:S06]  /*171f0*/  BAR.ARV 0x5, 0x200 ;  /* 0x0148000000007b1d */ /* 0x000fec0000002000 */
.L_x_513:
[----:B------:R-:W-:Y:S02]  /*17200*/  ULDC UR4, c[0x0][0xc14] ;  /* 0x0003050000047ab9 */ /* 0x000fe40000000800 */
[----:B--2---:R-:W-:-:S13]  /*17210*/  ISETP.GE.AND P0, PT, R19, UR4, PT ;  /* 0x0000000413007c0c */ /* 0x004fda000bf06270 */
[----:B------:R-:W-:Y:S05]  /*17220*/  @!P0 BRA `(.L_x_525) ;  /* 0xffffffac00c88947 */ /* 0x000fea000383ffff */
[----:B------:R-:W-:Y:S05]  /*17230*/  BSYNC B7 ;  /* 0x0000000000077941 */ /* 0x000fea0003800000 */
.L_x_416:
[----:B0-----:R-:W3:Y:S01]  /*17240*/  LDL.LU R0, [R1+0x24] ;  /* 0x0000240001007983 */ /* 0x001ee20000300800 */
[----:B------:R-:W-:Y:S01]  /*17250*/  BSSY B0, `(.L_x_526) ;  /* 0x000000b000007945 */ /* 0x000fe20003800000 */
[----:B------:R-:W0:Y:S01]  /*17260*/  S2R R5, SR_CgaCtaId ;  /* 0x0000000000057919 */ /* 0x000e220000008800 */
[----:B---3--:R-:W-:-:S05]  /*17270*/  VIADD R0, R0, 0x1 ;  /* 0x0000000100007836 */ /* 0x008fca0000000000 */
[----:B--2---:R-:W-:-:S04]  /*17280*/  LEA.HI R2, R0, R0, RZ, 0x1 ;  /* 0x0000000000027211 */ /* 0x004fc800078f08ff */
[----:B------:R-:W-:Y:S02]  /*17290*/  LOP3.LUT R3, R2, 0xfffffffe, RZ, 0xc0, !PT ;  /* 0xfffffffe02037812 */ /* 0x000fe400078ec0ff */
[----:B------:R-:W-:-:S03]  /*172a0*/  MOV R2, 0x400 ;  /* 0x0000040000027802 */ /* 0x000fc60000000f00 */
[----:B------:R-:W-:Y:S01]  /*172b0*/  IMAD.IADD R0, R0, 0x1, -R3 ;  /* 0x0000000100007824 */ /* 0x000fe200078e0a03 */
[----:B0-----:R-:W-:-:S04]  /*172c0*/  LEA R9, R5, R2, 0x18 ;  /* 0x0000000205097211 */ /* 0x001fc800078ec0ff */
[----:B------:R-:W-:-:S04]  /*172d0*/  SHF.L.U32 R0, R0, 0x1f, RZ ;  /* 0x0000001f00007819 */ /* 0x000fc800000006ff */
[----:B------:R-:W0:Y:S02]  /*172e0*/  SYNCS.PHASECHK.TRANS64.TRYWAIT P0, [R9+URZ+0x19c20], R0 ;  /* 0x019c2000090075a7 */ /* 0x000e24000800017f */
[----:B0-----:R-:W-:Y:S05]  /*172f0*/  @!P0 BRA `(.L_x_527) ;  /* 0x0000001800f08947 */ /* 0x001fea0003800000 */
.L_x_619:
[----:B------:R-:W-:Y:S05]  /*17300*/  BSYNC B0 ;  /* 0x0000000000007941 */ /* 0x000fea0003800000 */
.L_x_526:
[----:B------:R-:W-:-:S03]  /*17310*/  UMOV UR4, 0xffffffff ;  /* 0xffffffff00047882 */ /* 0x000fc60000000000 */
[----:B------:R-:W-:Y:S05]  /*17320*/  BRA.DIV UR4, `(.L_x_528) ;  /* 0x0000001a04f87947 */ /* 0x000fea000b800000 */
[----:B0-----:R-:W0:Y:S02]  /*17330*/  S2R R0, SR_TID.X ;  /* 0x0000000000007919 */ /* 0x001e240000002100 */
[----:B0-----:R-:W-:-:S04]  /*17340*/  SHF.R.U32.HI R0, RZ, 0x5, R0 ;  /* 0x00000005ff007819 */ /* 0x001fc80000011600 */
[----:B------:R-:W-:-:S05]  /*17350*/  LOP3.LUT R0, R0, 0x3, RZ, 0xc0, !PT ;  /* 0x0000000300007812 */ /* 0x000fca00078ec0ff */
[----:B------:R0:W2:Y:S02]  /*17360*/  SHFL.IDX PT, R14, R0, RZ, 0x1f ;  /* 0x00001fff000e7589 */ /* 0x0000a400000e0000 */
.L_x_622:
[----:B--2---:R-:W-:-:S13]  /*17370*/  ISETP.NE.AND P0, PT, R14, RZ, PT ;  /* 0x000000ff0e00720c */ /* 0x004fda0003f05270 */
[----:B------:R-:W-:Y:S05]  /*17380*/  @P0 BRA `(.L_x_285) ;  /* 0x0000000000a40947 */ /* 0x000fea0003800000 */
[----:B------:R-:W-:-:S03]  /*17390*/  UMOV UR4, 0xffffffff ;  /* 0xffffffff00047882 */ /* 0x000fc60000000000 */
[----:B------:R-:W-:Y:S05]  /*173a0*/  BRA.DIV UR4, `(.L_x_529) ;  /* 0x0000001e040c7947 */ /* 0x000fea000b800000 */
[----:B------:R-:W-:-:S13]  /*173b0*/  ELECT P6, URZ, PT ;  /* 0x00000000003f782f */ /* 0x000fda00038c0000 */
.L_x_625:
[----:B------:R-:W-:Y:S05]  /*173c0*/  @!P6 BRA `(.L_x_285) ;  /* 0x000000000094e947 */ /* 0x000fea0003800000 */
[----:B0-----:R-:W2:Y:S02]  /*173d0*/  LDL.LU R0, [R1+0x20] ;  /* 0x0000200001007983 */ /* 0x001ea40000300800 */
[----:B--2---:R-:W-:-:S04]  /*173e0*/  LOP3.LUT R0, R0, 0x2, RZ, 0xfc, !PT ;  /* 0x0000000200007812 */ /* 0x004fc800078efcff */
[----:B------:R-:W-:-:S13]  /*173f0*/  ISETP.NE.AND P0, PT, R0, 0x3, PT ;  /* 0x000000030000780c */ /* 0x000fda0003f05270 */
[----:B------:R-:W-:Y:S05]  /*17400*/  @!P0 BRA `(.L_x_530) ;  /* 0x0000000000048947 */ /* 0x000fea0003800000 */
[----:B------:R-:W-:Y:S01]  /*17410*/  BPT.TRAP 0x1 ;  /* 0x000000040000795c */ /* 0x000fe20000300000 */
.L_x_530:
[----:B------:R-:W-:Y:S01]  /*17420*/  VIADD R3, R9, 0x19c40 ;  /* 0x00019c4009037836 */ /* 0x000fe20000000000 */
[----:B------:R-:W-:Y:S01]  /*17430*/  SHF.L.U32 R2, R24, 0x1f, RZ ;  /* 0x0000001f18027819 */ /* 0x000fe200000006ff */
[C---:B------:R-:W-:Y:S02]  /*17440*/  VIADD R0, R22.reuse, 0x1 ;  /* 0x0000000116007836 */ /* 0x040fe40000000000 */
[----:B------:R-:W-:-:S03]  /*17450*/  IMAD R7, R22, 0x8, R3 ;  /* 0x0000000816077824 */ /* 0x000fc600078e0203 */
[C---:B------:R-:W-:Y:S01]  /*17460*/  ISETP.NE.AND P2, PT, R0.reuse, 0x2, PT ;  /* 0x000000020000780c */ /* 0x040fe20003f45270 */
[----:B------:R-:W0:Y:S03]  /*17470*/  SYNCS.PHASECHK.TRANS64.TRYWAIT P1, [R7+URZ], R2 ;  /* 0x00000002070075a7 */ /* 0x000e26000802017f */
[----:B------:R-:W-:Y:S02]  /*17480*/  SEL R5, RZ, 0x1, P2 ;  /* 0x00000001ff057807 */ /* 0x000fe40001000000 */
[----:B-1----:R-:W-:Y:S02]  /*17490*/  SEL R4, R0, RZ, P2 ;  /* 0x000000ff00047207 */ /* 0x002fe40001000000 */
[----:B------:R-:W-:-:S03]  /*174a0*/  LOP3.LUT R0, R24, R5, RZ, 0x3c, !PT ;  /* 0x0000000518007212 */ /* 0x000fc600078e3cff */
[----:B------:R-:W-:Y:S01]  /*174b0*/  IMAD R3, R4, 0x8, R3 ;  /* 0x0000000804037824 */ /* 0x000fe200078e0203 */
[----:B------:R-:W-:Y:S01]  /*174c0*/  SHF.L.U32 R0, R0, 0x1f, RZ ;  /* 0x0000001f00007819 */ /* 0x000fe200000006ff */
[----:B0-----:R-:W-:Y:S06]  /*174d0*/  @!P1 BRA `(.L_x_531) ;  /* 0x0000001800e09947 */ /* 0x001fec0003800000 */
.L_x_626:
[----:B------:R-:W1:Y:S02]  /*174e0*/  SYNCS.PHASECHK.TRANS64.TRYWAIT P1, [R3+URZ], R0 ;  /* 0x00000000030075a7 */ /* 0x000e64000802017f */
[----:B-1----:R-:W-:Y:S05]  /*174f0*/  @!P1 BRA `(.L_x_532) ;  /* 0x0000001800ec9947 */ /* 0x002fea0003800000 */
.L_x_627:
[----:B------:R-:W-:Y:S05]  /*17500*/  @!P0 BRA `(.L_x_533) ;  /* 0x0000000000048947 */ /* 0x000fea0003800000 */
[----:B------:R-:W-:Y:S01]  /*17510*/  BPT.TRAP 0x1 ;  /* 0x000000040000795c */ /* 0x000fe20000300000 */
.L_x_533:
[----:B-1----:R-:W-:-:S04]  /*17520*/  IMAD R3, R22, 0x8, R9 ;  /* 0x0000000816037824 */ /* 0x002fc800078e0209 */
[----:B------:R-:W1:Y:S02]  /*17530*/  SYNCS.PHASECHK.TRANS64.TRYWAIT P1, [R3+URZ+0x19c60], R2 ;  /* 0x019c6002030075a7 */ /* 0x000e64000802017f */
[----:B-1----:R-:W-:Y:S05]  /*17540*/  @!P1 BRA `(.L_x_534) ;  /* 0x0000001800ec9947 */ /* 0x002fea0003800000 */
.L_x_628:
[----:B------:R-:W-:Y:S05]  /*17550*/  @!P0 BRA `(.L_x_535) ;  /* 0x0000000000048947 */ /* 0x000fea0003800000 */
[----:B------:R-:W-:Y:S01]  /*17560*/  BPT.TRAP 0x1 ;  /* 0x000000040000795c */ /* 0x000fe20000300000 */
.L_x_535:
[----:B------:R-:W-:-:S04]  /*17570*/  IMAD R5, R4, 0x8, R9 ;  /* 0x0000000804057824 */ /* 0x000fc800078e0209 */
[----:B------:R-:W2:Y:S02]  /*17580*/  SYNCS.PHASECHK.TRANS64.TRYWAIT P1, [R5+URZ+0x19c60], R0 ;  /* 0x019c6000050075a7 */ /* 0x000ea4000802017f */
[----:B--2---:R-:W-:Y:S05]  /*17590*/  @!P1 BRA `(.L_x_536) ;  /* 0x0000001800ec9947 */ /* 0x004fea0003800000 */
.L_x_629:
[----:B------:R-:W-:Y:S05]  /*175a0*/  @!P0 BRA `(.L_x_537) ;  /* 0x0000000000048947 */ /* 0x000fea0003800000 */
[----:B------:R-:W-:Y:S01]  /*175b0*/  BPT.TRAP 0x1 ;  /* 0x000000040000795c */ /* 0x000fe20000300000 */
.L_x_537:
[----:B------:R-:W3:Y:S02]  /*175c0*/  SYNCS.PHASECHK.TRANS64.TRYWAIT P0, [R3+URZ+0x19c80], R2 ;  /* 0x019c8002030075a7 */ /* 0x000ee4000800017f */
[----:B---3--:R-:W-:Y:S05]  /*175d0*/  @!P0 BRA `(.L_x_538) ;  /* 0x0000001800f08947 */ /* 0x008fea0003800000 */
.L_x_539:
[----:B----4-:R4:W0:Y:S02]  /*175e0*/  SYNCS.PHASECHK.TRANS64.TRYWAIT P0, [R5+URZ+0x19c80], R0 ;  /* 0x019c8000050075a7 */ /* 0x010824000800017f */
[----:B0-----:R-:W-:Y:S05]  /*175f0*/  @!P0 NANOSLEEP.SYNCS 0x989680 ;  /* 0x009896800000895d */ /* 0x001fea0003900000 */
[----:B------:R-:W0:Y:S02]  /*17600*/  @!P0 SYNCS.PHASECHK.TRANS64 P0, [R5+URZ+0x19c80], R0 ;  /* 0x019c8000050085a7 */ /* 0x000e24000800007f */
[----:B0-----:R-:W-:Y:S05]  /*17610*/  @!P0 BRA `(.L_x_539) ;  /* 0xfffffffc00f08947 */ /* 0x001fea000383ffff */
.L_x_285:
[----:B------:R-:W-:Y:S05]  /*17620*/  BSYNC B8 ;  /* 0x0000000000087941 */ /* 0x000fea0003800000 */
.L_x_282:
[----:B------:R-:W-:Y:S05]  /*17630*/  EXIT ;  /* 0x000000000000794d */ /* 0x000fea0003800000 */
.L_x_301:
[----:B0-----:R0:W1:Y:S02]  /*17640*/  SYNCS.PHASECHK.TRANS64.TRYWAIT P5, [R89+URZ+0x19c90], R92 ;  /* 0x019c905c590075a7 */ /* 0x00106400080a017f */
[----:B-1----:R-:W-:Y:S05]  /*17650*/  @!P5 NANOSLEEP.SYNCS 0x989680 ;  /* 0x009896800000d95d */ /* 0x002fea0003900000 */
[----:B------:R-:W1:Y:S02]  /*17660*/  @!P5 SYNCS.PHASECHK.TRANS64 P5, [R89+URZ+0x19c90], R92 ;  /* 0x019c905c5900d5a7 */ /* 0x000e6400080a007f */
[----:B-1----:R-:W-:Y:S05]  /*17670*/  @!P5 BRA `(.L_x_301) ;  /* 0xfffffffc00f0d947 */ /* 0x002fea000383ffff */
[----:B------:R-:W-:Y:S05]  /*17680*/  BRA `(.L_x_540) ;  /* 0xfffffeb000287947 */ /* 0x000fea000383ffff */
.L_x_317:
[----:B-1----:R1:W2:Y:S02]  /*17690*/  SYNCS.PHASECHK.TRANS64.TRYWAIT P5, [R89+URZ+0x19c90], R92 ;  /* 0x019c905c590075a7 */ /* 0x0022a400080a017f */
[----:B--2---:R-:W-:Y:S05]  /*176a0*/  @!P5 NANOSLEEP.SYNCS 0x989680 ;  /* 0x009896800000d95d */ /* 0x004fea0003900000 */
[----:B------:R-:W2:Y:S02]  /*176b0*/  @!P5 SYNCS.PHASECHK.TRANS64 P5, [R89+URZ+0x19c90], R92 ;  /* 0x019c905c5900d5a7 */ /* 0x000ea400080a007f */
[----:B--2---:R-:W-:Y:S05]  /*176c0*/  @!P5 BRA `(.L_x_317) ;  /* 0xfffffffc00f0d947 */ /* 0x004fea000383ffff */
[----:B------:R-:W-:Y:S05]  /*176d0*/  BRA `(.L_x_541) ;  /* 0xfffffec800187947 */ /* 0x000fea000383ffff */
.L_x_326:
[----:B0-----:R0:W1:Y:S02]  /*176e0*/  SYNCS.PHASECHK.TRANS64.TRYWAIT P5, [R89+URZ+0x19c90], R92 ;  /* 0x019c905c590075a7 */ /* 0x00106400080a017f */
[----:B-1----:R-:W-:Y:S05]  /*176f0*/  @!P5 NANOSLEEP.SYNCS 0x989680 ;  /* 0x009896800000d95d */ /* 0x002fea0003900000 */
[----:B------:R-:W1:Y:S02]  /*17700*/  @!P5 SYNCS.PHASECHK.TRANS64 P5, [R89+URZ+0x19c90], R92 ;  /* 0x019c905c5900d5a7 */ /* 0x000e6400080a007f */
[----:B-1----:R-:W-:Y:S05]  /*17710*/  @!P5 BRA `(.L_x_326) ;  /* 0xfffffffc00f0d947 */ /* 0x002fea000383ffff */
[----:B------:R-:W-:Y:S05]  /*17720*/  BRA `(.L_x_542) ;  /* 0xfffffee800107947 */ /* 0x000fea000383ffff */
.L_x_330:
[----:B--2---:R2:W3:Y:S02]  /*17730*/  SYNCS.PHASECHK.TRANS64.TRYWAIT P5, [R89+URZ+0x19cb0], R92 ;  /* 0x019cb05c590075a7 */ /* 0x0044e400080a017f */
[----:B---3--:R-:W-:Y:S05]  /*17740*/  @!P5 NANOSLEEP.SYNCS 0x989680 ;  /* 0x009896800000d95d */ /* 0x008fea0003900000 */
[----:B------:R-:W3:Y:S02]  /*17750*/  @!P5 SYNCS.PHASECHK.TRANS64 P5, [R89+URZ+0x19cb0], R92 ;  /* 0x019cb05c5900d5a7 */ /* 0x000ee400080a007f */
[----:B---3--:R-:W-:Y:S05]  /*17760*/  @!P5 BRA `(.L_x_330) ;  /* 0xfffffffc00f0d947 */ /* 0x008fea000383ffff */
[----:B------:R-:W-:Y:S05]  /*17770*/  BRA `(.L_x_543) ;  /* 0xfffffee800807947 */ /* 0x000fea000383ffff */
.L_x_350:
[----:B------:R-:W-:Y:S01]  /*17780*/  BSSY B1, `(.L_x_544) ;  /* 0x0000008000017945 */ /* 0x000fe20003800000 */
[----:B------:R-:W-:Y:S02]  /*17790*/  IMAD.MOV.U32 R13, RZ, RZ, R40 ;  /* 0x000000ffff0d7224 */ /* 0x000fe400078e0028 */
[----:B------:R-:W-:Y:S02]  /*177a0*/  IMAD.MOV.U32 R12, RZ, RZ, RZ ;  /* 0x000000ffff0c7224 */ /* 0x000fe400078e00ff */
[----:B------:R-:W-:Y:S02]  /*177b0*/  IMAD.MOV.U32 R11, RZ, RZ, 0x1e1f ;  /* 0x00001e1fff0b7424 */ /* 0x000fe400078e00ff */
[----:B------:R-:W-:-:S07]  /*177c0*/  IMAD.MOV.U32 R15, RZ, RZ, -0x1 ;  /* 0xffffffffff0f7424 */ /* 0x000fce00078e00ff */
[----:B0----5:R-:W-:Y:S05]  /*177d0*/  WARPSYNC.COLLECTIVE R15, `(.L_x_545) ;  /* 0x000000000f087348 */ /* 0x021fea0003c00000 */
[----:B------:R1:W2:Y:S02]  /*177e0*/  SHFL.IDX P6, R14, R13, R12, R11 ;  /* 0x0000000c0d0e7389 */ /* 0x0002a400000c000b */
[----:B012--5:R-:W-:Y:S01]  /*177f0*/  ENDCOLLECTIVE ;  /* 0x000000000000791b */ /* 0x027fe20003800000 */
.L_x_545:
[----:B------:R-:W-:Y:S05]  /*17800*/  BSYNC B1 ;  /* 0x0000000000017941 */ /* 0x000fea0003800000 */
.L_x_544:
[----:B------:R-:W-:Y:S05]  /*17810*/  BRA `(.L_x_546) ;  /* 0xfffffef800a87947 */ /* 0x000fea000383ffff */
.L_x_351:
        /* <DEDUP_REMOVED lines=8> */
.L_x_548:
[----:B------:R-:W-:Y:S05]  /*178a0*/  BSYNC B1 ;  /* 0x0000000000017941 */ /* 0x000fea0003800000 */
.L_x_547:
[----:B------:R-:W-:Y:S05]  /*178b0*/  BRA `(.L_x_549) ;  /* 0xfffffef800887947 */ /* 0x000fea000383ffff */
.L_x_352:
        /* <DEDUP_REMOVED lines=8> */
.L_x_551:
[----:B------:R-:W-:Y:S05]  /*17940*/  BSYNC B1 ;  /* 0x0000000000017941 */ /* 0x000fea0003800000 */
.L_x_550:
[----:B------:R-:W-:Y:S05]  /*17950*/  BRA `(.L_x_552) ;  /* 0xfffffef800687947 */ /* 0x000fea000383ffff */
.L_x_353:
        /* <DEDUP_REMOVED lines=8> */
.L_x_554:
[----:B------:R-:W-:Y:S05]  /*179e0*/  BSYNC B1 ;  /* 0x0000000000017941 */ /* 0x000fea0003800000 */
.L_x_553:
[----:B------:R-:W-:Y:S05]  /*179f0*/  BRA `(.L_x_555) ;  /* 0xfffffef800487947 */ /* 0x000fea000383ffff */
.L_x_355:
[----:B-1----:R1:W2:Y:S02]  /*17a00*/  SYNCS.PHASECHK.TRANS64.TRYWAIT P0, [R18+URZ+0x19c00], R3 ;  /* 0x019c0003120075a7 */ /* 0x0022a4000800017f */
[----:B--2---:R-:W-:Y:S05]  /*17a10*/  @!P0 NANOSLEEP.SYNCS 0x989680 ;  /* 0x009896800000895d */ /* 0x004fea0003900000 */
[----:B------:R-:W2:Y:S02]  /*17a20*/  @!P0 SYNCS.PHASECHK.TRANS64 P0, [R18+URZ+0x19c00], R3 ;  /* 0x019c0003120085a7 */ /* 0x000ea4000800007f */
[----:B--2---:R-:W-:Y:S05]  /*17a30*/  @!P0 BRA `(.L_x_355) ;  /* 0xfffffffc00f08947 */ /* 0x004fea000383ffff */
[----:B------:R-:W-:Y:S05]  /*17a40*/  BRA `(.L_x_556) ;  /* 0xfffffef800407947 */ /* 0x000fea000383ffff */
.L_x_363:
        /* <DEDUP_REMOVED lines=8> */
.L_x_558:
[----:B------:R-:W-:Y:S05]  /*17ad0*/  BSYNC B1 ;  /* 0x0000000000017941 */ /* 0x000fea0003800000 */
.L_x_557:
[----:B------:R-:W-:Y:S05]  /*17ae0*/  BRA `(.L_x_559) ;  /* 0xffffff1000787947 */ /* 0x000fea000383ffff */
.L_x_364:
        /* <DEDUP_REMOVED lines=8> */
.L_x_561:
[----:B------:R-:W-:Y:S05]  /*17b70*/  BSYNC B1 ;  /* 0x0000000000017941 */ /* 0x000fea0003800000 */
.L_x_560:
[----:B------:R-:W-:Y:S05]  /*17b80*/  BRA `(.L_x_562) ;  /* 0xffffff1000587947 */ /* 0x000fea000383ffff */
.L_x_365:
        /* <DEDUP_REMOVED lines=8> */
.L_x_564:
[----:B------:R-:W-:Y:S05]  /*17c10*/  BSYNC B1 ;  /* 0x0000000000017941 */ /* 0x000fea0003800000 */
.L_x_563:
[----:B------:R-:W-:Y:S05]  /*17c20*/  BRA `(.L_x_565) ;  /* 0xffffff1000387947 */ /* 0x000fea000383ffff */
.L_x_366:
        /* <DEDUP_REMOVED lines=8> */
.L_x_567:
[----:B------:R-:W-:Y:S05]  /*17cb0*/  BSYNC B1 ;  /* 0x0000000000017941 */ /* 0x000fea0003800000 */
.L_x_566:
[----:B------:R-:W-:Y:S05]  /*17cc0*/  BRA `(.L_x_568) ;  /* 0xffffff1000187947 */ /* 0x000fea000383ffff */
.L_x_368:
[----:B-1----:R1:W2:Y:S02]  /*17cd0*/  SYNCS.PHASECHK.TRANS64.TRYWAIT P0, [R18+URZ+0x19c00], R3 ;  /* 0x019c0003120075a7 */ /* 0x0022a4000800017f */
[----:B--2---:R-:W-:Y:S05]  /*17ce0*/  @!P0 NANOSLEEP.SYNCS 0x989680 ;  /* 0x009896800000895d */ /* 0x004fea0003900000 */
[----:B------:R-:W2:Y:S02]  /*17cf0*/  @!P0 SYNCS.PHASECHK.TRANS64 P0, [R18+URZ+0x19c00], R3 ;  /* 0x019c0003120085a7 */ /* 0x000ea4000800007f */
[----:B--2---:R-:W-:Y:S05]  /*17d00*/  @!P0 BRA `(.L_x_368) ;  /* 0xfffffffc00f08947 */ /* 0x004fea000383ffff */
[----:B------:R-:W-:Y:S05]  /*17d10*/  BRA `(.L_x_569) ;  /* 0xffffff1000107947 */ /* 0x000fea000383ffff */
.L_x_374:
[----:B-1----:R1:W3:Y:S02]  /*17d20*/  SYNCS.PHASECHK.TRANS64.TRYWAIT P1, [R3+URZ+0x19c30], R4 ;  /* 0x019c3004030075a7 */ /* 0x0022e4000802017f */
[----:B---3--:R-:W-:Y:S05]  /*17d30*/  @!P1 NANOSLEEP.SYNCS 0x989680 ;  /* 0x009896800000995d */ /* 0x008fea0003900000 */
[----:B------:R-:W3:Y:S02]  /*17d40*/  @!P1 SYNCS.PHASECHK.TRANS64 P1, [R3+URZ+0x19c30], R4 ;  /* 0x019c3004030095a7 */ /* 0x000ee4000802007f */
[----:B---3--:R-:W-:Y:S05]  /*17d50*/  @!P1 BRA `(.L_x_374) ;  /* 0xfffffffc00f09947 */ /* 0x008fea000383ffff */
[----:B------:R-:W-:Y:S05]  /*17d60*/  BRA `(.L_x_373) ;  /* 0xffffff3000747947 */ /* 0x000fea000383ffff */
.L_x_381:
[----:B-1----:R1:W2:Y:S02]  /*17d70*/  SYNCS.PHASECHK.TRANS64.TRYWAIT P1, [R10+URZ+0x19c30], R9 ;  /* 0x019c30090a0075a7 */ /* 0x0022a4000802017f */
[----:B--2---:R-:W-:Y:S05]  /*17d80*/  @!P1 NANOSLEEP.SYNCS 0x989680 ;  /* 0x009896800000995d */ /* 0x004fea0003900000 */
[----:B------:R-:W2:Y:S02]  /*17d90*/  @!P1 SYNCS.PHASECHK.TRANS64 P1, [R10+URZ+0x19c30], R9 ;  /* 0x019c30090a0095a7 */ /* 0x000ea4000802007f */
[----:B--2---:R-:W-:Y:S05]  /*17da0*/  @!P1 BRA `(.L_x_381) ;  /* 0xfffffffc00f09947 */ /* 0x004fea000383ffff */
[----:B------:R-:W-:Y:S05]  /*17db0*/  BRA `(.L_x_380) ;  /* 0xffffff5400007947 */ /* 0x000fea000383ffff */
.L_x_386:
[----:B---3--:R3:W4:Y:S02]  /*17dc0*/  SYNCS.PHASECHK.TRANS64.TRYWAIT P1, [R12+URZ+0x19c50], R0 ;  /* 0x019c50000c0075a7 */ /* 0x008724000802017f */
[----:B----4-:R-:W-:Y:S05]  /*17dd0*/  @!P1 NANOSLEEP.SYNCS 0x989680 ;  /* 0x009896800000995d */ /* 0x010fea0003900000 */
[----:B------:R-:W4:Y:S02]  /*17de0*/  @!P1 SYNCS.PHASECHK.TRANS64 P1, [R12+URZ+0x19c50], R0 ;  /* 0x019c50000c0095a7 */ /* 0x000f24000802007f */
[----:B----4-:R-:W-:Y:S05]  /*17df0*/  @!P1 BRA `(.L_x_386) ;  /* 0xfffffffc00f09947 */ /* 0x010fea000383ffff */
[----:B------:R-:W-:Y:S05]  /*17e00*/  BRA `(.L_x_385) ;  /* 0xffffff54008c7947 */ /* 0x000fea000383ffff */
.L_x_393:
[----:B--2---:R2:W3:Y:S02]  /*17e10*/  SYNCS.PHASECHK.TRANS64.TRYWAIT P1, [R5+URZ+0x19c50], R8 ;  /* 0x019c5008050075a7 */ /* 0x0044e4000802017f */
[----:B---3--:R-:W-:Y:S05]  /*17e20*/  @!P1 NANOSLEEP.SYNCS 0x989680 ;  /* 0x009896800000995d */ /* 0x008fea0003900000 */
[----:B------:R-:W3:Y:S02]  /*17e30*/  @!P1 SYNCS.PHASECHK.TRANS64 P1, [R5+URZ+0x19c50], R8 ;  /* 0x019c5008050095a7 */ /* 0x000ee4000802007f */
[----:B---3--:R-:W-:Y:S05]  /*17e40*/  @!P1 BRA `(.L_x_393) ;  /* 0xfffffffc00f09947 */ /* 0x008fea000383ffff */
[----:B------:R-:W-:Y:S05]  /*17e50*/  BRA `(.L_x_392) ;  /* 0xffffff6c00fc7947 */ /* 0x000fea000383ffff */
.L_x_420:
[----:B------:R-:W0:Y:S01]  /*17e60*/  S2R R10, SR_TID.X ;  /* 0x00000000000a7919 */ /* 0x000e220000002100 */
[----:B------:R-:W-:Y:S01]  /*17e70*/  BSSY B1, `(.L_x_570) ;  /* 0x000000a000017945 */ /* 0x000fe20003800000 */
[----:B------:R-:W-:Y:S02]  /*17e80*/  IMAD.MOV.U32 R12, RZ, RZ, RZ ;  /* 0x000000ffff0c7224 */ /* 0x000fe400078e00ff */
[----:B------:R-:W-:Y:S02]  /*17e90*/  IMAD.MOV.U32 R11, RZ, RZ, 0x1f ;  /* 0x0000001fff0b7424 */ /* 0x000fe400078e00ff */
[----:B------:R-:W-:Y:S01]  /*17ea0*/  IMAD.MOV.U32 R15, RZ, RZ, -0x1 ;  /* 0xffffffffff0f7424 */ /* 0x000fe200078e00ff */
[----:B0-----:R-:W-:-:S04]  /*17eb0*/  SHF.R.U32.HI R10, RZ, 0x5, R10 ;  /* 0x00000005ff0a7819 */ /* 0x001fc8000001160a */
[----:B------:R-:W-:-:S05]  /*17ec0*/  LOP3.LUT R10, R10, 0x3, RZ, 0xc0, !PT ;  /* 0x000000030a0a7812 */ /* 0x000fca00078ec0ff */
[----:B------:R-:W-:-:S07]  /*17ed0*/  IMAD.MOV.U32 R13, RZ, RZ, R10 ;  /* 0x000000ffff0d7224 */ /* 0x000fce00078e000a */
[----:B------:R-:W-:Y:S05]  /*17ee0*/  WARPSYNC.COLLECTIVE R15, `(.L_x_571) ;  /* 0x000000000f087348 */ /* 0x000fea0003c00000 */
[----:B------:R0:W1:Y:S02]  /*17ef0*/  SHFL.IDX P6, R14, R13, R12, R11 ;  /* 0x0000000c0d0e7389 */ /* 0x00006400000c000b */
[----:B01----:R-:W-:Y:S01]  /*17f00*/  ENDCOLLECTIVE ;  /* 0x000000000000791b */ /* 0x003fe20003800000 */
.L_x_571:
[----:B------:R-:W-:Y:S05]  /*17f10*/  BSYNC B1 ;  /* 0x0000000000017941 */ /* 0x000fea0003800000 */
.L_x_570:
[----:B------:R-:W-:Y:S05]  /*17f20*/  BRA `(.L_x_572) ;  /* 0xffffffa800147947 */ /* 0x000fea000383ffff */
.L_x_422:
[----:B------:R-:W-:Y:S01]  /*17f30*/  BSSY B1, `(.L_x_573) ;  /* 0x0000006000017945 */ /* 0x000fe20003800000 */
[----:B------:R-:W-:-:S07]  /*17f40*/  IMAD.MOV.U32 R15, RZ, RZ, -0x1 ;  /* 0xffffffffff0f7424 */ /* 0x000fce00078e00ff */
[----:B0-----:R-:W-:Y:S05]  /*17f50*/  WARPSYNC.COLLECTIVE R15, `(.L_x_574) ;  /* 0x000000000f0c7348 */ /* 0x001fea0003c00000 */
[----:B------:R-:W-:Y:S02]  /*17f60*/  ELECT P6, UR62, PT ;  /* 0x00000000003e782f */ /* 0x000fe400038c0000 */
[----:B------:R-:W-:Y:S01]  /*17f70*/  MOV R14, UR62 ;  /* 0x0000003e000e7c02 */ /* 0x000fe20008000f00 */
[----:B0-----:R-:W-:Y:S10]  /*17f80*/  ENDCOLLECTIVE ;  /* 0x000000000000791b */ /* 0x001ff40003800000 */
.L_x_574:
[----:B------:R-:W-:Y:S05]  /*17f90*/  BSYNC B1 ;  /* 0x0000000000017941 */ /* 0x000fea0003800000 */
.L_x_573:
[----:B------:R-:W-:Y:S05]  /*17fa0*/  BRA `(.L_x_421) ;  /* 0xffffffa8000c7947 */ /* 0x000fea000383ffff */
.L_x_424:
[----:B0-----:R0:W1:Y:S02]  /*17fb0*/  SYNCS.PHASECHK.TRANS64.TRYWAIT P0, [R6+URZ+0x19c20], R7 ;  /* 0x019c2007060075a7 */ /* 0x001064000800017f */
[----:B-1----:R-:W-:Y:S05]  /*17fc0*/  @!P0 NANOSLEEP.SYNCS 0x989680 ;  /* 0x009896800000895d */ /* 0x002fea0003900000 */
[----:B------:R-:W1:Y:S02]  /*17fd0*/  @!P0 SYNCS.PHASECHK.TRANS64 P0, [R6+URZ+0x19c20], R7 ;  /* 0x019c2007060085a7 */ /* 0x000e64000800007f */
[----:B-1----:R-:W-:Y:S05]  /*17fe0*/  @!P0 BRA `(.L_x_424) ;  /* 0xfffffffc00f08947 */ /* 0x002fea000383ffff */
[----:B------:R-:W-:Y:S05]  /*17ff0*/  BRA `(.L_x_575) ;  /* 0xffffffa800287947 */ /* 0x000fea000383ffff */
.L_x_428:
[----:B-1----:R1:W2:Y:S02]  /*18000*/  SYNCS.PHASECHK.TRANS64.TRYWAIT P0, [R10+URZ+0x19ca0], R12 ;  /* 0x019ca00c0a0075a7 */ /* 0x0022a4000800017f */
[----:B--2---:R-:W-:Y:S05]  /*18010*/  @!P0 NANOSLEEP.SYNCS 0x989680 ;  /* 0x009896800000895d */ /* 0x004fea0003900000 */
[----:B------:R-:W2:Y:S02]  /*18020*/  @!P0 SYNCS.PHASECHK.TRANS64 P0, [R10+URZ+0x19ca0], R12 ;  /* 0x019ca00c0a0085a7 */ /* 0x000ea4000800007f */
[----:B--2---:R-:W-:Y:S05]  /*18030*/  @!P0 BRA `(.L_x_428) ;  /* 0xfffffffc00f08947 */ /* 0x004fea000383ffff */
[----:B------:R-:W-:Y:S05]  /*18040*/  BRA `(.L_x_576) ;  /* 0xffffffa800407947 */ /* 0x000fea000383ffff */
.L_x_435:
[----:B0-----:R0:W2:Y:S02]  /*18050*/  SYNCS.PHASECHK.TRANS64.TRYWAIT P0, [R10+URZ+0x19cc0], R12 ;  /* 0x019cc00c0a0075a7 */ /* 0x0010a4000800017f */
[----:B--2---:R-:W-:Y:S05]  /*18060*/  @!P0 NANOSLEEP.SYNCS 0x989680 ;  /* 0x009896800000895d */ /* 0x004fea0003900000 */
[----:B------:R-:W2:Y:S02]  /*18070*/  @!P0 SYNCS.PHASECHK.TRANS64 P0, [R10+URZ+0x19cc0], R12 ;  /* 0x019cc00c0a0085a7 */ /* 0x000ea4000800007f */
[----:B--2---:R-:W-:Y:S05]  /*18080*/  @!P0 BRA `(.L_x_435) ;  /* 0xfffffffc00f08947 */ /* 0x004fea000383ffff */
[----:B------:R-:W-:Y:S05]  /*18090*/  BRA `(.L_x_577) ;  /* 0xffffffac003c7947 */ /* 0x000fea000383ffff */
.L_x_444:
[----:B-1----:R1:W2:Y:S02]  /*180a0*/  SYNCS.PHASECHK.TRANS64.TRYWAIT P1, [R10+URZ+0x19ca0], R9 ;  /* 0x019ca0090a0075a7 */ /* 0x0022a4000802017f */
[----:B--2---:R-:W-:Y:S05]  /*180b0*/  @!P1 NANOSLEEP.SYNCS 0x989680 ;  /* 0x009896800000995d */ /* 0x004fea0003900000 */
[----:B------:R-:W2:Y:S02]  /*180c0*/  @!P1 SYNCS.PHASECHK.TRANS64 P1, [R10+URZ+0x19ca0], R9 ;  /* 0x019ca0090a0095a7 */ /* 0x000ea4000802007f */
[----:B--2---:R-:W-:Y:S05]  /*180d0*/  @!P1 BRA `(.L_x_444) ;  /* 0xfffffffc00f09947 */ /* 0x004fea000383ffff */
[----:B------:R-:W-:Y:S05]  /*180e0*/  BRA `(.L_x_578) ;  /* 0xffffffb000707947 */ /* 0x000fea000383ffff */
.L_x_451:
[----:B0-----:R0:W2:Y:S02]  /*180f0*/  SYNCS.PHASECHK.TRANS64.TRYWAIT P1, [R10+URZ+0x19cc0], R9 ;  /* 0x019cc0090a0075a7 */ /* 0x0010a4000802017f */
[----:B--2---:R-:W-:Y:S05]  /*18100*/  @!P1 NANOSLEEP.SYNCS 0x989680 ;  /* 0x009896800000995d */ /* 0x004fea0003900000 */
[----:B------:R-:W2:Y:S02]  /*18110*/  @!P1 SYNCS.PHASECHK.TRANS64 P1, [R10+URZ+0x19cc0], R9 ;  /* 0x019cc0090a0095a7 */ /* 0x000ea4000802007f */
[----:B--2---:R-:W-:Y:S05]  /*18120*/  @!P1 BRA `(.L_x_451) ;  /* 0xfffffffc00f09947 */ /* 0x004fea000383ffff */
[----:B------:R-:W-:Y:S05]  /*18130*/  BRA `(.L_x_579) ;  /* 0xffffffb400687947 */ /* 0x000fea000383ffff */
.L_x_468:
        /* <DEDUP_REMOVED lines=11> */
.L_x_581:
[----:B------:R-:W-:Y:S05]  /*181f0*/  BSYNC B0 ;  /* 0x0000000000007941 */ /* 0x000fea0003800000 */
.L_x_580:
[----:B------:R-:W-:Y:S05]  /*18200*/  BRA `(.L_x_582) ;  /* 0xffffffc4004c7947 */ /* 0x000fea000383ffff */
.L_x_470:
[----:B------:R-:W-:Y:S01]  /*18210*/  BSSY B0, `(.L_x_583) ;  /* 0x0000006000007945 */ /* 0x000fe20003800000 */
[----:B------:R-:W-:-:S07]  /*18220*/  IMAD.MOV.U32 R15, RZ, RZ, -0x1 ;  /* 0xffffffffff0f7424 */ /* 0x000fce00078e00ff */
[----:B0-----:R-:W-:Y:S05]  /*18230*/  WARPSYNC.COLLECTIVE R15, `(.L_x_584) ;  /* 0x000000000f0c7348 */ /* 0x001fea0003c00000 */
[----:B------:R-:W-:Y:S02]  /*18240*/  ELECT P6, UR62, PT ;  /* 0x00000000003e782f */ /* 0x000fe400038c0000 */
[----:B------:R-:W-:Y:S01]  /*18250*/  MOV R14, UR62 ;  /* 0x0000003e000e7c02 */ /* 0x000fe20008000f00 */
[----:B0-----:R-:W-:Y:S10]  /*18260*/  ENDCOLLECTIVE ;  /* 0x000000000000791b */ /* 0x001ff40003800000 */
.L_x_584:
[----:B------:R-:W-:Y:S05]  /*18270*/  BSYNC B0 ;  /* 0x0000000000007941 */ /* 0x000fea0003800000 */
.L_x_583:
[----:B------:R-:W-:Y:S05]  /*18280*/  BRA `(.L_x_585) ;  /* 0xffffffc400447947 */ /* 0x000fea000383ffff */
.L_x_473:
[----:B0-----:R0:W1:Y:S02]  /*18290*/  SYNCS.PHASECHK.TRANS64.TRYWAIT P2, [R5+URZ+0x19c80], R4 ;  /* 0x019c8004050075a7 */ /* 0x001064000804017f */
[----:B-1----:R-:W-:Y:S05]  /*182a0*/  @!P2 NANOSLEEP.SYNCS 0x989680 ;  /* 0x009896800000a95d */ /* 0x002fea0003900000 */
[----:B------:R-:W1:Y:S02]  /*182b0*/  @!P2 SYNCS.PHASECHK.TRANS64 P2, [R5+URZ+0x19c80], R4 ;  /* 0x019c80040500a5a7 */ /* 0x000e64000804007f */
[----:B-1----:R-:W-:Y:S05]  /*182c0*/  @!P2 BRA `(.L_x_473) ;  /* 0xfffffffc00f0a947 */ /* 0x002fea000383ffff */
[----:B------:R-:W-:Y:S05]  /*182d0*/  BRA `(.L_x_586) ;  /* 0xffffffc400b47947 */ /* 0x000fea000383ffff */
.L_x_475:
[----:B-1----:R1:W2:Y:S02]  /*182e0*/  SYNCS.PHASECHK.TRANS64.TRYWAIT P2, [R5+URZ+0x19c40], R4 ;  /* 0x019c4004050075a7 */ /* 0x0022a4000804017f */
[----:B--2---:R-:W-:Y:S05]  /*182f0*/  @!P2 NANOSLEEP.SYNCS 0x989680 ;  /* 0x009896800000a95d */ /* 0x004fea0003900000 */
[----:B------:R-:W2:Y:S02]  /*18300*/  @!P2 SYNCS.PHASECHK.TRANS64 P2, [R5+URZ+0x19c40], R4 ;  /* 0x019c40040500a5a7 */ /* 0x000ea4000804007f */
[----:B--2---:R-:W-:Y:S05]  /*18310*/  @!P2 BRA `(.L_x_475) ;  /* 0xfffffffc00f0a947 */ /* 0x004fea000383ffff */
[----:B------:R-:W-:Y:S05]  /*18320*/  BRA `(.L_x_587) ;  /* 0xffffffc800387947 */ /* 0x000fea000383ffff */
.L_x_478:
[----:B0-----:R-:W0:Y:S01]  /*18330*/  S2R R5, SR_CgaCtaId ;  /* 0x0000000000057919 */ /* 0x001e220000008800 */
[----:B------:R-:W-:-:S04]  /*18340*/  MOV R4, 0x400 ;  /* 0x0000040000047802 */ /* 0x000fc80000000f00 */
[----:B0-----:R-:W-:-:S04]  /*18350*/  LEA R4, R5, R4, 0x18 ;  /* 0x0000000405047211 */ /* 0x001fc800078ec0ff */
[----:B------:R0:W1:Y:S03]  /*18360*/  SYNCS.PHASECHK.TRANS64.TRYWAIT P0, [R4+URZ+0x19c20], R3 ;  /* 0x019c2003040075a7 */ /* 0x000066000800017f */
[----:B-1----:R-:W-:Y:S05]  /*18370*/  @!P0 NANOSLEEP.SYNCS 0x989680 ;  /* 0x009896800000895d */ /* 0x002fea0003900000 */
[----:B------:R-:W1:Y:S02]  /*18380*/  @!P0 SYNCS.PHASECHK.TRANS64 P0, [R4+URZ+0x19c20], R3 ;  /* 0x019c2003040085a7 */ /* 0x000e64000800007f */
[----:B-1----:R-:W-:Y:S05]  /*18390*/  @!P0 BRA `(.L_x_478) ;  /* 0xfffffffc00e48947 */ /* 0x002fea000383ffff */
[----:B------:R-:W-:Y:S05]  /*183a0*/  BRA `(.L_x_588) ;  /* 0xffffffcc006c7947 */ /* 0x000fea000383ffff */
.L_x_484:
[----:B0-----:R0:W1:Y:S02]  /*183b0*/  SYNCS.PHASECHK.TRANS64.TRYWAIT P0, [R3+URZ+0x19c80], R4 ;  /* 0x019c8004030075a7 */ /* 0x001064000800017f */
[----:B-1----:R-:W-:Y:S05]  /*183c0*/  @!P0 NANOSLEEP.SYNCS 0x989680 ;  /* 0x009896800000895d */ /* 0x002fea0003900000 */
[----:B------:R-:W1:Y:S02]  /*183d0*/  @!P0 SYNCS.PHASECHK.TRANS64 P0, [R3+URZ+0x19c80], R4 ;  /* 0x019c8004030085a7 */ /* 0x000e64000800007f */
[----:B-1----:R-:W-:Y:S05]  /*183e0*/  @!P0 BRA `(.L_x_484) ;  /* 0xfffffffc00f08947 */ /* 0x002fea000383ffff */
[----:B------:R-:W-:Y:S05]  /*183f0*/  BRA `(.L_x_589) ;  /* 0xffffffd000147947 */ /* 0x000fea000383ffff */
.L_x_491:
[----:B-1----:R1:W2:Y:S02]  /*18400*/  SYNCS.PHASECHK.TRANS64.TRYWAIT P0, [R3+URZ+0x19c40], R4 ;  /* 0x019c4004030075a7 */ /* 0x0022a4000800017f */
[----:B--2---:R-:W-:Y:S05]  /*18410*/  @!P0 NANOSLEEP.SYNCS 0x989680 ;  /* 0x009896800000895d */ /* 0x004fea0003900000 */
[----:B------:R-:W2:Y:S02]  /*18420*/  @!P0 SYNCS.PHASECHK.TRANS64 P0, [R3+URZ+0x19c40], R4 ;  /* 0x019c4004030085a7 */ /* 0x000ea4000800007f */
[----:B--2---:R-:W-:Y:S05]  /*18430*/  @!P0 BRA `(.L_x_491) ;  /* 0xfffffffc00f08947 */ /* 0x004fea000383ffff */
[----:B------:R-:W-:Y:S05]  /*18440*/  BRA `(.L_x_590) ;  /* 0xffffffd400187947 */ /* 0x000fea000383ffff */
.L_x_499:
[----:B0-----:R0:W1:Y:S02]  /*18450*/  SYNCS.PHASECHK.TRANS64.TRYWAIT P2, [R13+URZ+0x19c70], R4 ;  /* 0x019c70040d0075a7 */ /* 0x001064000804017f */
[----:B-1----:R-:W-:Y:S05]  /*18460*/  @!P2 NANOSLEEP.SYNCS 0x989680 ;  /* 0x009896800000a95d */ /* 0x002fea0003900000 */
[----:B------:R-:W1:Y:S02]  /*18470*/  @!P2 SYNCS.PHASECHK.TRANS64 P2, [R13+URZ+0x19c70], R4 ;  /* 0x019c70040d00a5a7 */ /* 0x000e64000804007f */
[----:B-1----:R-:W-:Y:S05]  /*18480*/  @!P2 BRA `(.L_x_499) ;  /* 0xfffffffc00f0a947 */ /* 0x002fea000383ffff */
[----:B------:R-:W-:Y:S05]  /*18490*/  BRA `(.L_x_591) ;  /* 0xffffffd800387947 */ /* 0x000fea000383ffff */
.L_x_501:
[----:B0-----:R0:W1:Y:S02]  /*184a0*/  SYNCS.PHASECHK.TRANS64.TRYWAIT P2, [R13+URZ+0x19c60], R4 ;  /* 0x019c60040d0075a7 */ /* 0x001064000804017f */
[----:B-1----:R-:W-:Y:S05]  /*184b0*/  @!P2 NANOSLEEP.SYNCS 0x989680 ;  /* 0x009896800000a95d */ /* 0x002fea0003900000 */
[----:B------:R-:W1:Y:S02]  /*184c0*/  @!P2 SYNCS.PHASECHK.TRANS64 P2, [R13+URZ+0x19c60], R4 ;  /* 0x019c60040d00a5a7 */ /* 0x000e64000804007f */
[----:B-1----:R-:W-:Y:S05]  /*184d0*/  @!P2 BRA `(.L_x_501) ;  /* 0xfffffffc00f0a947 */ /* 0x002fea000383ffff */
[----:B------:R-:W-:Y:S05]  /*184e0*/  BRA `(.L_x_592) ;  /* 0xffffffd800407947 */ /* 0x000fea000383ffff */
.L_x_508:
[----:B0-----:R0:W1:Y:S02]  /*184f0*/  SYNCS.PHASECHK.TRANS64.TRYWAIT P0, [R3+URZ+0x19c70], R0 ;  /* 0x019c7000030075a7 */ /* 0x001064000800017f */
[----:B-1----:R-:W-:Y:S05]  /*18500*/  @!P0 NANOSLEEP.SYNCS 0x989680 ;  /* 0x009896800000895d */ /* 0x002fea0003900000 */
[----:B------:R-:W1:Y:S02]  /*18510*/  @!P0 SYNCS.PHASECHK.TRANS64 P0, [R3+URZ+0x19c70], R0 ;  /* 0x019c7000030085a7 */ /* 0x000e64000800007f */
[----:B-1----:R-:W-:Y:S05]  /*18520*/  @!P0 BRA `(.L_x_508) ;  /* 0xfffffffc00f08947 */ /* 0x002fea000383ffff */
[----:B------:R-:W-:Y:S05]  /*18530*/  BRA `(.L_x_593) ;  /* 0xffffffdc00a47947 */ /* 0x000fea000383ffff */
.L_x_510:
[----:B0-----:R0:W1:Y:S02]  /*18540*/  SYNCS.PHASECHK.TRANS64.TRYWAIT P0, [R3+URZ+0x19c60], R0 ;  /* 0x019c6000030075a7 */ /* 0x001064000800017f */
[----:B-1----:R-:W-:Y:S05]  /*18550*/  @!P0 NANOSLEEP.SYNCS 0x989680 ;  /* 0x009896800000895d */ /* 0x002fea0003900000 */
[----:B------:R-:W1:Y:S02]  /*18560*/  @!P0 SYNCS.PHASECHK.TRANS64 P0, [R3+URZ+0x19c60], R0 ;  /* 0x019c6000030085a7 */ /* 0x000e64000800007f */
[----:B-1----:R-:W-:Y:S05]  /*18570*/  @!P0 BRA `(.L_x_510) ;  /* 0xfffffffc00f08947 */ /* 0x002fea000383ffff */
[----:B------:R-:W-:Y:S05]  /*18580*/  BRA `(.L_x_594) ;  /* 0xffffffdc00a87947 */ /* 0x000fea000383ffff */
.L_x_514:
[----:B------:R-:W-:Y:S01]  /*18590*/  BSSY B0, `(.L_x_595) ;  /* 0x0000008000007945 */ /* 0x000fe20003800000 */
[----:B------:R-:W-:Y:S02]  /*185a0*/  IMAD.MOV.U32 R13, RZ, RZ, R16 ;  /* 0x000000ffff0d7224 */ /* 0x000fe400078e0010 */
[----:B------:R-:W-:Y:S02]  /*185b0*/  IMAD.MOV.U32 R12, RZ, RZ, RZ ;  /* 0x000000ffff0c7224 */ /* 0x000fe400078e00ff */
[----:B------:R-:W-:Y:S02]  /*185c0*/  IMAD.MOV.U32 R11, RZ, RZ, 0x1f ;  /* 0x0000001fff0b7424 */ /* 0x000fe400078e00ff */
[----:B------:R-:W-:-:S07]  /*185d0*/  IMAD.MOV.U32 R15, RZ, RZ, -0x1 ;  /* 0xffffffffff0f7424 */ /* 0x000fce00078e00ff */
[----:B------:R-:W-:Y:S05]  /*185e0*/  WARPSYNC.COLLECTIVE R15, `(.L_x_596) ;  /* 0x000000000f087348 */ /* 0x000fea0003c00000 */
[----:B------:R0:W1:Y:S02]  /*185f0*/  SHFL.IDX P6, R14, R13, R12, R11 ;  /* 0x0000000c0d0e7389 */ /* 0x00006400000c000b */
[----:B01----:R-:W-:Y:S01]  /*18600*/  ENDCOLLECTIVE ;  /* 0x000000000000791b */ /* 0x003fe20003800000 */
.L_x_596:
[----:B------:R-:W-:Y:S05]  /*18610*/  BSYNC B0 ;  /* 0x0000000000007941 */ /* 0x000fea0003800000 */
.L_x_595:
[----:B------:R-:W-:Y:S02]  /*18620*/  IMAD.MOV.U32 R13, RZ, RZ, R16 ;  /* 0x000000ffff0d7224 */ /* 0x000fe400078e0010 */
[----:B------:R-:W-:Y:S02]  /*18630*/  IMAD.MOV.U32 R12, RZ, RZ, 0x1 ;  /* 0x00000001ff0c7424 */ /* 0x000fe400078e00ff */
[----:B------:R-:W-:Y:S02]  /*18640*/  IMAD.MOV.U32 R11, RZ, RZ, 0x1f ;  /* 0x0000001fff0b7424 */ /* 0x000fe400078e00ff */
[----:B------:R-:W-:Y:S02]  /*18650*/  IMAD.MOV.U32 R15, RZ, RZ, -0x1 ;  /* 0xffffffffff0f7424 */ /* 0x000fe400078e00ff */
[----:B------:R-:W-:Y:S02]  /*18660*/  IMAD.IADD R5, R19, 0x1, R8 ;  /* 0x0000000113057824 */ /* 0x000fe400078e0208 */
[----:B------:R-:W-:-:S07]  /*18670*/  IMAD.MOV.U32 R0, RZ, RZ, R14 ;  /* 0x000000ffff007224 */ /* 0x000fce00078e000e */
[----:B------:R-:W-:Y:S05]  /*18680*/  WARPSYNC.COLLECTIVE R15, `(.L_x_597) ;  /* 0x000000000f087348 */ /* 0x000fea0003c00000 */
[----:B------:R0:W1:Y:S02]  /*18690*/  SHFL.IDX P6, R14, R13, R12, R11 ;  /* 0x0000000c0d0e7389 */ /* 0x00006400000c000b */
[----:B01----:R-:W-:Y:S01]  /*186a0*/  ENDCOLLECTIVE ;  /* 0x000000000000791b */ /* 0x003fe20003800000 */
.L_x_597:
[----:B------:R-:W-:Y:S02]  /*186b0*/  ULDC UR4, c[0x0][0xc14] ;  /* 0x0003050000047ab9 */ /* 0x000fe40000000800 */
[----:B------:R-:W-:-:S13]  /*186c0*/  ISETP.GE.OR P1, PT, R5, UR4, !P0 ;  /* 0x0000000405007c0c */ /* 0x000fda000c726670 */
[----:B------:R-:W0:Y:S01]  /*186d0*/  @!P1 LDC.64 R2, c[0x0][0xc58] ;  /* 0x00031600ff029b82 */ /* 0x000e220000000a00 */
[----:B------:R-:W-:Y:S02]  /*186e0*/  IMAD.MOV.U32 R11, RZ, RZ, RZ ;  /* 0x000000ffff0b7224 */ /* 0x000fe400078e00ff */
[----:B------:R-:W-:Y:S02]  /*186f0*/  IMAD.MOV.U32 R4, RZ, RZ, R14 ;  /* 0x000000ffff047224 */ /* 0x000fe400078e000e */
[----:B0-----:R-:W-:-:S06]  /*18700*/  @!P1 IMAD.WIDE R2, R5, 0x4, R2 ;  /* 0x0000000405029825 */ /* 0x001fcc00078e0202 */
[----:B------:R-:W2:Y:S01]  /*18710*/  @!P1 LDG.E R2, desc[UR40][R2.64] ;  /* 0x0000002802029981 */ /* 0x000ea2000c1e1900 */
[----:B------:R-:W-:Y:S01]  /*18720*/  IMAD.MOV.U32 R5, RZ, RZ, RZ ;  /* 0x000000ffff057224 */ /* 0x000fe200078e00ff */
[C---:B------:R-:W-:Y:S02]  /*18730*/  ISETP.GE.U32.AND P2, PT, R8.reuse, 0x2, PT ;  /* 0x000000020800780c */ /* 0x040fe40003f46070 */
[C---:B------:R-:W-:Y:S02]  /*18740*/  ISETP.GE.U32.AND P3, PT, R8.reuse, 0x4, PT ;  /* 0x000000040800780c */ /* 0x040fe40003f66070 */
[C---:B------:R-:W-:Y:S02]  /*18750*/  ISETP.GE.U32.AND P4, PT, R8.reuse, 0x8, PT ;  /* 0x000000080800780c */ /* 0x040fe40003f86070 */
[C---:B------:R-:W-:Y:S01]  /*18760*/  ISETP.GE.U32.AND P5, PT, R8.reuse, 0x10, PT ;  /* 0x000000100800780c */ /* 0x040fe20003fa6070 */
[----:B--2---:R-:W-:Y:S01]  /*18770*/  @!P1 IMAD.MOV.U32 R5, RZ, RZ, R2 ;  /* 0x000000ffff059224 */ /* 0x004fe200078e0002 */
[----:B------:R-:W-:-:S03]  /*18780*/  ISETP.NE.AND P1, PT, R8, RZ, PT ;  /* 0x000000ff0800720c */ /* 0x000fc60003f25270 */
[----:B------:R-:W-:-:S10]  /*18790*/  IMAD.MOV.U32 R13, RZ, RZ, R5 ;  /* 0x000000ffff0d7224 */ /* 0x000fd400078e0005 */
[----:B------:R-:W-:Y:S05]  /*187a0*/  WARPSYNC.COLLECTIVE R15, `(.L_x_598) ;  /* 0x000000000f087348 */ /* 0x000fea0003c00000 */
[----:B------:R0:W1:Y:S02]  /*187b0*/  SHFL.UP P6, R14, R13, R12, R11 ;  /* 0x0400000c0d0e7389 */ /* 0x00006400000c000b */
[----:B01----:R-:W-:Y:S01]  /*187c0*/  ENDCOLLECTIVE ;  /* 0x000000000000791b */ /* 0x003fe20003800000 */
.L_x_598:
[----:B------:R-:W-:Y:S01]  /*187d0*/  IMAD.MOV.U32 R12, RZ, RZ, 0x2 ;  /* 0x00000002ff0c7424 */ /* 0x000fe200078e00ff */
[----:B------:R-:W-:-:S05]  /*187e0*/  SEL R6, R14, RZ, P1 ;  /* 0x000000ff0e067207 */ /* 0x000fca0000800000 */
[----:B------:R-:W-:-:S04]  /*187f0*/  IMAD.IADD R6, R5, 0x1, R6 ;  /* 0x0000000105067824 */ /* 0x000fc800078e0206 */
[----:B------:R-:W-:-:S07]  /*18800*/  IMAD.MOV.U32 R13, RZ, RZ, R6 ;  /* 0x000000ffff0d7224 */ /* 0x000fce00078e0006 */
[----:B------:R-:W-:Y:S05]  /*18810*/  WARPSYNC.COLLECTIVE R15, `(.L_x_599) ;  /* 0x000000000f087348 */ /* 0x000fea0003c00000 */
[----:B------:R0:W1:Y:S02]  /*18820*/  SHFL.UP P6, R14, R13, R12, R11 ;  /* 0x0400000c0d0e7389 */ /* 0x00006400000c000b */
[----:B01----:R-:W-:Y:S01]  /*18830*/  ENDCOLLECTIVE ;  /* 0x000000000000791b */ /* 0x003fe20003800000 */
.L_x_599:
[----:B------:R-:W-:Y:S01]  /*18840*/  IMAD.MOV.U32 R12, RZ, RZ, 0x4 ;  /* 0x00000004ff0c7424 */ /* 0x000fe200078e00ff */
[----:B------:R-:W-:-:S05]  /*18850*/  SEL R7, R14, RZ, P2 ;  /* 0x000000ff0e077207 */ /* 0x000fca0001000000 */
[----:B------:R-:W-:-:S04]  /*18860*/  IMAD.IADD R7, R6, 0x1, R7 ;  /* 0x0000000106077824 */ /* 0x000fc800078e0207 */
[----:B------:R-:W-:-:S07]  /*18870*/  IMAD.MOV.U32 R13, RZ, RZ, R7 ;  /* 0x000000ffff0d7224 */ /* 0x000fce00078e0007 */
[----:B------:R-:W-:Y:S05]  /*18880*/  WARPSYNC.COLLECTIVE R15, `(.L_x_600) ;  /* 0x000000000f087348 */ /* 0x000fea0003c00000 */
[----:B------:R0:W1:Y:S02]  /*18890*/  SHFL.UP P6, R14, R13, R12, R11 ;  /* 0x0400000c0d0e7389 */ /* 0x00006400000c000b */
[----:B01----:R-:W-:Y:S01]  /*188a0*/  ENDCOLLECTIVE ;  /* 0x000000000000791b */ /* 0x003fe20003800000 */
.L_x_600:
[----:B------:R-:W-:Y:S01]  /*188b0*/  IMAD.MOV.U32 R12, RZ, RZ, 0x8 ;  /* 0x00000008ff0c7424 */ /* 0x000fe200078e00ff */
[----:B------:R-:W-:-:S05]  /*188c0*/  SEL R2, R14, RZ, P3 ;  /* 0x000000ff0e027207 */ /* 0x000fca0001800000 */
[----:B------:R-:W-:-:S04]  /*188d0*/  IMAD.IADD R2, R7, 0x1, R2 ;  /* 0x0000000107027824 */ /* 0x000fc800078e0202 */
[----:B------:R-:W-:-:S07]  /*188e0*/  IMAD.MOV.U32 R13, RZ, RZ, R2 ;  /* 0x000000ffff0d7224 */ /* 0x000fce00078e0002 */
[----:B------:R-:W-:Y:S05]  /*188f0*/  WARPSYNC.COLLECTIVE R15, `(.L_x_601) ;  /* 0x000000000f087348 */ /* 0x000fea0003c00000 */
[----:B------:R0:W1:Y:S02]  /*18900*/  SHFL.UP P6, R14, R13, R12, R11 ;  /* 0x0400000c0d0e7389 */ /* 0x00006400000c000b */
[----:B01----:R-:W-:Y:S01]  /*18910*/  ENDCOLLECTIVE ;  /* 0x000000000000791b */ /* 0x003fe20003800000 */
.L_x_601:
[----:B------:R-:W-:Y:S01]  /*18920*/  IMAD.MOV.U32 R12, RZ, RZ, 0x10 ;  /* 0x00000010ff0c7424 */ /* 0x000fe200078e00ff */
[----:B------:R-:W-:-:S05]  /*18930*/  SEL R3, R14, RZ, P4 ;  /* 0x000000ff0e037207 */ /* 0x000fca0002000000 */
[----:B------:R-:W-:-:S04]  /*18940*/  IMAD.IADD R3, R2, 0x1, R3 ;  /* 0x0000000102037824 */ /* 0x000fc800078e0203 */
[----:B------:R-:W-:-:S07]  /*18950*/  IMAD.MOV.U32 R13, RZ, RZ, R3 ;  /* 0x000000ffff0d7224 */ /* 0x000fce00078e0003 */
[----:B------:R-:W-:Y:S05]  /*18960*/  WARPSYNC.COLLECTIVE R15, `(.L_x_602) ;  /* 0x000000000f087348 */ /* 0x000fea0003c00000 */
[----:B------:R0:W1:Y:S02]  /*18970*/  SHFL.UP P6, R14, R13, R12, R11 ;  /* 0x0400000c0d0e7389 */ /* 0x00006400000c000b */
[----:B01----:R-:W-:Y:S01]  /*18980*/  ENDCOLLECTIVE ;  /* 0x000000000000791b */ /* 0x003fe20003800000 */
.L_x_602:
[----:B------:R-:W-:Y:S02]  /*18990*/  IMAD.MOV.U32 R12, RZ, RZ, 0x1f ;  /* 0x0000001fff0c7424 */ /* 0x000fe400078e00ff */
[----:B------:R-:W-:Y:S01]  /*189a0*/  IMAD.MOV.U32 R11, RZ, RZ, 0x1f ;  /* 0x0000001fff0b7424 */ /* 0x000fe200078e00ff */
[----:B------:R-:W-:-:S05]  /*189b0*/  SEL R2, R14, RZ, P5 ;  /* 0x000000ff0e027207 */ /* 0x000fca0002800000 */
[----:B------:R-:W-:-:S04]  /*189c0*/  IMAD.IADD R2, R3, 0x1, R2 ;  /* 0x0000000103027824 */ /* 0x000fc800078e0202 */
[----:B------:R-:W-:-:S07]  /*189d0*/  IMAD.MOV.U32 R13, RZ, RZ, R2 ;  /* 0x000000ffff0d7224 */ /* 0x000fce00078e0002 */
[----:B------:R-:W-:Y:S05]  /*189e0*/  WARPSYNC.COLLECTIVE R15, `(.L_x_603) ;  /* 0x000000000f087348 */ /* 0x000fea0003c00000 */
[----:B------:R0:W1:Y:S02]  /*189f0*/  SHFL.IDX P6, R14, R13, R12, R11 ;  /* 0x0000000c0d0e7389 */ /* 0x00006400000c000b */
[----:B01----:R-:W-:Y:S01]  /*18a00*/  ENDCOLLECTIVE ;  /* 0x000000000000791b */ /* 0x003fe20003800000 */
.L_x_603:
[----:B------:R-:W-:Y:S05]  /*18a10*/  BRA `(.L_x_604) ;  /* 0xffffffe000487947 */ /* 0x000fea000383ffff */
.L_x_519:
[----:B------:R-:W-:Y:S01]  /*18a20*/  BSSY B0, `(.L_x_605) ;  /* 0x0000008000007945 */ /* 0x000fe20003800000 */
[----:B-----5:R-:W-:Y:S02]  /*18a30*/  IMAD.MOV.U32 R13, RZ, RZ, R5 ;  /* 0x000000ffff0d7224 */ /* 0x020fe400078e0005 */
[----:B------:R-:W-:Y:S02]  /*18a40*/  IMAD.MOV.U32 R12, RZ, RZ, 0x1 ;  /* 0x00000001ff0c7424 */ /* 0x000fe400078e00ff */
[----:B------:R-:W-:Y:S02]  /*18a50*/  IMAD.MOV.U32 R11, RZ, RZ, RZ ;  /* 0x000000ffff0b7224 */ /* 0x000fe400078e00ff */
[----:B------:R-:W-:-:S07]  /*18a60*/  IMAD.MOV.U32 R15, RZ, RZ, -0x1 ;  /* 0xffffffffff0f7424 */ /* 0x000fce00078e00ff */
[----:B0-----:R-:W-:Y:S05]  /*18a70*/  WARPSYNC.COLLECTIVE R15, `(.L_x_606) ;  /* 0x000000000f087348 */ /* 0x001fea0003c00000 */
[----:B------:R1:W2:Y:S02]  /*18a80*/  SHFL.UP P6, R14, R13, R12, R11 ;  /* 0x0400000c0d0e7389 */ /* 0x0002a400000c000b */
[----:B012---:R-:W-:Y:S01]  /*18a90*/  ENDCOLLECTIVE ;  /* 0x000000000000791b */ /* 0x007fe20003800000 */
.L_x_606:
[----:B------:R-:W-:Y:S05]  /*18aa0*/  BSYNC B0 ;  /* 0x0000000000007941 */ /* 0x000fea0003800000 */
.L_x_605:
[----:B------:R-:W-:Y:S01]  /*18ab0*/  SEL R14, R14, RZ, P1 ;  /* 0x000000ff0e0e7207 */ /* 0x000fe20000800000 */
[----:B------:R-:W-:Y:S02]  /*18ac0*/  IMAD.MOV.U32 R12, RZ, RZ, 0x2 ;  /* 0x00000002ff0c7424 */ /* 0x000fe400078e00ff */
[----:B------:R-:W-:Y:S02]  /*18ad0*/  IMAD.MOV.U32 R11, RZ, RZ, RZ ;  /* 0x000000ffff0b7224 */ /* 0x000fe400078e00ff */
[----:B------:R-:W-:Y:S02]  /*18ae0*/  IMAD.IADD R13, R5, 0x1, R14 ;  /* 0x00000001050d7824 */ /* 0x000fe400078e020e */
[----:B------:R-:W-:-:S07]  /*18af0*/  IMAD.MOV.U32 R15, RZ, RZ, -0x1 ;  /* 0xffffffffff0f7424 */ /* 0x000fce00078e00ff */
[----:B------:R-:W-:Y:S05]  /*18b00*/  WARPSYNC.COLLECTIVE R15, `(.L_x_607) ;  /* 0x000000000f087348 */ /* 0x000fea0003c00000 */
[----:B------:R0:W1:Y:S02]  /*18b10*/  SHFL.UP P6, R14, R13, R12, R11 ;  /* 0x0400000c0d0e7389 */ /* 0x00006400000c000b */
[----:B01----:R-:W-:Y:S01]  /*18b20*/  ENDCOLLECTIVE ;  /* 0x000000000000791b */ /* 0x003fe20003800000 */
.L_x_607:
[----:B------:R-:W-:Y:S01]  /*18b30*/  IMAD.MOV.U32 R12, RZ, RZ, 0x4 ;  /* 0x00000004ff0c7424 */ /* 0x000fe200078e00ff */
[----:B------:R-:W-:-:S05]  /*18b40*/  SEL R2, R14, RZ, P2 ;  /* 0x000000ff0e027207 */ /* 0x000fca0001000000 */
[----:B------:R-:W-:-:S04]  /*18b50*/  IMAD.IADD R2, R13, 0x1, R2 ;  /* 0x000000010d027824 */ /* 0x000fc800078e0202 */
[----:B------:R-:W-:-:S07]  /*18b60*/  IMAD.MOV.U32 R13, RZ, RZ, R2 ;  /* 0x000000ffff0d7224 */ /* 0x000fce00078e0002 */
[----:B------:R-:W-:Y:S05]  /*18b70*/  WARPSYNC.COLLECTIVE R15, `(.L_x_608) ;  /* 0x000000000f087348 */ /* 0x000fea0003c00000 */
[----:B------:R0:W1:Y:S02]  /*18b80*/  SHFL.UP P6, R14, R13, R12, R11 ;  /* 0x0400000c0d0e7389 */ /* 0x00006400000c000b */
[----:B01----:R-:W-:Y:S01]  /*18b90*/  ENDCOLLECTIVE ;  /* 0x000000000000791b */ /* 0x003fe20003800000 */
.L_x_608:
[----:B------:R-:W-:Y:S01]  /*18ba0*/  IMAD.MOV.U32 R12, RZ, RZ, 0x8 ;  /* 0x00000008ff0c7424 */ /* 0x000fe200078e00ff */
[----:B------:R-:W-:-:S05]  /*18bb0*/  SEL R3, R14, RZ, P3 ;  /* 0x000000ff0e037207 */ /* 0x000fca0001800000 */
[----:B------:R-:W-:-:S04]  /*18bc0*/  IMAD.IADD R3, R2, 0x1, R3 ;  /* 0x0000000102037824 */ /* 0x000fc800078e0203 */
[----:B------:R-:W-:-:S07]  /*18bd0*/  IMAD.MOV.U32 R13, RZ, RZ, R3 ;  /* 0x000000ffff0d7224 */ /* 0x000fce00078e0003 */
[----:B------:R-:W-:Y:S05]  /*18be0*/  WARPSYNC.COLLECTIVE R15, `(.L_x_609) ;  /* 0x000000000f087348 */ /* 0x000fea0003c00000 */
[----:B------:R0:W1:Y:S02]  /*18bf0*/  SHFL.UP P6, R14, R13, R12, R11 ;  /* 0x0400000c0d0e7389 */ /* 0x00006400000c000b */
[----:B01----:R-:W-:Y:S01]  /*18c00*/  ENDCOLLECTIVE ;  /* 0x000000000000791b */ /* 0x003fe20003800000 */
.L_x_609:
[----:B------:R-:W-:Y:S01]  /*18c10*/  IMAD.MOV.U32 R12, RZ, RZ, 0x10 ;  /* 0x00000010ff0c7424 */ /* 0x000fe200078e00ff */
[----:B------:R-:W-:-:S05]  /*18c20*/  SEL R4, R14, RZ, P4 ;  /* 0x000000ff0e047207 */ /* 0x000fca0002000000 */
[----:B------:R-:W-:-:S04]  /*18c30*/  IMAD.IADD R4, R3, 0x1, R4 ;  /* 0x0000000103047824 */ /* 0x000fc800078e0204 */
[----:B------:R-:W-:-:S07]  /*18c40*/  IMAD.MOV.U32 R13, RZ, RZ, R4 ;  /* 0x000000ffff0d7224 */ /* 0x000fce00078e0004 */
[----:B------:R-:W-:Y:S05]  /*18c50*/  WARPSYNC.COLLECTIVE R15, `(.L_x_610) ;  /* 0x000000000f087348 */ /* 0x000fea0003c00000 */
[----:B------:R0:W1:Y:S02]  /*18c60*/  SHFL.UP P6, R14, R13, R12, R11 ;  /* 0x0400000c0d0e7389 */ /* 0x00006400000c000b */
[----:B01----:R-:W-:Y:S01]  /*18c70*/  ENDCOLLECTIVE ;  /* 0x000000000000791b */ /* 0x003fe20003800000 */
.L_x_610:
        /* <DEDUP_REMOVED lines=8> */
.L_x_611:
[----:B------:R-:W-:Y:S05]  /*18d00*/  BRA `(.L_x_612) ;  /* 0xffffffe000287947 */ /* 0x000fea000383ffff */
.L_x_521:
[----:B------:R-:W-:Y:S01]  /*18d10*/  BSSY B0, `(.L_x_613) ;  /* 0x0000006000007945 */ /* 0x000fe20003800000 */
[----:B------:R-:W-:Y:S01]  /*18d20*/  PLOP3.LUT P6, PT, P6, PT, PT, 0x8, 0x0 ;  /* 0x000000000000781c */ /* 0x000fe200037ce170 */
[----:B------:R-:W-:-:S12]  /*18d30*/  IMAD.MOV.U32 R15, RZ, RZ, -0x1 ;  /* 0xffffffffff0f7424 */ /* 0x000fd800078e00ff */
[----:B0-----:R-:W-:Y:S05]  /*18d40*/  WARPSYNC.COLLECTIVE R15, `(.L_x_614) ;  /* 0x000000000f087348 */ /* 0x001fea0003c00000 */
[----:B------:R-:W-:Y:S01]  /*18d50*/  VOTE.ANY R14, PT, P6 ;  /* 0x00000000000e7806 */ /* 0x000fe200030e0100 */
[----:B0-----:R-:W-:Y:S06]  /*18d60*/  ENDCOLLECTIVE ;  /* 0x000000000000791b */ /* 0x001fec0003800000 */
.L_x_614:
[----:B------:R-:W-:Y:S05]  /*18d70*/  BSYNC B0 ;  /* 0x0000000000007941 */ /* 0x000fea0003800000 */
.L_x_613:
[----:B------:R-:W-:Y:S02]  /*18d80*/  IMAD.MOV.U32 R3, RZ, RZ, R14 ;  /* 0x000000ffff037224 */ /* 0x000fe400078e000e */
[----:B------:R-:W-:Y:S02]  /*18d90*/  IMAD.MOV.U32 R13, RZ, RZ, R5 ;  /* 0x000000ffff0d7224 */ /* 0x000fe400078e0005 */
[----:B------:R-:W0:Y:S01]  /*18da0*/  POPC R4, R3 ;  /* 0x0000000300047309 */ /* 0x000e220000000000 */
[----:B------:R-:W-:Y:S02]  /*18db0*/  IMAD.MOV.U32 R11, RZ, RZ, 0x1f ;  /* 0x0000001fff0b7424 */ /* 0x000fe400078e00ff */
[----:B------:R-:W-:Y:S02]  /*18dc0*/  IMAD.MOV.U32 R15, RZ, RZ, -0x1 ;  /* 0xffffffffff0f7424 */ /* 0x000fe400078e00ff */
[----:B0-----:R-:W-:-:S07]  /*18dd0*/  IMAD.MOV.U32 R12, RZ, RZ, R4 ;  /* 0x000000ffff0c7224 */ /* 0x001fce00078e0004 */
[----:B------:R-:W-:Y:S05]  /*18de0*/  WARPSYNC.COLLECTIVE R15, `(.L_x_615) ;  /* 0x000000000f087348 */ /* 0x000fea0003c00000 */
[----:B------:R0:W1:Y:S02]  /*18df0*/  SHFL.IDX P6, R14, R13, R12, R11 ;  /* 0x0000000c0d0e7389 */ /* 0x00006400000c000b */
[----:B01----:R-:W-:Y:S01]  /*18e00*/  ENDCOLLECTIVE ;  /* 0x000000000000791b */ /* 0x003fe20003800000 */
.L_x_615:
[----:B------:R-:W-:Y:S01]  /*18e10*/  IMAD.MOV.U32 R5, RZ, RZ, R14 ;  /* 0x000000ffff057224 */ /* 0x000fe200078e000e */
[----:B------:R-:W-:Y:S06]  /*18e20*/  BRA `(.L_x_616) ;  /* 0xffffffe000187947 */ /* 0x000fec000383ffff */
.L_x_523:
[----:B------:R-:W-:Y:S01]  /*18e30*/  BSSY B0, `(.L_x_617) ;  /* 0x0000007000007945 */ /* 0x000fe20003800000 */
[----:B------:R-:W-:Y:S02]  /*18e40*/  IMAD.MOV.U32 R13, RZ, RZ, R2 ;  /* 0x000000ffff0d7224 */ /* 0x000fe400078e0002 */
[----:B------:R-:W-:Y:S02]  /*18e50*/  IMAD.MOV.U32 R11, RZ, RZ, 0x1f ;  /* 0x0000001fff0b7424 */ /* 0x000fe400078e00ff */
[----:B------:R-:W-:-:S07]  /*18e60*/  IMAD.MOV.U32 R15, RZ, RZ, -0x1 ;  /* 0xffffffffff0f7424 */ /* 0x000fce00078e00ff */
[----:B012---:R-:W-:Y:S05]  /*18e70*/  WARPSYNC.COLLECTIVE R15, `(.L_x_618) ;  /* 0x000000000f087348 */ /* 0x007fea0003c00000 */
[----:B------:R3:W4:Y:S02]  /*18e80*/  SHFL.IDX P6, R14, R13, R12, R11 ;  /* 0x0000000c0d0e7389 */ /* 0x00072400000c000b */
[----:B01234-:R-:W-:Y:S01]  /*18e90*/  ENDCOLLECTIVE ;  /* 0x000000000000791b */ /* 0x01ffe20003800000 */
.L_x_618:
[----:B------:R-:W-:Y:S05]  /*18ea0*/  BSYNC B0 ;  /* 0x0000000000007941 */ /* 0x000fea0003800000 */
.L_x_617:
[----:B------:R-:W-:Y:S05]  /*18eb0*/  BRA `(.L_x_522) ;  /* 0xffffffe000107947 */ /* 0x000fea000383ffff */
.L_x_527:
[----:B0-----:R0:W2:Y:S02]  /*18ec0*/  SYNCS.PHASECHK.TRANS64.TRYWAIT P0, [R9+URZ+0x19c20], R0 ;  /* 0x019c2000090075a7 */ /* 0x0010a4000800017f */
[----:B--2---:R-:W-:Y:S05]  /*18ed0*/  @!P0 NANOSLEEP.SYNCS 0x989680 ;  /* 0x009896800000895d */ /* 0x004fea0003900000 */
[----:B------:R-:W2:Y:S02]  /*18ee0*/  @!P0 SYNCS.PHASECHK.TRANS64 P0, [R9+URZ+0x19c20], R0 ;  /* 0x019c2000090085a7 */ /* 0x000ea4000800007f */
[----:B--2---:R-:W-:Y:S05]  /*18ef0*/  @!P0 BRA `(.L_x_527) ;  /* 0xfffffffc00f08947 */ /* 0x004fea000383ffff */
[----:B------:R-:W-:Y:S05]  /*18f00*/  BRA `(.L_x_619) ;  /* 0xffffffe000fc7947 */ /* 0x000fea000383ffff */
.L_x_528:
[----:B------:R-:W2:Y:S01]  /*18f10*/  S2R R2, SR_TID.X ;  /* 0x0000000000027919 */ /* 0x000ea20000002100 */
[----:B------:R-:W-:Y:S01]  /*18f20*/  BSSY B0, `(.L_x_620) ;  /* 0x000000a000007945 */ /* 0x000fe20003800000 */
[----:B------:R-:W-:Y:S02]  /*18f30*/  IMAD.MOV.U32 R12, RZ, RZ, RZ ;  /* 0x000000ffff0c7224 */ /* 0x000fe400078e00ff */
[----:B------:R-:W-:Y:S02]  /*18f40*/  IMAD.MOV.U32 R11, RZ, RZ, 0x1f ;  /* 0x0000001fff0b7424 */ /* 0x000fe400078e00ff */
[----:B------:R-:W-:Y:S01]  /*18f50*/  IMAD.MOV.U32 R15, RZ, RZ, -0x1 ;  /* 0xffffffffff0f7424 */ /* 0x000fe200078e00ff */
[----:B--2---:R-:W-:-:S04]  /*18f60*/  SHF.R.U32.HI R2, RZ, 0x5, R2 ;  /* 0x00000005ff027819 */ /* 0x004fc80000011602 */
[----:B------:R-:W-:-:S05]  /*18f70*/  LOP3.LUT R2, R2, 0x3, RZ, 0xc0, !PT ;  /* 0x0000000302027812 */ /* 0x000fca00078ec0ff */
[----:B------:R-:W-:-:S07]  /*18f80*/  IMAD.MOV.U32 R13, RZ, RZ, R2 ;  /* 0x000000ffff0d7224 */ /* 0x000fce00078e0002 */
[----:B01----:R-:W-:Y:S05]  /*18f90*/  WARPSYNC.COLLECTIVE R15, `(.L_x_621) ;  /* 0x000000000f087348 */ /* 0x003fea0003c00000 */
[----:B------:R2:W3:Y:S02]  /*18fa0*/  SHFL.IDX P6, R14, R13, R12, R11 ;  /* 0x0000000c0d0e7389 */ /* 0x0004e400000c000b */
[----:B0123--:R-:W-:Y:S01]  /*18fb0*/  ENDCOLLECTIVE ;  /* 0x000000000000791b */ /* 0x00ffe20003800000 */
.L_x_621:
[----:B------:R-:W-:Y:S05]  /*18fc0*/  BSYNC B0 ;  /* 0x0000000000007941 */ /* 0x000fea0003800000 */
.L_x_620:
[----:B------:R-:W-:Y:S05]  /*18fd0*/  BRA `(.L_x_622) ;  /* 0xffffffe000e47947 */ /* 0x000fea000383ffff */
.L_x_529:
[----:B------:R-:W-:Y:S01]  /*18fe0*/  BSSY B0, `(.L_x_623) ;  /* 0x0000006000007945 */ /* 0x000fe20003800000 */
[----:B------:R-:W-:-:S07]  /*18ff0*/  IMAD.MOV.U32 R15, RZ, RZ, -0x1 ;  /* 0xffffffffff0f7424 */ /* 0x000fce00078e00ff */
[----:B01----:R-:W-:Y:S05]  /*19000*/  WARPSYNC.COLLECTIVE R15, `(.L_x_624) ;  /* 0x000000000f0c7348 */ /* 0x003fea0003c00000 */
[----:B------:R-:W-:Y:S02]  /*19010*/  ELECT P6, UR62, PT ;  /* 0x00000000003e782f */ /* 0x000fe400038c0000 */
[----:B------:R-:W-:Y:S01]  /*19020*/  MOV R14, UR62 ;  /* 0x0000003e000e7c02 */ /* 0x000fe20008000f00 */
[----:B01----:R-:W-:Y:S10]  /*19030*/  ENDCOLLECTIVE ;  /* 0x000000000000791b */ /* 0x003ff40003800000 */
.L_x_624:
[----:B------:R-:W-:Y:S05]  /*19040*/  BSYNC B0 ;  /* 0x0000000000007941 */ /* 0x000fea0003800000 */
.L_x_623:
[----:B------:R-:W-:Y:S05]  /*19050*/  BRA `(.L_x_625) ;  /* 0xffffffe000d87947 */ /* 0x000fea000383ffff */
.L_x_531:
[----:B0-----:R0:W1:Y:S02]  /*19060*/  SYNCS.PHASECHK.TRANS64.TRYWAIT P1, [R7+URZ], R2 ;  /* 0x00000002070075a7 */ /* 0x001064000802017f */
[----:B-1----:R-:W-:Y:S05]  /*19070*/  @!P1 NANOSLEEP.SYNCS 0x989680 ;  /* 0x009896800000995d */ /* 0x002fea0003900000 */
[----:B------:R-:W1:Y:S02]  /*19080*/  @!P1 SYNCS.PHASECHK.TRANS64 P1, [R7+URZ], R2 ;  /* 0x00000002070095a7 */ /* 0x000e64000802007f */
[----:B-1----:R-:W-:Y:S05]  /*19090*/  @!P1 BRA `(.L_x_531) ;  /* 0xfffffffc00f09947 */ /* 0x002fea000383ffff */
[----:B------:R-:W-:Y:S05]  /*190a0*/  BRA `(.L_x_626) ;  /* 0xffffffe4000c7947 */ /* 0x000fea000383ffff */
.L_x_532:
[----:B-1----:R1:W2:Y:S02]  /*190b0*/  SYNCS.PHASECHK.TRANS64.TRYWAIT P1, [R3+URZ], R0 ;  /* 0x00000000030075a7 */ /* 0x0022a4000802017f */
[----:B--2---:R-:W-:Y:S05]  /*190c0*/  @!P1 NANOSLEEP.SYNCS 0x989680 ;  /* 0x009896800000995d */ /* 0x004fea0003900000 */
[----:B------:R-:W2:Y:S02]  /*190d0*/  @!P1 SYNCS.PHASECHK.TRANS64 P1, [R3+URZ], R0 ;  /* 0x00000000030095a7 */ /* 0x000ea4000802007f */
[----:B--2---:R-:W-:Y:S05]  /*190e0*/  @!P1 BRA `(.L_x_532) ;  /* 0xfffffffc00f09947 */ /* 0x004fea000383ffff */
[----:B------:R-:W-:Y:S05]  /*190f0*/  BRA `(.L_x_627) ;  /* 0xffffffe400007947 */ /* 0x000fea000383ffff */
.L_x_534:
[----:B-1----:R1:W2:Y:S02]  /*19100*/  SYNCS.PHASECHK.TRANS64.TRYWAIT P1, [R3+URZ+0x19c60], R2 ;  /* 0x019c6002030075a7 */ /* 0x0022a4000802017f */
[----:B--2---:R-:W-:Y:S05]  /*19110*/  @!P1 NANOSLEEP.SYNCS 0x989680 ;  /* 0x009896800000995d */ /* 0x004fea0003900000 */
[----:B------:R-:W2:Y:S02]  /*19120*/  @!P1 SYNCS.PHASECHK.TRANS64 P1, [R3+URZ+0x19c60], R2 ;  /* 0x019c6002030095a7 */ /* 0x000ea4000802007f */
[----:B--2---:R-:W-:Y:S05]  /*19130*/  @!P1 BRA `(.L_x_534) ;  /* 0xfffffffc00f09947 */ /* 0x004fea000383ffff */
[----:B------:R-:W-:Y:S05]  /*19140*/  BRA `(.L_x_628) ;  /* 0xffffffe400007947 */ /* 0x000fea000383ffff */
.L_x_536:
[----:B--2---:R2:W3:Y:S02]  /*19150*/  SYNCS.PHASECHK.TRANS64.TRYWAIT P1, [R5+URZ+0x19c60], R0 ;  /* 0x019c6000050075a7 */ /* 0x0044e4000802017f */
[----:B---3--:R-:W-:Y:S05]  /*19160*/  @!P1 NANOSLEEP.SYNCS 0x989680 ;  /* 0x009896800000995d */ /* 0x008fea0003900000 */
[----:B------:R-:W3:Y:S02]  /*19170*/  @!P1 SYNCS.PHASECHK.TRANS64 P1, [R5+URZ+0x19c60], R0 ;  /* 0x019c6000050095a7 */ /* 0x000ee4000802007f */
[----:B---3--:R-:W-:Y:S05]  /*19180*/  @!P1 BRA `(.L_x_536) ;  /* 0xfffffffc00f09947 */ /* 0x008fea000383ffff */
[----:B------:R-:W-:Y:S05]  /*19190*/  BRA `(.L_x_629) ;  /* 0xffffffe400007947 */ /* 0x000fea000383ffff */
.L_x_538:
[----:B---3--:R3:W4:Y:S02]  /*191a0*/  SYNCS.PHASECHK.TRANS64.TRYWAIT P0, [R3+URZ+0x19c80], R2 ;  /* 0x019c8002030075a7 */ /* 0x008724000800017f */
[----:B----4-:R-:W-:Y:S05]  /*191b0*/  @!P0 NANOSLEEP.SYNCS 0x989680 ;  /* 0x009896800000895d */ /* 0x010fea0003900000 */
[----:B------:R-:W4:Y:S02]  /*191c0*/  @!P0 SYNCS.PHASECHK.TRANS64 P0, [R3+URZ+0x19c80], R2 ;  /* 0x019c8002030085a7 */ /* 0x000f24000800007f */
[----:B----4-:R-:W-:Y:S05]  /*191d0*/  @!P0 BRA `(.L_x_538) ;  /* 0xfffffffc00f08947 */ /* 0x010fea000383ffff */
[----:B------:R-:W-:Y:S05]  /*191e0*/  BRA `(.L_x_539) ;  /* 0xffffffe000fc7947 */ /* 0x000fea000383ffff */
.L_x_630:
        /* <DEDUP_REMOVED lines=9> */
.L_x_2222:


//--------------------- .text._ZN7cutlass13device_kernelIN5flash11enable_sm90INS1_16FlashAttnFwdSm90INS1_25CollectiveMainloopFwdSm90ILi2EN4cute5tupleIJNS5_1CILi1EEES8_S8_EEENS6_IJNS7_ILi192EEENS7_ILi128EEENS7_ILi96EEEEEELi96ENS_12float_e4m3_tEfNS_4arch4Sm90ELb0ELb1ELb0ELb0ELb0ELb0ELb0ELb1ELb1ELb0ELb0ELb0EEENS1_21CollectiveEpilogueFwdINS6_IJSA_SC_SB_EEES9_NS_10bfloat16_tESG_Li384ELb0ELb0ELb0ELb1EEENS1_30DynamicPersistentTileSchedulerILi384ELi128ELb0ELb0ELb1EEEEEEEEEvNT_6ParamsE --------------------------
	.section	.text._ZN7cutlass13device_kernelIN5flash11enable_sm90INS1_16FlashAttnFwdSm90INS1_25CollectiveMainloopFwdSm90ILi2EN4cute5tupleIJNS5_1CILi1EEES8_S8_EEENS6_IJNS7_ILi192EEENS7_ILi128EEENS7_ILi96EEEEEELi96ENS_12float_e4m3_tEfNS_4arch4Sm90ELb0ELb1ELb0ELb0ELb0ELb0ELb0ELb1ELb1ELb0ELb0ELb0EEENS1_21CollectiveEpilogueFwdINS6_IJSA_SC_SB_EEES9_NS_10bfloat16_tESG_Li384ELb0ELb0ELb0ELb1EEENS1_30DynamicPersistentTileSchedulerILi384ELi128ELb0ELb0ELb1EEEEEEEEEvNT_6ParamsE,"ax",@progbits
	.align	128
.text._ZN7cutlass13device_kernelIN5flash11enable_sm90INS1_16FlashAttnFwdSm90INS1_25CollectiveMainloopFwdSm90ILi2EN4cute5tupleIJNS5_1CILi1EEES8_S8_EEENS6_IJNS7_ILi192EEENS7_ILi128EEENS7_ILi96EEEEEELi96ENS_12float_e4m3_tEfNS_4arch4Sm90ELb0ELb1ELb0ELb0ELb0ELb0ELb0ELb1ELb1ELb0ELb0ELb0EEENS1_21CollectiveEpilogueFwdINS6_IJSA_SC_SB_EEES9_NS_10bfloat16_tESG_Li384ELb0ELb0ELb0ELb1EEENS1_30DynamicPersistentTileSchedulerILi384ELi128ELb0ELb0ELb1EEEEEEEEEvNT_6ParamsE:
        .type           _ZN7cutlass13device_kernelIN5flash11enable_sm90INS1_16FlashAttnFwdSm90INS1_25CollectiveMainloopFwdSm90ILi2EN4cute5tupleIJNS5_1CILi1EEES8_S8_EEENS6_IJNS7_ILi192EEENS7_ILi128EEENS7_ILi96EEEEEELi96ENS_12float_e4m3_tEfNS_4arch4Sm90ELb0ELb1ELb0ELb0ELb0ELb0ELb0ELb1ELb1ELb0ELb0ELb0EEENS1_21CollectiveEpilogueFwdINS6_IJSA_SC_SB_EEES9_NS_10bfloat16_tESG_Li384ELb0ELb0ELb0ELb1EEENS1_30DynamicPersistentTileSchedulerILi384ELi128ELb0ELb0ELb1EEEEEEEEEvNT_6ParamsE,@function
        .size           _ZN7cutlass13device_kernelIN5flash11enable_sm90INS1_16FlashAttnFwdSm90INS1_25CollectiveMainloopFwdSm90ILi2EN4cute5tupleIJNS5_1CILi1EEES8_S8_EEENS6_IJNS7_ILi192EEENS7_ILi128EEENS7_ILi96EEEEEELi96ENS_12float_e4m3_tEfNS_4arch4Sm90ELb0ELb1ELb0ELb0ELb0ELb0ELb0ELb1ELb1ELb0ELb0ELb0EEENS1_21CollectiveEpilogueFwdINS6_IJSA_SC_SB_EEES9_NS_10bfloat16_tESG_Li384ELb0ELb0ELb0ELb1EEENS1_30DynamicPersistentTileSchedulerILi384ELi128ELb0ELb0ELb1EEEEEEEEEvNT_6ParamsE,(.L_x_2223 - _ZN7cutlass13device_kernelIN5flash11enable_sm90INS1_16FlashAttnFwdSm90INS1_25CollectiveMainloopFwdSm90ILi2EN4cute5tupleIJNS5_1CILi1EEES8_S8_EEENS6_IJNS7_ILi192EEENS7_ILi128EEENS7_ILi96EEEEEELi96ENS_12float_e4m3_tEfNS_4arch4Sm90ELb0ELb1ELb0ELb0ELb0ELb0ELb0ELb1ELb1ELb0ELb0ELb0EEENS1_21CollectiveEpilogueFwdINS6_IJSA_SC_SB_EEES9_NS_10bfloat16_tESG_Li384ELb0ELb0ELb0ELb1EEENS1_30DynamicPersistentTileSchedulerILi384ELi128ELb0ELb0ELb1EEEEEEEEEvNT_6ParamsE)
        .other          _ZN7cutlass13device_kernelIN5flash11enable_sm90INS1_16FlashAttnFwdSm90INS1_25CollectiveMainloopFwdSm90ILi2EN4cute5tupleIJNS5_1CILi1EEES8_S8_EEENS6_IJNS7_ILi192EEENS7_ILi128EEENS7_ILi96EEEEEELi96ENS_12float_e4m3_tEfNS_4arch4Sm90ELb0ELb1ELb0ELb0ELb0ELb0ELb0ELb1ELb1ELb0ELb0ELb0EEENS1_21CollectiveEpilogueFwdINS6_IJSA_SC_SB_EEES9_NS_10bfloat16_tESG_Li384ELb0ELb0ELb0ELb1EEENS1_30DynamicPersistentTileSchedulerILi384ELi128ELb0ELb0ELb1EEEEEEEEEvNT_6ParamsE,@"STO_CUDA_ENTRY STV_DEFAULT"
_ZN7cutlass13device_kernelIN5flash11enable_sm90INS1_16FlashAttnFwdSm90INS1_25CollectiveMainloopFwdSm90ILi2EN4cute5tupleIJNS5_1CILi1EEES8_S8_EEENS6_IJNS7_ILi192EEENS7_ILi128EEENS7_ILi96EEEEEELi96ENS_12float_e4m3_tEfNS_4arch4Sm90ELb0ELb1ELb0ELb0ELb0ELb0ELb0ELb1ELb1ELb0ELb0ELb0EEENS1_21CollectiveEpilogueFwdINS6_IJSA_SC_SB_EEES9_NS_10bfloat16_tESG_Li384ELb0ELb0ELb0ELb1EEENS1_30DynamicPersistentTileSchedulerILi384ELi128ELb0ELb0ELb1EEEEEEEEEvNT_6ParamsE:
[----:B------:R-:W1:Y:S02]  /*0000*/  LDC R1, c[0x0][0x28] ;  /* 0x00000a00ff017b82 */ /* 0x000e640000000800 */
[----:B-1----:R-:W-:Y:S01]  /*0010*/  VIADD R1, R1, 0xfffffff8 ;  /* 0xfffffff801017836 */ /* 0x002fe20000000000 */
[----:B------:R-:W1:Y:S01]  /*0020*/  S2R R4, SR_TID.X ;  /* 0x0000000000047919 */ /* 0x000e620000002100 */
[----:B------:R-:W-:Y:S01]  /*0030*/  ELECT P0, URZ, PT ;  /* 0x00000000003f782f */ /* 0x000fe20003800000 */
[----:B------:R-:W-:Y:S01]  /*0040*/  BSSY B0, `(.L_x_631) ;  /* 0x0000014000007945 */ /* 0x000fe20003800000 */
[----:B-1----:R-:W-:-:S05]  /*0050*/  SHF.R.U32.HI R0, RZ, 0x5, R4 ;  /* 0x00000005ff007819 */ /* 0x002fca0000011604 */
[----:B------:R-:W1:Y:S02]  /*0060*/  SHFL.IDX PT, R2, R0, RZ, 0x1f ;  /* 0x00001fff00027589 */ /* 0x000e6400000e0000 */
[----:B-1----:R-:W-:Y:S02]  /*0070*/  ISETP.EQ.AND P0, PT, R2, RZ, P0 ;  /* 0x000000ff0200720c */ /* 0x002fe40000702270 */
[----:B------:R-:W-:-:S11]  /*0080*/  SHF.R.U32.HI R2, RZ, 0x7, R4 ;  /* 0x00000007ff027819 */ /* 0x000fd60000011604 */
[----:B------:R-:W-:Y:S05]  /*0090*/  @!P0 BRA `(.L_x_632) ;  /* 0x0000000000388947 */ /* 0x000fea0003800000 */
        /* <DEDUP_REMOVED lines=14> */
.L_x_632:
[----:B------:R-:W-:Y:S05]  /*0180*/  BSYNC B0 ;  /* 0x0000000000007941 */ /* 0x000fea0003800000 */
.L_x_631:
        /* <DEDUP_REMOVED lines=37> */
.L_x_633:
        /* <DEDUP_REMOVED lines=22> */
.L_x_634:
        /* <DEDUP_REMOVED lines=18> */
.L_x_635:
        /* <DEDUP_REMOVED lines=22> */
.L_x_636:
        /* <DEDUP_REMOVED lines=22> */
.L_x_637:
        /* <DEDUP_REMOVED lines=8> */
.L_x_639:
[----:B------:R-:W-:-:S08]  /*09a0*/  NOP ;  /* 0x0000000000007918 */ /* 0x000fd00000000000 */
[----:B------:R-:W1:Y:S02]  /*09b0*/  USETMAXREG.TRY_ALLOC.CTAPOOL UP0, 0xa0 ;  /* 0x000000a0000079c8 */ /* 0x000e640008000600 */
[----:B-1----:R-:W-:-:S13]  /*09c0*/  PLOP3.LUT P0, PT, PT, PT, UP0, 0x80, 0x0 ;  /* 0x000000000000781c */ /* 0x002fda0003f0f008 */
[----:B------:R-:W-:Y:S05]  /*09d0*/  @!P0 BRA `(.L_x_639) ;  /* 0xfffffffc00f08947 */ /* 0x000fea000383ffff */
[----:B------:R-:W1:Y:S08]  /*09e0*/  S2UR UR7, SR_CTAID.X ;  /* 0x00000000000779c3 */ /* 0x000e700000002500 */
[----:B------:R-:W-:Y:S08]  /*09f0*/  BAR.ARV 0x4, 0x200 ;  /* 0x0108000000007b1d */ /* 0x000ff00000002000 */
[----:B------:R-:W1:Y:S08]  /*0a00*/  LDC R0, c[0x0][0xda8] ;  /* 0x00036a00ff007b82 */ /* 0x000e700000000800 */
[----:B------:R-:W-:Y:S06]  /*0a10*/  BAR.ARV 0x8, 0x1a0 ;  /* 0x0206800000007b1d */ /* 0x000fec0000002000 */
[----:B-1----:R-:W-:-:S13]  /*0a20*/  ISETP.LE.AND P0, PT, R0, UR7, PT ;  /* 0x0000000700007c0c */ /* 0x002fda000bf03270 */
[----:B------:R-:W-:Y:S05]  /*0a30*/  @P0 EXIT ;  /* 0x000000000000094d */ /* 0x000fea0003800000 */
[----:B------:R-:W1:Y:S01]  /*0a40*/  S2R R2, SR_TID.X ;  /* 0x0000000000027919 */ /* 0x000e620000002100 */
[----:B------:R-:W2:Y:S01]  /*0a50*/  S2UR UR50, SR_CgaCtaId ;  /* 0x00000000003279c3 */ /* 0x000ea20000008800 */
[----:B------:R-:W-:Y:S01]  /*0a60*/  UMOV UR47, 0x400 ;  /* 0x00000400002f7882 */ /* 0x000fe20000000000 */
[----:B------:R-:W-:Y:S01]  /*0a70*/  ULOP3.LUT UR39, UR46, 0x1, URZ, 0xfc, !UPT ;  /* 0x000000012e277892 */ /* 0x000fe2000f8efc3f */
[----:B------:R-:W-:Y:S01]  /*0a80*/  ULDC.64 UR52, c[0x0][0x198] ;  /* 0x0000660000347ab9 */ /* 0x000fe20000000a00 */
[----:B------:R-:W-:Y:S01]  /*0a90*/  UMOV UR38, URZ ;  /* 0x0000003f00267c82 */ /* 0x000fe20008000000 */
[----:B------:R-:W-:Y:S01]  /*0aa0*/  UMOV UR37, URZ ;  /* 0x0000003f00257c82 */ /* 0x000fe20008000000 */
[----:B------:R-:W-:Y:S02]  /*0ab0*/  UMOV UR36, URZ ;  /* 0x0000003f00247c82 */ /* 0x000fe40008000000 */
[----:B------:R-:W3:Y:S01]  /*0ac0*/  S2UR UR6, SR_SWINHI ;  /* 0x00000000000679c3 */ /* 0x000ee20000002f00 */
[----:B--2---:R-:W-:Y:S01]  /*0ad0*/  ULEA UR47, UR50, UR47, 0x18 ;  /* 0x0000002f322f7291 */ /* 0x004fe2000f8ec03f */
[----:B-1----:R-:W-:-:S06]  /*0ae0*/  VIADD R8, R2, 0xffffff80 ;  /* 0xffffff8002087836 */ /* 0x002fcc0000000000 */
[----:B------:R-:W-:Y:S01]  /*0af0*/  UMOV UR4, UR47 ;  /* 0x0000002f00047c82 */ /* 0x000fe20008000000 */
[----:B---3--:R-:W-:Y:S01]  /*0b00*/  UMOV UR5, UR6 ;  /* 0x0000000600057c82 */ /* 0x008fe20008000000 */
[----:B------:R-:W-:Y:S01]  /*0b10*/  IMAD.U32 R22, RZ, RZ, UR4 ;  /* 0x00000004ff167e24 */ /* 0x000fe2000f8e00ff */
[----:B------:R-:W-:Y:S01]  /*0b20*/  UMOV UR4, UR7 ;  /* 0x0000000700047c82 */ /* 0x000fe20008000000 */
[----:B------:R-:W-:Y:S01]  /*0b30*/  SHF.R.S32.HI R0, RZ, 0x1f, R8 ;  /* 0x0000001fff007819 */ /* 0x000fe20000011408 */
[----:B------:R-:W-:-:S03]  /*0b40*/  IMAD.U32 R23, RZ, RZ, UR5 ;  /* 0x00000005ff177e24 */ /* 0x000fc6000f8e00ff */
[CC--:B------:R-:W-:Y:S02]  /*0b50*/  LEA.HI R3, R0.reuse, R8.reuse, RZ, 0x4 ;  /* 0x0000000800037211 */ /* 0x0c0fe400078f20ff */
[----:B------:R-:W-:Y:S02]  /*0b60*/  LEA.HI R2, R0, R8, RZ, 0x7 ;  /* 0x0000000800027211 */ /* 0x000fe400078f38ff */
[----:B------:R-:W-:Y:S02]  /*0b70*/  SHF.R.S32.HI R4, RZ, 0x4, R3 ;  /* 0x00000004ff047819 */ /* 0x000fe40000011403 */
[----:B------:R-:W-:Y:S02]  /*0b80*/  LOP3.LUT R157, R2, 0xffffff80, RZ, 0xc0, !PT ;  /* 0xffffff80029d7812 */ /* 0x000fe400078ec0ff */
[C---:B------:R-:W-:Y:S02]  /*0b90*/  LEA.HI R5, R3.reuse, R4, RZ, 0x1 ;  /* 0x0000000403057211 */ /* 0x040fe400078f08ff */
[----:B------:R-:W-:Y:S01]  /*0ba0*/  LOP3.LUT R3, R3, 0x7fffff0, RZ, 0xc0, !PT ;  /* 0x07fffff003037812 */ /* 0x000fe200078ec0ff */
[----:B------:R-:W-:Y:S01]  /*0bb0*/  IMAD.IADD R157, R8, 0x1, -R157 ;  /* 0x00000001089d7824 */ /* 0x000fe200078e0a9d */
[----:B------:R-:W-:-:S02]  /*0bc0*/  LOP3.LUT R5, R5, 0x1ffffffe, RZ, 0xc0, !PT ;  /* 0x1ffffffe05057812 */ /* 0x000fc400078ec0ff */
[----:B------:R-:W-:Y:S01]  /*0bd0*/  SHF.R.S32.HI R10, RZ, 0x7, R2 ;  /* 0x00000007ff0a7819 */ /* 0x000fe20000011402 */
[----:B------:R-:W-:Y:S01]  /*0be0*/  IMAD.IADD R3, R8, 0x1, -R3 ;  /* 0x0000000108037824 */ /* 0x000fe200078e0a03 */
[----:B------:R-:W-:Y:S01]  /*0bf0*/  SHF.R.S32.HI R6, RZ, 0x1f, R157 ;  /* 0x0000001fff067819 */ /* 0x000fe2000001149d */
[----:B------:R-:W-:Y:S01]  /*0c00*/  IMAD.IADD R5, R4, 0x1, -R5 ;  /* 0x0000000104057824 */ /* 0x000fe200078e0a05 */
[----:B------:R-:W-:Y:S02]  /*0c10*/  LEA.HI R4, R0, R8, RZ, 0x5 ;  /* 0x0000000800047211 */ /* 0x000fe400078f28ff */
[----:B------:R-:W-:Y:S02]  /*0c20*/  LEA.HI R7, R6, R157, RZ, 0x2 ;  /* 0x0000009d06077211 */ /* 0x000fe400078f10ff */
[----:B------:R-:W-:Y:S02]  /*0c30*/  SHF.R.S32.HI R11, RZ, 0x5, R4 ;  /* 0x00000005ff0b7819 */ /* 0x000fe40000011404 */
[----:B------:R-:W-:-:S02]  /*0c40*/  SHF.R.S32.HI R4, RZ, 0x2, R7 ;  /* 0x00000002ff047819 */ /* 0x000fc40000011407 */
[----:B------:R-:W-:Y:S01]  /*0c50*/  SHF.R.S32.HI R9, RZ, 0x1f, R7 ;  /* 0x0000001fff097819 */ /* 0x000fe20000011407 */
[----:B------:R-:W-:Y:S01]  /*0c60*/  IMAD R2, R11, 0x10, R3 ;  /* 0x000000100b027824 */ /* 0x000fe200078e0203 */
[----:B------:R-:W-:Y:S02]  /*0c70*/  LEA.HI R6, R6, R157, RZ, 0x5 ;  /* 0x0000009d06067211 */ /* 0x000fe400078f28ff */
[----:B------:R-:W-:Y:S01]  /*0c80*/  LEA.HI R9, R9, R4, RZ, 0x3 ;  /* 0x0000000409097211 */ /* 0x000fe200078f18ff */
[----:B------:R-:W-:Y:S01]  /*0c90*/  IMAD R3, R2, 0x4, R5 ;  /* 0x0000000402037824 */ /* 0x000fe200078e0205 */
[----:B------:R-:W-:Y:S01]  /*0ca0*/  SHF.R.S32.HI R6, RZ, 0x5, R6 ;  /* 0x00000005ff067819 */ /* 0x000fe20000011406 */
[----:B------:R-:W-:Y:S01]  /*0cb0*/  IMAD.HI R2, R10, 0x55555556, RZ ;  /* 0x555555560a027827 */ /* 0x000fe200078e02ff */
[----:B------:R-:W-:Y:S02]  /*0cc0*/  LOP3.LUT R9, R9, 0xfffffff8, RZ, 0xc0, !PT ;  /* 0xfffffff809097812 */ /* 0x000fe400078ec0ff */
[----:B------:R-:W-:Y:S01]  /*0cd0*/  LEA.HI R0, R0, R8, RZ, 0x2 ;  /* 0x0000000800007211 */ /* 0x000fe200078f10ff */
[----:B------:R-:W-:Y:S01]  /*0ce0*/  IMAD.SHL.U32 R3, R3, 0x8, RZ ;  /* 0x0000000803037824 */ /* 0x000fe200078e00ff */
[----:B------:R-:W-:Y:S01]  /*0cf0*/  LEA.HI R2, R2, R2, RZ, 0x1 ;  /* 0x0000000202027211 */ /* 0x000fe200078f08ff */
[----:B------:R-:W-:Y:S01]  /*0d00*/  IMAD.IADD R9, R4, 0x1, -R9 ;  /* 0x0000000104097824 */ /* 0x000fe200078e0a09 */
[----:B------:R-:W-:Y:S01]  /*0d10*/  LOP3.LUT R16, R7, 0x7ffffffc, RZ, 0xc0, !PT ;  /* 0x7ffffffc07107812 */ /* 0x000fe200078ec0ff */
[----:B------:R-:W-:Y:S01]  /*0d20*/  IMAD.WIDE R22, R3, 0x2, R22 ;  /* 0x0000000203167825 */ /* 0x000fe200078e0216 */
[----:B------:R-:W-:-:S03]  /*0d30*/  SHF.R.S32.HI R154, RZ, 0x2, R0 ;  /* 0x00000002ff9a7819 */ /* 0x000fc60000011400 */
[----:B------:R-:W-:Y:S01]  /*0d40*/  IMAD R4, R2, -0x3, R10 ;  /* 0xfffffffd02047824 */ /* 0x000fe200078e020a */
[----:B------:R-:W-:Y:S01]  /*0d50*/  LOP3.LUT R2, R0, 0x1ffffffc, RZ, 0xc0, !PT ;  /* 0x1ffffffc00027812 */ /* 0x000fe200078ec0ff */
[----:B------:R-:W-:Y:S02]  /*0d60*/  IMAD R9, R6, 0x10, R9 ;  /* 0x0000001006097824 */ /* 0x000fe400078e0209 */
[----:B------:R-:W-:Y:S02]  /*0d70*/  IMAD.IADD R16, R157, 0x1, -R16 ;  /* 0x000000019d107824 */ /* 0x000fe400078e0a10 */
[----:B------:R-:W-:Y:S02]  /*0d80*/  IMAD R3, R4, 0x40, R9 ;  /* 0x0000004004037824 */ /* 0x000fe400078e0209 */
[----:B------:R-:W-:-:S03]  /*0d90*/  IMAD.IADD R2, R8, 0x1, -R2 ;  /* 0x0000000108027824 */ /* 0x000fc600078e0a02 */
[----:B------:R1:W-:Y:S01]  /*0da0*/  STL [R1], R3 ;  /* 0x0000000301007387 */ /* 0x0003e20000100800 */
[----:B------:R-:W-:-:S07]  /*0db0*/  IMAD.SHL.U32 R152, R2, 0x8, RZ ;  /* 0x0000000802987824 */ /* 0x000fce00078e00ff */
.L_x_732:
[----:B------:R-:W-:Y:S01]  /*0dc0*/  ULDC UR5, c[0x0][0xdd0] ;  /* 0x0003740000057ab9 */ /* 0x000fe20000000800 */
[----:B--2---:R-:W2:Y:S01]  /*0dd0*/  LDC R0, c[0x0][0xde8] ;  /* 0x00037a00ff007b82 */ /* 0x004ea20000000800 */
[----:B------:R-:W-:Y:S01]  /*0de0*/  UISETP.NE.AND UP0, UPT, UR5, 0x1, UPT ;  /* 0x000000010500788c */ /* 0x000fe2000bf05270 */
[----:B------:R-:W-:-:S10]  /*0df0*/  UMOV UR8, UR4 ;  /* 0x0000000400087c82 */ /* 0x000fd40008000000 */
[----:B------:R-:W-:Y:S01]  /*0e00*/  @UP0 ULDC UR6, c[0x0][0xdd4] ;  /* 0x0003750000060ab9 */ /* 0x000fe20000000800 */
[----:B------:R-:W-:Y:S01]  /*0e10*/  @UP0 ULDC UR9, c[0x0][0xdd8] ;  /* 0x0003760000090ab9 */ /* 0x000fe20000000800 */
[----:B------:R-:W-:-:S04]  /*0e20*/  UIMAD.WIDE.U32 UR6, UR4, UR6, URZ ;  /* 0x00000006040672a5 */ /* 0x000fc8000f8e003f */
[----:B------:R-:W-:-:S04]  /*0e30*/  @UP0 USHF.R.U32.HI UR8, URZ, UR9, UR7 ;  /* 0x000000093f080299 */ /* 0x000fc80008011607 */
[----:B------:R-:W-:Y:S02]  /*0e40*/  UIADD3 UR6, -UR8, URZ, URZ ;  /* 0x0000003f08067290 */ /* 0x000fe4000fffe13f */
[----:B--2---:R-:W-:Y:S02]  /*0e50*/  ISETP.LE.AND P0, PT, R0, UR8, PT ;  /* 0x0000000800007c0c */ /* 0x004fe4000bf03270 */
[----:B------:R-:W-:-:S11]  /*0e60*/  UIMAD UR7, UR5, UR6, UR4 ;  /* 0x00000006050772a4 */ /* 0x000fd6000f8e0204 */
[----:B-1-3--:R-:W-:Y:S05]  /*0e70*/  @!P0 BRA `(.L_x_640) ;  /* 0x0000000000208947 */ /* 0x00afea0003800000 */
[----:B------:R-:W-:Y:S01]  /*0e80*/  ULDC UR6, c[0x0][0xddc] ;  /* 0x0003770000067ab9 */ /* 0x000fe20000000800 */
[----:B------:R-:W-:Y:S01]  /*0e90*/  UMOV UR51, UR7 ;  /* 0x0000000700337c82 */ /* 0x000fe20008000000 */
[----:B------:R-:W-:-:S11]  /*0ea0*/  UISETP.NE.AND UP0, UPT, UR6, 0x1, UPT ;  /* 0x000000010600788c */ /* 0x000fd6000bf05270 */
[----:B------:R-:W-:Y:S02]  /*0eb0*/  @UP0 ULDC.64 UR10, c[0x0][0xde0] ;  /* 0x00037800000a0ab9 */ /* 0x000fe40000000a00 */
[----:B------:R-:W-:-:S04]  /*0ec0*/  UIMAD.WIDE.U32 UR4, UR7, UR10, URZ ;  /* 0x0000000a070472a5 */ /* 0x000fc8000f8e003f */
[----:B------:R-:W-:-:S04]  /*0ed0*/  @UP0 USHF.R.U32.HI UR51, URZ, UR11, UR5 ;  /* 0x0000000b3f330299 */ /* 0x000fc80008011605 */
[----:B------:R-:W-:Y:S01]  /*0ee0*/  UIMAD UR4, UR51, UR6, URZ ;  /* 0x00000006330472a4 */ /* 0x000fe2000f8e023f */
[----:B------:R-:W-:Y:S11]  /*0ef0*/  BRA `(.L_x_641) ;  /* 0x00000000001c7947 */ /* 0x000ff60003800000 */
.L_x_640:
[----:B------:R-:W-:Y:S01]  /*0f00*/  ULDC UR6, c[0x0][0xdc4] ;  /* 0x0003710000067ab9 */ /* 0x000fe20000000800 */
[----:B------:R-:W-:Y:S01]  /*0f10*/  UMOV UR51, UR7 ;  /* 0x0000000700337c82 */ /* 0x000fe20008000000 */
[----:B------:R-:W-:-:S11]  /*0f20*/  UISETP.NE.AND UP0, UPT, UR6, 0x1, UPT ;  /* 0x000000010600788c */ /* 0x000fd6000bf05270 */
[----:B------:R-:W-:Y:S02]  /*0f30*/  @UP0 ULDC.64 UR10, c[0x0][0xdc8] ;  /* 0x00037200000a0ab9 */ /* 0x000fe40000000a00 */
[----:B------:R-:W-:-:S04]  /*0f40*/  UIMAD.WIDE.U32 UR4, UR7, UR10, URZ ;  /* 0x0000000a070472a5 */ /* 0x000fc8000f8e003f */
[----:B------:R-:W-:-:S04]  /*0f50*/  @UP0 USHF.R.U32.HI UR51, URZ, UR11, UR5 ;  /* 0x0000000b3f330299 */ /* 0x000fc80008011605 */
[----:B------:R-:W-:-:S12]  /*0f60*/  UIMAD UR4, UR51, UR6, URZ ;  /* 0x00000006330472a4 */ /* 0x000fd8000f8e023f */
.L_x_641:
[----:B------:R-:W-:Y:S01]  /*0f70*/  ULDC UR43, c[0x0][0xdb8] ;  /* 0x00036e00002b7ab9 */ /* 0x000fe20000000800 */
[----:B------:R-:W-:Y:S01]  /*0f80*/  UIADD3 UR6, UR7, -UR4, URZ ;  /* 0x8000000407067290 */ /* 0x000fe2000fffe03f */
[----:B------:R-:W-:Y:S01]  /*0f90*/  IMAD.MOV.U32 R7, RZ, RZ, 0x3f800000 ;  /* 0x3f800000ff077424 */ /* 0x000fe200078e00ff */
[----:B------:R-:W-:Y:S01]  /*0fa0*/  UISETP.NE.AND UP1, UPT, UR43, 0x1, UPT ;  /* 0x000000012b00788c */ /* 0x000fe2000bf25270 */
[----:B------:R-:W-:Y:S01]  /*0fb0*/  IMAD.MOV.U32 R0, RZ, RZ, 0x3f800000 ;  /* 0x3f800000ff007424 */ /* 0x000fe200078e00ff */
[----:B------:R-:W-:Y:S01]  /*0fc0*/  ULDC UR12, c[0x0][0xdc4] ;  /* 0x00037100000c7ab9 */ /* 0x000fe20000000800 */
[----:B------:R-:W-:Y:S01]  /*0fd0*/  ULDC.64 UR4, c[0x0][0x990] ;  /* 0x0002640000047ab9 */ /* 0x000fe20000000a00 */
[----:B------:R-:W-:Y:S01]  /*0fe0*/  UIMAD UR12, UR8, UR12, UR6 ;  /* 0x0000000c080c72a4 */ /* 0x000fe2000f8e0206 */
[----:B------:R-:W2:Y:S01]  /*0ff0*/  LDC.64 R8, c[0x0][0x9e0] ;  /* 0x00027800ff087b82 */ /* 0x000ea20000000a00 */
[----:B------:R-:W-:Y:S01]  /*1000*/  UISETP.NE.U32.AND UP0, UPT, UR4, URZ, UPT ;  /* 0x0000003f0400728c */ /* 0x000fe2000bf05070 */
[----:B------:R-:W-:Y:S01]  /*1010*/  ULDC.64 UR6, c[0x0][0x998] ;  /* 0x0002660000067ab9 */ /* 0x000fe20000000a00 */
[----:B------:R-:W-:-:S02]  /*1020*/  ULDC UR11, c[0x0][0x428] ;  /* 0x00010a00000b7ab9 */ /* 0x000fc40000000800 */
[----:B------:R-:W-:Y:S01]  /*1030*/  UISETP.NE.AND.EX UP0, UPT, UR5, URZ, UPT, UP0 ;  /* 0x0000003f0500728c */ /* 0x000fe2000bf05300 */
[----:B------:R-:W-:Y:S01]  /*1040*/  @UP1 ULDC UR8, c[0x0][0xdbc] ;  /* 0x00036f0000081ab9 */ /* 0x000fe20000000800 */
[----:B------:R-:W-:Y:S01]  /*1050*/  @UP1 ULDC UR10, c[0x0][0xdc0] ;  /* 0x00037000000a1ab9 */ /* 0x000fe20000000800 */
[----:B------:R-:W-:Y:S01]  /*1060*/  UIMAD.WIDE.U32 UR8, UR12, UR8, URZ ;  /* 0x000000080c0872a5 */ /* 0x000fe2000f8e003f */
[----:B------:R-:W3:Y:S01]  /*1070*/  LDC R156, c[0x0][0x288] ;  /* 0x0000a200ff9c7b82 */ /* 0x000ee20000000800 */
[----:B------:R-:W-:Y:S01]  /*1080*/  UMOV UR44, UR12 ;  /* 0x0000000c002c7c82 */ /* 0x000fe20008000000 */
[----:B------:R-:W-:Y:S01]  /*1090*/  UISETP.NE.AND UP2, UPT, UR11, 0x1, UPT ;  /* 0x000000010b00788c */ /* 0x000fe2000bf45270 */
[----:B------:R-:W-:Y:S01]  /*10a0*/  PLOP3.LUT P0, PT, PT, PT, UP0, 0x80, 0x0 ;  /* 0x000000000000781c */ /* 0x000fe20003f0f008 */
[----:B------:R-:W-:Y:S02]  /*10b0*/  @UP1 USHF.R.U32.HI UR44, URZ, UR10, UR9 ;  /* 0x0000000a3f2c1299 */ /* 0x000fe40008011609 */
[----:B------:R-:W-:-:S02]  /*10c0*/  UISETP.NE.U32.AND UP1, UPT, UR6, URZ, UPT ;  /* 0x0000003f0600728c */ /* 0x000fc4000bf25070 */
[----:B------:R-:W-:Y:S01]  /*10d0*/  @UP0 USHF.R.S32.HI UR8, URZ, 0x1f, UR44 ;  /* 0x0000001f3f080899 */ /* 0x000fe2000801142c */
[----:B------:R-:W4:Y:S01]  /*10e0*/  LDC R17, c[0x0][0x404] ;  /* 0x00010100ff117b82 */ /* 0x000f220000000800 */
[----:B------:R-:W-:Y:S01]  /*10f0*/  UISETP.NE.AND.EX UP1, UPT, UR7, URZ, UPT, UP1 ;  /* 0x0000003f0700728c */ /* 0x000fe2000bf25310 */
[----:B------:R-:W-:Y:S01]  /*1100*/  @UP0 ULDC.64 UR14, c[0x0][0x9a8] ;  /* 0x00026a00000e0ab9 */ /* 0x000fe20000000a00 */
[----:B------:R-:W-:Y:S02]  /*1110*/  UIADD3 UR11, -UR44, URZ, URZ ;  /* 0x0000003f2c0b7290 */ /* 0x000fe4000fffe13f */
[----:B------:R-:W-:Y:S02]  /*1120*/  @UP0 UIMAD UR10, UR8, UR14, URZ ;  /* 0x0000000e080a02a4 */ /* 0x000fe4000f8e023f */
[----:B------:R-:W-:Y:S01]  /*1130*/  PLOP3.LUT P1, PT, PT, PT, UP1, 0x80, 0x0 ;  /* 0x000000000000781c */ /* 0x000fe20003f2f018 */
[----:B------:R-:W-:Y:S01]  /*1140*/  @UP0 UIMAD.WIDE.U32 UR8, UR44, UR14, URZ ;  /* 0x0000000e2c0802a5 */ /* 0x000fe2000f8e003f */
[----:B------:R-:W5:Y:S01]  /*1150*/  LDC R6, c[0x0][0x2e0] ;  /* 0x0000b800ff067b82 */ /* 0x000f620000000800 */
[----:B------:R-:W-:-:S02]  /*1160*/  UIMAD UR43, UR43, UR11, UR12 ;  /* 0x0000000b2b2b72a4 */ /* 0x000fc4000f8e020c */
[----:B------:R-:W-:Y:S01]  /*1170*/  @UP1 USHF.R.S32.HI UR14, URZ, 0x1f, UR44 ;  /* 0x0000001f3f0e1899 */ /* 0x000fe2000801142c */
[----:B------:R-:W-:Y:S01]  /*1180*/  @UP1 ULDC.64 UR16, c[0x0][0x9b8] ;  /* 0x00026e0000101ab9 */ /* 0x000fe20000000a00 */
[----:B------:R-:W-:Y:S01]  /*1190*/  @UP0 UIMAD UR15, UR44, UR15, UR10 ;  /* 0x0000000f2c0f02a4 */ /* 0x000fe2000f8e020a */
[----:B------:R-:W-:Y:S01]  /*11a0*/  @UP2 ULDC UR12, c[0x0][0x42c] ;  /* 0x00010b00000c2ab9 */ /* 0x000fe20000000800 */
[----:B------:R-:W-:Y:S02]  /*11b0*/  @UP1 UIMAD.WIDE.U32 UR10, UR44, UR16, URZ ;  /* 0x000000102c0a12a5 */ /* 0x000fe4000f8e003f */
[----:B------:R-:W-:Y:S02]  /*11c0*/  UIMAD.WIDE.U32 UR12, UR43, UR12, URZ ;  /* 0x0000000c2b0c72a5 */ /* 0x000fe4000f8e003f */
[----:B------:R-:W-:Y:S01]  /*11d0*/  @UP1 UIMAD UR16, UR14, UR16, URZ ;  /* 0x000000100e1012a4 */ /* 0x000fe2000f8e023f */
[----:B------:R-:W-:Y:S02]  /*11e0*/  @UP2 ULDC UR18, c[0x0][0x430] ;  /* 0x00010c0000122ab9 */ /* 0x000fe40000000800 */
[----:B------:R-:W-:Y:S01]  /*11f0*/  UMOV UR14, UR43 ;  /* 0x0000002b000e7c82 */ /* 0x000fe20008000000 */
[----:B------:R-:W-:-:S02]  /*1200*/  @UP2 USHF.R.U32.HI UR14, URZ, UR18, UR13 ;  /* 0x000000123f0e2299 */ /* 0x000fc4000801160d */
[----:B------:R-:W-:Y:S02]  /*1210*/  @UP1 UIMAD UR16, UR44, UR17, UR16 ;  /* 0x000000112c1012a4 */ /* 0x000fe4000f8e0210 */
[----:B------:R-:W-:Y:S02]  /*1220*/  @UP0 USHF.R.S32.HI UR12, URZ, 0x1f, UR14 ;  /* 0x0000001f3f0c0899 */ /* 0x000fe4000801140e */
[----:B------:R-:W-:Y:S01]  /*1230*/  @UP1 USHF.R.S32.HI UR13, URZ, 0x1f, UR14 ;  /* 0x0000001f3f0d1899 */ /* 0x000fe2000801140e */
[----:B------:R-:W-:Y:S01]  /*1240*/  @UP0 ULDC.64 UR18, c[0x0][0x9b0] ;  /* 0x00026c0000120ab9 */ /* 0x000fe20000000a00 */
[----:B------:R-:W-:Y:S02]  /*1250*/  @UP1 UIADD3 UR11, UR11, UR16, URZ ;  /* 0x000000100b0b1290 */ /* 0x000fe4000fffe03f */
[----:B------:R-:W-:Y:S01]  /*1260*/  @UP0 UIADD3 UR9, UR9, UR15, URZ ;  /* 0x0000000f09090290 */ /* 0x000fe2000fffe03f */
[----:B------:R-:W-:Y:S01]  /*1270*/  @UP1 ULDC.64 UR16, c[0x0][0x9c0] ;  /* 0x0002700000101ab9 */ /* 0x000fe20000000a00 */
[----:B------:R-:W-:-:S02]  /*1280*/  @UP0 UIMAD UR12, UR12, UR18, URZ ;  /* 0x000000120c0c02a4 */ /* 0x000fc4000f8e023f */
[----:B------:R-:W-:Y:S02]  /*1290*/  @UP1 UIMAD UR13, UR13, UR16, URZ ;  /* 0x000000100d0d12a4 */ /* 0x000fe4000f8e023f */
[----:B------:R-:W-:Y:S02]  /*12a0*/  @UP0 UIMAD.WIDE.U32 UR8, UR14, UR18, UR8 ;  /* 0x000000120e0802a5 */ /* 0x000fe4000f8e0008 */
[----:B------:R-:W-:Y:S02]  /*12b0*/  @UP0 UIMAD UR12, UR14, UR19, UR12 ;  /* 0x000000130e0c02a4 */ /* 0x000fe4000f8e020c */
[----:B------:R-:W-:Y:S02]  /*12c0*/  @UP1 UIMAD.WIDE.U32 UR10, UR14, UR16, UR10 ;  /* 0x000000100e0a12a5 */ /* 0x000fe4000f8e000a */
[----:B------:R-:W-:Y:S02]  /*12d0*/  @UP1 UIMAD UR13, UR14, UR17, UR13 ;  /* 0x000000110e0d12a4 */ /* 0x000fe4000f8e020d */
[----:B------:R-:W-:-:S02]  /*12e0*/  @UP0 UIADD3 UR12, UR9, UR12, URZ ;  /* 0x0000000c090c0290 */ /* 0x000fc4000fffe03f */
[----:B------:R-:W-:Y:S02]  /*12f0*/  @UP0 ULEA UR4, UP3, UR8, UR4, 0x2 ;  /* 0x0000000408040291 */ /* 0x000fe4000f86103f */
[----:B------:R-:W-:Y:S02]  /*1300*/  @UP1 ULEA UR6, UP4, UR10, UR6, 0x2 ;  /* 0x000000060a061291 */ /* 0x000fe4000f88103f */
[----:B------:R-:W-:Y:S02]  /*1310*/  @UP1 UIADD3 UR9, UR11, UR13, URZ ;  /* 0x0000000d0b091290 */ /* 0x000fe4000fffe03f */
[----:B------:R-:W-:Y:S01]  /*1320*/  @UP0 ULEA.HI.X UR5, UR8, UR5, UR12, 0x2, UP3 ;  /* 0x0000000508050291 */ /* 0x000fe200098f140c */
[----:B------:R-:W-:Y:S01]  /*1330*/  IMAD.U32 R2, RZ, RZ, UR4 ;  /* 0x00000004ff027e24 */ /* 0x000fe2000f8e00ff */
[----:B------:R-:W-:Y:S01]  /*1340*/  @UP1 ULEA.HI.X UR7, UR10, UR7, UR9, 0x2, UP4 ;  /* 0x000000070a071291 */ /* 0x000fe2000a0f1409 */
[----:B------:R-:W-:Y:S01]  /*1350*/  IMAD.U32 R4, RZ, RZ, UR6 ;  /* 0x00000006ff047e24 */ /* 0x000fe2000f8e00ff */
[----:B------:R-:W-:Y:S01]  /*1360*/  ULDC UR42, c[0x0][0xdac] ;  /* 0x00036b00002a7ab9 */ /* 0x000fe20000000800 */
[----:B------:R-:W-:Y:S01]  /*1370*/  @UP2 ULDC UR6, c[0x0][0x430] ;  /* 0x00010c0000062ab9 */ /* 0x000fe20000000800 */
[----:B-1----:R-:W-:Y:S01]  /*1380*/  IMAD.U32 R3, RZ, RZ, UR5 ;  /* 0x00000005ff037e24 */ /* 0x002fe2000f8e00ff */
[----:B------:R-:W-:Y:S01]  /*1390*/  ULDC.64 UR4, c[0x0][0x3f8] ;  /* 0x0000fe0000047ab9 */ /* 0x000fe20000000a00 */
[----:B------:R-:W-:-:S03]  /*13a0*/  IMAD.U32 R5, RZ, RZ, UR7 ;  /* 0x00000007ff057e24 */ /* 0x000fc6000f8e00ff */
[----:B------:R-:W3:Y:S04]  /*13b0*/  @P0 LDG.E R7, desc[UR48][R2.64] ;  /* 0x0000003002070981 */ /* 0x000ee8000c1e1900 */
[----:B------:R-:W3:Y:S01]  /*13c0*/  @P1 LDG.E R0, desc[UR48][R4.64] ;  /* 0x0000003004001981 */ /* 0x000ee2000c1e1900 */
[----:B------:R-:W-:Y:S01]  /*13d0*/  ISETP.NE.U32.AND P0, PT, RZ, UR4, PT ;  /* 0x00000004ff007c0c */ /* 0x000fe2000bf05070 */
[----:B------:R-:W-:Y:S01]  /*13e0*/  ULOP3.LUT UR4, URZ, UR51, URZ, 0x33, !UPT ;  /* 0x000000333f047292 */ /* 0x000fe2000f8e333f */
[----:B--2---:R-:W-:Y:S01]  /*13f0*/  ISETP.GE.AND P1, PT, R9, 0x1, PT ;  /* 0x000000010900780c */ /* 0x004fe20003f26270 */
[----:B------:R-:W-:Y:S01]  /*1400*/  UMOV UR45, UR43 ;  /* 0x0000002b002d7c82 */ /* 0x000fe20008000000 */
[----:B------:R-:W-:Y:S01]  /*1410*/  ISETP.NE.AND.EX P0, PT, RZ, UR5, PT, P0 ;  /* 0x00000005ff007c0c */ /* 0x000fe2000bf05300 */
[----:B------:R-:W-:Y:S01]  /*1420*/  ULDC UR5, c[0x0][0x988] ;  /* 0x0002620000057ab9 */ /* 0x000fe20000000800 */
[----:B------:R-:W-:-:S02]  /*1430*/  UIADD3 UR42, UR4, UR42, URZ ;  /* 0x0000002a042a7290 */ /* 0x000fc4000fffe03f */
[----:B----4-:R-:W-:Y:S01]  /*1440*/  SEL R17, R17, 0x1, P0 ;  /* 0x0000000111117807 */ /* 0x010fe20000000000 */
[----:B------:R-:W-:Y:S01]  /*1450*/  @UP2 ULDC UR4, c[0x0][0x42c] ;  /* 0x00010b0000042ab9 */ /* 0x000fe20000000800 */
[----:B------:R-:W-:Y:S01]  /*1460*/  UIMAD UR42, UR42, 0xc0, URZ ;  /* 0x000000c02a2a78a4 */ /* 0x000fe2000f8e023f */
[----:B---3--:R-:W-:-:S04]  /*1470*/  FMUL.FTZ R0, R7, R0 ;  /* 0x0000000007007220 */ /* 0x008fc80000410000 */
[----:B------:R-:W-:Y:S01]  /*1480*/  FMUL.FTZ R2, R0, UR5 ;  /* 0x0000000500027c20 */ /* 0x000fe20008410000 */
[----:B------:R-:W-:Y:S01]  /*1490*/  IADD3 R0, -R156, 0xc0, RZ ;  /* 0x000000c09c007810 */ /* 0x000fe20007ffe1ff */
[----:B------:R-:W-:-:S03]  /*14a0*/  UIMAD.WIDE.U32 UR4, UR43, UR4, URZ ;  /* 0x000000042b0472a5 */ /* 0x000fc6000f8e003f */
[----:B------:R-:W-:Y:S01]  /*14b0*/  R2UR UR41, R2 ;  /* 0x00000000022972ca */ /* 0x000fe200000e0000 */
[----:B-----5:R-:W-:Y:S01]  /*14c0*/  IMAD R0, R17, R6, R0 ;  /* 0x0000000611007224 */ /* 0x020fe200078e0200 */
[----:B------:R-:W-:-:S03]  /*14d0*/  @UP2 USHF.R.U32.HI UR45, URZ, UR6, UR5 ;  /* 0x000000063f2d2299 */ /* 0x000fc60008011605 */
[----:B------:R-:W-:-:S04]  /*14e0*/  VIADD R19, R0, UR42 ;  /* 0x0000002a00137c36 */ /* 0x000fc80008000000 */
[----:B------:R-:W-:Y:S01]  /*14f0*/  IMAD.IADD R0, R19, 0x1, R8 ;  /* 0x0000000113007824 */ /* 0x000fe200078e0208 */
[----:B------:R-:W-:Y:S06]  /*1500*/  @!P1 BRA `(.L_x_642) ;  /* 0x0000000000409947 */ /* 0x000fec0003800000 */
[C---:B------:R-:W-:Y:S01]  /*1510*/  ISETP.GT.AND P0, PT, R19.reuse, RZ, PT ;  /* 0x000000ff1300720c */ /* 0x040fe20003f04270 */
[----:B------:R-:W-:-:S12]  /*1520*/  VIADD R2, R19, 0xffffffff ;  /* 0xffffffff13027836 */ /* 0x000fd80000000000 */
[----:B------:R-:W-:Y:S05]  /*1530*/  @P0 BRA `(.L_x_643) ;  /* 0x00000000001c0947 */ /* 0x000fea0003800000 */
[----:B------:R-:W-:Y:S01]  /*1540*/  ISETP.NE.AND P0, PT, R9, 0x1, PT ;  /* 0x000000010900780c */ /* 0x000fe20003f05270 */
[----:B------:R-:W-:-:S12]  /*1550*/  IMAD.MOV R3, RZ, RZ, -R19 ;  /* 0x000000ffff037224 */ /* 0x000fd800078e0a13 */
[----:B------:R-:W1:Y:S02]  /*1560*/  @P0 LDC.64 R4, c[0x0][0x9e8] ;  /* 0x00027a00ff040b82 */ /* 0x000e640000000a00 */
[----:B-1----:R-:W-:-:S05]  /*1570*/  @P0 IMAD.HI.U32 R2, R3, R4, RZ ;  /* 0x0000000403020227 */ /* 0x002fca00078e00ff */
[----:B------:R-:W-:-:S04]  /*1580*/  @P0 SHF.R.U32.HI R3, RZ, R5, R2 ;  /* 0x00000005ff030219 */ /* 0x000fc80000011602 */
[----:B------:R-:W-:Y:S01]  /*1590*/  LOP3.LUT R2, RZ, R3, RZ, 0x33, !PT ;  /* 0x00000003ff027212 */ /* 0x000fe200078e33ff */
[----:B------:R-:W-:Y:S06]  /*15a0*/  BRA `(.L_x_644) ;  /* 0x0000000000107947 */ /* 0x000fec0003800000 */
.L_x_643:
[----:B------:R-:W-:-:S13]  /*15b0*/  ISETP.NE.AND P0, PT, R9, 0x1, PT ;  /* 0x000000010900780c */ /* 0x000fda0003f05270 */
[----:B------:R-:W1:Y:S02]  /*15c0*/  @P0 LDC.64 R4, c[0x0][0x9e8] ;  /* 0x00027a00ff040b82 */ /* 0x000e640000000a00 */
[----:B-1----:R-:W-:-:S05]  /*15d0*/  @P0 IMAD.HI.U32 R4, R2, R4, RZ ;  /* 0x0000000402040227 */ /* 0x002fca00078e00ff */
[----:B------:R-:W-:-:S07]  /*15e0*/  @P0 SHF.R.U32.HI R2, RZ, R5, R4 ;  /* 0x00000005ff020219 */ /* 0x000fce0000011604 */
.L_x_644:
[----:B------:R-:W-:-:S05]  /*15f0*/  IMAD R3, R2, R9, R9 ;  /* 0x0000000902037224 */ /* 0x000fca00078e0209 */
[----:B------:R-:W-:-:S07]  /*1600*/  VIMNMX R0, R0, R3, PT ;  /* 0x0000000300007248 */ /* 0x000fce0003fe0100 */
.L_x_642:
[----:B------:R-:W-:Y:S01]  /*1610*/  VIADD R2, R0, 0x7f ;  /* 0x0000007f00027836 */ /* 0x000fe20000000000 */
[----:B------:R-:W-:Y:S01]  /*1620*/  ULDC UR4, c[0x0][0x9dc] ;  /* 0x0002770000047ab9 */ /* 0x000fe20000000800 */
[CC--:B------:R-:W-:Y:S02]  /*1630*/  IMAD R0, R17.reuse, R6.reuse, 0x7f ;  /* 0x0000007f11007424 */ /* 0x0c0fe400078e0206 */
[----:B------:R-:W-:Y:S01]  /*1640*/  IMAD R156, R17, R6, -R156 ;  /* 0x00000006119c7224 */ /* 0x000fe200078e0a9c */
[----:B------:R-:W-:Y:S02]  /*1650*/  SHF.R.S32.HI R5, RZ, 0x1f, R2 ;  /* 0x0000001fff057819 */ /* 0x000fe40000011402 */
[----:B------:R-:W-:Y:S01]  /*1660*/  SHF.R.S32.HI R3, RZ, 0x1f, R0 ;  /* 0x0000001fff037819 */ /* 0x000fe20000011400 */
[----:B------:R-:W-:Y:S01]  /*1670*/  VIADD R89, R156, UR42 ;  /* 0x0000002a9c597c36 */ /* 0x000fe20008000000 */
[----:B------:R-:W-:Y:S02]  /*1680*/  LEA.HI R5, R5, R2, RZ, 0x7 ;  /* 0x0000000205057211 */ /* 0x000fe400078f38ff */
[----:B------:R-:W-:Y:S01]  /*1690*/  LEA.HI R3, R3, R0, RZ, 0x7 ;  /* 0x0000000003037211 */ /* 0x000fe200078f38ff */
[----:B------:R-:W-:Y:S01]  /*16a0*/  VIADD R4, R89, -UR4 ;  /* 0x8000000459047c36 */ /* 0x000fe20008000000 */
[----:B------:R-:W-:-:S02]  /*16b0*/  SHF.R.S32.HI R88, RZ, 0x7, R5 ;  /* 0x00000007ff587819 */ /* 0x000fc40000011405 */
[----:B------:R-:W-:Y:S02]  /*16c0*/  SHF.R.S32.HI R3, RZ, 0x7, R3 ;  /* 0x00000007ff037819 */ /* 0x000fe40000011403 */
[----:B------:R-:W-:Y:S02]  /*16d0*/  R2UR UR4, R4 ;  /* 0x00000000040472ca */ /* 0x000fe400000e0000 */
[----:B------:R-:W-:Y:S01]  /*16e0*/  VIMNMX R88, R3, R88, PT ;  /* 0x0000005803587248 */ /* 0x000fe20003fe0100 */
[----:B------:R-:W-:-:S12]  /*16f0*/  @!P1 BRA `(.L_x_645) ;  /* 0x0000000000489947 */ /* 0x000fd80003800000 */
[----:B------:R-:W-:-:S13]  /*1700*/  ISETP.GT.AND P0, PT, R89, -0x1, PT ;  /* 0xffffffff5900780c */ /* 0x000fda0003f04270 */
[----:B------:R-:W-:Y:S05]  /*1710*/  @P0 BRA `(.L_x_646) ;  /* 0x00000000001c0947 */ /* 0x000fea0003800000 */
[----:B------:R-:W-:Y:S02]  /*1720*/  ISETP.NE.AND P0, PT, R9, 0x1, PT ;  /* 0x000000010900780c */ /* 0x000fe40003f05270 */
[----:B------:R-:W-:-:S11]  /*1730*/  LOP3.LUT R3, RZ, R89, RZ, 0x33, !PT ;  /* 0x00000059ff037212 */ /* 0x000fd600078e33ff */
[----:B------:R-:W1:Y:S02]  /*1740*/  @P0 LDC.64 R4, c[0x0][0x9e8] ;  /* 0x00027a00ff040b82 */ /* 0x000e640000000a00 */
[----:B-1----:R-:W-:-:S05]  /*1750*/  @P0 IMAD.HI.U32 R0, R3, R4, RZ ;  /* 0x0000000403000227 */ /* 0x002fca00078e00ff */
[----:B------:R-:W-:-:S04]  /*1760*/  @P0 SHF.R.U32.HI R3, RZ, R5, R0 ;  /* 0x00000005ff030219 */ /* 0x000fc80000011600 */
[----:B------:R-:W-:Y:S01]  /*1770*/  LOP3.LUT R0, RZ, R3, RZ, 0x33, !PT ;  /* 0x00000003ff007212 */ /* 0x000fe200078e33ff */
[----:B------:R-:W-:Y:S06]  /*1780*/  BRA `(.L_x_647) ;  /* 0x0000000000147947 */ /* 0x000fec0003800000 */
.L_x_646:
[----:B------:R-:W-:Y:S01]  /*1790*/  ISETP.NE.AND P0, PT, R9, 0x1, PT ;  /* 0x000000010900780c */ /* 0x000fe20003f05270 */
[----:B------:R-:W-:-:S12]  /*17a0*/  IMAD.MOV.U32 R0, RZ, RZ, R89 ;  /* 0x000000ffff007224 */ /* 0x000fd800078e0059 */
[----:B------:R-:W1:Y:S02]  /*17b0*/  @P0 LDC.64 R2, c[0x0][0x9e8] ;  /* 0x00027a00ff020b82 */ /* 0x000e640000000a00 */
[----:B-1----:R-:W-:-:S05]  /*17c0*/  @P0 IMAD.HI.U32 R2, R89, R2, RZ ;  /* 0x0000000259020227 */ /* 0x002fca00078e00ff */
[----:B------:R-:W-:-:S07]  /*17d0*/  @P0 SHF.R.U32.HI R0, RZ, R3, R2 ;  /* 0x00000003ff000219 */ /* 0x000fce0000011602 */
.L_x_647:
[----:B------:R-:W-:-:S05]  /*17e0*/  IMAD R0, R0, R9, RZ ;  /* 0x0000000900007224 */ /* 0x000fca00078e02ff */
[----:B------:R-:W-:-:S13]  /*17f0*/  R2UR UR5, R0 ;  /* 0x00000000000572ca */ /* 0x000fda00000e0000 */
[----:B------:R-:W-:-:S04]  /*1800*/  UISETP.LT.AND UP0, UPT, UR4, UR5, UPT ;  /* 0x000000050400728c */ /* 0x000fc8000bf01270 */
[----:B------:R-:W-:-:S12]  /*1810*/  USEL UR4, UR4, UR5, !UP0 ;  /* 0x0000000504047287 */ /* 0x000fd8000c000000 */
.L_x_645:
[----:B------:R-:W-:Y:S01]  /*1820*/  USHF.R.S32.HI UR5, URZ, 0x1f, UR4 ;  /* 0x0000001f3f057899 */ /* 0x000fe20008011404 */
[----:B------:R-:W-:Y:S02]  /*1830*/  PLOP3.LUT P0, PT, PT, PT, PT, 0x80, 0x0 ;  /* 0x000000000000781c */ /* 0x000fe40003f0f070 */
[----:B------:R-:W-:Y:S02]  /*1840*/  CS2R R2, SRZ ;  /* 0x0000000000027805 */ /* 0x000fe4000001ff00 */
[----:B------:R-:W-:Y:S01]  /*1850*/  CS2R R4, SRZ ;  /* 0x0000000000047805 */ /* 0x000fe2000001ff00 */
[----:B------:R-:W-:Y:S01]  /*1860*/  ULEA.HI UR5, UR5, UR4, URZ, 0x7 ;  /* 0x0000000405057291 */ /* 0x000fe2000f8f383f */
[----:B------:R-:W-:Y:S02]  /*1870*/  CS2R R134, SRZ ;  /* 0x0000000000867805 */ /* 0x000fe4000001ff00 */
[----:B------:R-:W-:Y:S02]  /*1880*/  CS2R R132, SRZ ;  /* 0x0000000000847805 */ /* 0x000fe4000001ff00 */
[----:B------:R-:W-:Y:S01]  /*1890*/  CS2R R8, SRZ ;  /* 0x0000000000087805 */ /* 0x000fe2000001ff00 */
[----:B------:R-:W-:Y:S01]  /*18a0*/  USHF.R.S32.HI UR5, URZ, 0x7, UR5 ;  /* 0x000000073f057899 */ /* 0x000fe20008011405 */
[----:B------:R-:W-:-:S02]  /*18b0*/  CS2R R126, SRZ ;  /* 0x00000000007e7805 */ /* 0x000fc4000001ff00 */
[----:B------:R-:W-:Y:S02]  /*18c0*/  CS2R R10, SRZ ;  /* 0x00000000000a7805 */ /* 0x000fe4000001ff00 */
[----:B------:R-:W-:Y:S01]  /*18d0*/  CS2R R124, SRZ ;  /* 0x00000000007c7805 */ /* 0x000fe2000001ff00 */
[----:B------:R-:W-:Y:S01]  /*18e0*/  UISETP.LT.AND UP0, UPT, URZ, UR5, UPT ;  /* 0x000000053f00728c */ /* 0x000fe2000bf01270 */
[----:B------:R-:W-:Y:S02]  /*18f0*/  CS2R R12, SRZ ;  /* 0x00000000000c7805 */ /* 0x000fe4000001ff00 */
[----:B------:R-:W-:Y:S02]  /*1900*/  CS2R R118, SRZ ;  /* 0x0000000000767805 */ /* 0x000fe4000001ff00 */
[----:B------:R-:W-:Y:S01]  /*1910*/  CS2R R14, SRZ ;  /* 0x00000000000e7805 */ /* 0x000fe2000001ff00 */
[----:B------:R-:W-:Y:S01]  /*1920*/  USEL UR40, URZ, UR5, !UP0 ;  /* 0x000000053f287287 */ /* 0x000fe2000c000000 */
[----:B------:R-:W-:-:S02]  /*1930*/  CS2R R116, SRZ ;  /* 0x0000000000747805 */ /* 0x000fc4000001ff00 */
[----:B------:R-:W-:Y:S02]  /*1940*/  CS2R R20, SRZ ;  /* 0x0000000000147805 */ /* 0x000fe4000001ff00 */
[----:B------:R-:W-:Y:S02]  /*1950*/  CS2R R110, SRZ ;  /* 0x00000000006e7805 */ /* 0x000fe4000001ff00 */
[----:B------:R-:W-:Y:S02]  /*1960*/  CS2R R24, SRZ ;  /* 0x0000000000187805 */ /* 0x000fe4000001ff00 */
[----:B------:R-:W-:Y:S02]  /*1970*/  CS2R R108, SRZ ;  /* 0x00000000006c7805 */ /* 0x000fe4000001ff00 */
[----:B------:R-:W-:Y:S02]  /*1980*/  ISETP.GT.AND P1, PT, R88, UR40, PT ;  /* 0x0000002858007c0c */ /* 0x000fe4000bf24270 */
        /* <DEDUP_REMOVED lines=8> */
[----:B------:R-:W-:Y:S01]  /*1a10*/  CS2R R34, SRZ ;  /* 0x0000000000227805 */ /* 0x000fe2000001ff00 */
[----:B------:R-:W-:Y:S06]  /*1a20*/  @!P1 BRA `(.L_x_648) ;  /* 0x000000b000b49947 */ /* 0x000fec0003800000 */
[----:B------:R-:W1:Y:S02]  /*1a30*/  S2R R0, SR_TID.X ;  /* 0x0000000000007919 */ /* 0x000e640000002100 */
[----:B-1----:R-:W-:-:S05]  /*1a40*/  VIADD R6, R0, 0xffffff80 ;  /* 0xffffff8000067836 */ /* 0x002fca0000000000 */
[----:B------:R-:W-:-:S04]  /*1a50*/  SHF.R.S32.HI R0, RZ, 0x1f, R6 ;  /* 0x0000001fff007819 */ /* 0x000fc80000011406 */
[----:B------:R-:W-:-:S04]  /*1a60*/  LEA.HI R0, R0, R6, RZ, 0x7 ;  /* 0x0000000600007211 */ /* 0x000fc800078f38ff */
[----:B------:R-:W-:-:S06]  /*1a70*/  SHF.R.S32.HI R0, RZ, 0x7, R0 ;  /* 0x00000007ff007819 */ /* 0x000fcc0000011400 */
[----:B------:R-:W1:Y:S02]  /*1a80*/  SHFL.IDX PT, R0, R0, RZ, 0x1f ;  /* 0x00001fff00007589 */ /* 0x000e6400000e0000 */
[----:B-1----:R-:W-:-:S13]  /*1a90*/  R2UR UR6, R0 ;  /* 0x00000000000672ca */ /* 0x002fda00000e0000 */
        /* <DEDUP_REMOVED lines=26> */
.L_x_649:
[----:B------:R-:W-:Y:S01]  /*1c40*/  ULEA.HI UR4, UR38, UR38, URZ, 0x1 ;  /* 0x0000002626047291 */ /* 0x000fe2000f8f083f */
[----:B------:R-:W-:-:S03]  /*1c50*/  IMAD.U32 R2, RZ, RZ, UR39 ;  /* 0x00000027ff027e24 */ /* 0x000fc6000f8e00ff */
[----:B------:R-:W-:Y:S02]  /*1c60*/  ULOP3.LUT UR4, UR4, 0xfffffffe, URZ, 0xc0, !UPT ;  /* 0xfffffffe04047892 */ /* 0x000fe4000f8ec03f */
[----:B------:R-:W-:Y:S02]  /*1c70*/  ISETP.NE.AND P0, PT, R2, 0x3, PT ;  /* 0x000000030200780c */ /* 0x000fe40003f05270 */
[----:B------:R-:W-:-:S06]  /*1c80*/  UIADD3 UR4, UR38, -UR4, URZ ;  /* 0x8000000426047290 */ /* 0x000fcc000fffe03f */
[----:B------:R-:W-:-:S05]  /*1c90*/  IMAD.U32 R0, RZ, RZ, UR4 ;  /* 0x00000004ff007e24 */ /* 0x000fca000f8e00ff */
[----:B------:R-:W-:-:S04]  /*1ca0*/  SHF.L.U32 R0, R0, 0x1f, RZ ;  /* 0x0000001f00007819 */ /* 0x000fc800000006ff */
[----:B------:R-:W1:Y:S02]  /*1cb0*/  SYNCS.PHASECHK.TRANS64.TRYWAIT P1, [UR47+0x19c00], R0 ;  /* 0x019c0000ff0075a7 */ /* 0x000e64000802016f */
[----:B-1----:R-:W-:Y:S05]  /*1cc0*/  @!P1 BRA `(.L_x_650) ;  /* 0x000000f800a09947 */ /* 0x002fea0003800000 */
.L_x_812:
[----:B------:R-:W-:Y:S05]  /*1cd0*/  @!P0 BRA `(.L_x_651) ;  /* 0x0000000000048947 */ /* 0x000fea0003800000 */
[----:B------:R-:W-:Y:S01]  /*1ce0*/  BPT.TRAP 0x1 ;  /* 0x000000040000795c */ /* 0x000fe20000300000 */
.L_x_651:
[----:B------:R-:W-:Y:S02]  /*1cf0*/  IMAD.U32 R5, RZ, RZ, UR36 ;  /* 0x00000024ff057e24 */ /* 0x000fe4000f8e00ff */
[----:B-1----:R-:W-:-:S03]  /*1d00*/  IMAD.U32 R0, RZ, RZ, UR37 ;  /* 0x00000025ff007e24 */ /* 0x002fc6000f8e00ff */
[----:B------:R-:W-:Y:S02]  /*1d10*/  LEA R5, R5, UR47, 0x3 ;  /* 0x0000002f05057c11 */ /* 0x000fe4000f8e18ff */
[----:B------:R-:W-:-:S04]  /*1d20*/  SHF.L.U32 R0, R0, 0x1f, RZ ;  /* 0x0000001f00007819 */ /* 0x000fc800000006ff */
[----:B------:R1:W2:Y:S01]  /*1d30*/  SYNCS.PHASECHK.TRANS64.TRYWAIT P2, [R5+URZ+0x19c30], R0 ;  /* 0x019c3000050075a7 */ /* 0x0002a2000804017f */
[----:B------:R-:W-:Y:S05]  /*1d40*/  @!P0 BRA `(.L_x_652) ;  /* 0x0000000000048947 */ /* 0x000fea0003800000 */
[----:B------:R-:W-:Y:S01]  /*1d50*/  BPT.TRAP 0x1 ;  /* 0x000000040000795c */ /* 0x000fe20000300000 */
.L_x_652:
[----:B------:R-:W3:Y:S02]  /*1d60*/  S2R R2, SR_TID.X ;  /* 0x0000000000027919 */ /* 0x000ee40000002100 */
[----:B---3--:R-:W-:Y:S01]  /*1d70*/  LOP3.LUT P1, RZ, R2, 0x7f, RZ, 0xc0, !PT ;  /* 0x0000007f02ff7812 */ /* 0x008fe2000782c0ff */
[----:B--2---:R-:W-:-:S12]  /*1d80*/  @P2 BRA `(.L_x_653) ;  /* 0x0000000000082947 */ /* 0x004fd80003800000 */
[----:B------:R-:W2:Y:S02]  /*1d90*/  SYNCS.PHASECHK.TRANS64.TRYWAIT P2, [R5+URZ+0x19c30], R0 ;  /* 0x019c3000050075a7 */ /* 0x000ea4000804017f */
[----:B--2---:R-:W-:Y:S05]  /*1da0*/  @!P2 BRA `(.L_x_654) ;  /* 0x000000f80080a947 */ /* 0x004fea0003800000 */
.L_x_653:
[----:B------:R-:W-:Y:S05]  /*1db0*/  WARPSYNC.ALL ;  /* 0x0000000000007948 */ /* 0x000fea0003800000 */
[----:B------:R-:W-:Y:S01]  /*1dc0*/  UIADD3 UR4, UR47, 0x13800, URZ ;  /* 0x000138002f047890 */ /* 0x000fe2000fffe03f */
[----:B------:R-:W3:Y:S01]  /*1dd0*/  LDL R2, [R1] ;  /* 0x0000000001027983 */ /* 0x000ee20000100800 */
[----:B------:R-:W-:Y:S01]  /*1de0*/  ULOP3.LUT UR12, UR54, 0x10000, URZ, 0xfc, !UPT ;  /* 0x00010000360c7892 */ /* 0x000fe2000f8efc3f */
[----:B------:R-:W-:Y:S01]  /*1df0*/  WARPGROUP.ARRIVE ;  /* 0x00000000000079c5 */ /* 0x000fe20000000000 */
[----:B------:R-:W-:Y:S01]  /*1e00*/  USHF.R.U32.HI UR4, URZ, 0x4, UR4 ;  /* 0x000000043f047899 */ /* 0x000fe20008011604 */
[----:B------:R-:W4:Y:S01]  /*1e10*/  LDC R12, c[0x0][0x288] ;  /* 0x0000a200ff0c7b82 */ /* 0x000f220000000800 */
[----:B------:R-:W-:Y:S01]  /*1e20*/  UMOV UR13, 0xc0000010 ;  /* 0xc0000010000d7882 */ /* 0x000fe20000000000 */
[----:B------:R-:W-:Y:S01]  /*1e30*/  UMOV UR15, 0xc0000010 ;  /* 0xc0000010000f7882 */ /* 0x000fe20000000000 */
[----:B------:R-:W-:Y:S01]  /*1e40*/  ULOP3.LUT UR4, UR4, 0x3fff, URZ, 0xc0, !UPT ;  /* 0x00003fff04047892 */ /* 0x000fe2000f8ec03f */
[----:B------:R-:W-:Y:S01]  /*1e50*/  IMAD.MOV.U32 R3, RZ, RZ, -0x80 ;  /* 0xffffff80ff037424 */ /* 0x000fe200078e00ff */
[----:B------:R-:W-:Y:S01]  /*1e60*/  UMOV UR5, 0xc0000010 ;  /* 0xc000001000057882 */ /* 0x000fe20000000000 */
[----:B------:R-:W-:Y:S01]  /*1e70*/  UMOV UR7, 0xc0000010 ;  /* 0xc000001000077882 */ /* 0x000fe20000000000 */
[----:B------:R-:W-:Y:S01]  /*1e80*/  ULOP3.LUT UR16, UR4, 0x10000, URZ, 0xfc, !UPT ;  /* 0x0001000004107892 */ /* 0x000fe2000f8efc3f */
[----:B------:R-:W-:Y:S01]  /*1e90*/  IMAD R4, R88, R3, 0x80 ;  /* 0x0000008058047424 */ /* 0x000fe200078e0203 */
[----:B------:R-:W-:Y:S01]  /*1ea0*/  UIADD3 UR4, UR12, 0x180, URZ ;  /* 0x000001800c047890 */ /* 0x000fe2000fffe03f */
[----:B-12---:R-:W-:Y:S01]  /*1eb0*/  @!P1 VIADD R0, R5, 0x19c40 ;  /* 0x00019c4005009836 */ /* 0x006fe20000000000 */
[----:B------:R-:W-:-:S02]  /*1ec0*/  UIMAD UR14, UR36, 0x300, UR16 ;  /* 0x00000300240e78a4 */ /* 0x000fc4000f8e0210 */
[----:B------:R-:W-:Y:S02]  /*1ed0*/  UIADD3 UR8, UR12, 0x300, URZ ;  /* 0x000003000c087890 */ /* 0x000fe4000fffe03f */
[----:B------:R-:W-:Y:S01]  /*1ee0*/  UIADD3 UR6, UR14, 0x100, URZ ;  /* 0x000001000e067890 */ /* 0x000fe2000fffe03f */
[----:B------:R-:W-:Y:S01]  /*1ef0*/  @!P1 PRMT R0, RZ, 0x654, R0 ;  /* 0x00000654ff009816 */ /* 0x000fe20000000000 */
[----:B------:R-:W-:Y:S01]  /*1f00*/  UIADD3 UR10, UR14, 0x200, URZ ;  /* 0x000002000e0a7890 */ /* 0x000fe2000fffe03f */
[----:B------:R-:W-:Y:S02]  /*1f10*/  UMOV UR9, 0xc0000010 ;  /* 0xc000001000097882 */ /* 0x000fe40000000000 */
[----:B------:R-:W-:Y:S01]  /*1f20*/  QGMMA.64x128x32.F32.E4M3.E4M3 R24, gdesc[UR12], RZ, !UPT, gsb0 ;  /* 0x01e000000c1879f3 */ /* 0x000fe2000c0008ff */
[----:B------:R-:W-:Y:S01]  /*1f30*/  UMOV UR11, 0xc0000010 ;  /* 0xc0000010000b7882 */ /* 0x000fe20000000000 */
[----:B------:R-:W-:Y:S01]  /*1f40*/  ULDC UR18, c[0x0][0x9dc] ;  /* 0x0002770000127ab9 */ /* 0x000fe20000000800 */
[----:B------:R-:W-:-:S02]  /*1f50*/  WARPGROUP.DEPBAR.LE gsb0, 0x0 ;  /* 0x00008000000079c5 */ /* 0x000fc40000010000 */
[----:B------:R-:W-:-:S07]  /*1f60*/  WARPGROUP.ARRIVE ;  /* 0x00000000000079c5 */ /* 0x000fce0000000000 */
[----:B------:R-:W-:Y:S01]  /*1f70*/  QGMMA.64x128x32.F32.E4M3.E4M3 R24, gdesc[UR4], R24, gsb0 ;  /* 0x01e00000041879f3 */ /* 0x000fe20008000818 */
[----:B------:R-:W-:Y:S02]  /*1f80*/  ULDC.64 UR6, c[0x0][0x9e0] ;  /* 0x0002780000067ab9 */ /* 0x000fe40000000a00 */
[----:B------:R-:W-:-:S06]  /*1f90*/  UISETP.GE.AND UP0, UPT, UR7, 0x1, UPT ;  /* 0x000000010700788c */ /* 0x000fcc000bf06270 */
[----:B------:R-:W-:Y:S01]  /*1fa0*/  PLOP3.LUT P2, PT, PT, PT, UP0, 0x40, 0x0 ;  /* 0x000000000000781c */ /* 0x000fe20003f4e808 */
[----:B------:R-:W-:Y:S02]  /*1fb0*/  WARPGROUP.DEPBAR.LE gsb0, 0x0 ;  /* 0x00008000000079c5 */ /* 0x000fe40000010000 */
[----:B------:R-:W-:Y:S01]  /*1fc0*/  WARPGROUP.ARRIVE ;  /* 0x00000000000079c5 */ /* 0x000fe20000000000 */
[----:B---3--:R-:W-:-:S05]  /*1fd0*/  VIADD R7, R2, UR42 ;  /* 0x0000002a02077c36 */ /* 0x008fca0008000000 */
[----:B------:R-:W-:Y:S01]  /*1fe0*/  QGMMA.64x128x32.F32.E4M3.E4M3 R24, gdesc[UR8], R24, gsb0 ;  /* 0x01e00000081879f3 */ /* 0x000fe20008000818 */
[----:B------:R-:W-:Y:S01]  /*1ff0*/  ULDC UR11, c[0x0][0x2e0] ;  /* 0x0000b800000b7ab9 */ /* 0x000fe20000000800 */
[----:B------:R-:W-:Y:S01]  /*2000*/  ULOP3.LUT UR10, URZ, UR18, URZ, 0x33, !UPT ;  /* 0x000000123f0a7292 */ /* 0x000fe2000f8e333f */
[----:B------:R-:W-:-:S04]  /*2010*/  IMAD R3, R17, UR11, R4 ;  /* 0x0000000b11037c24 */ /* 0x000fc8000f8e0204 */
[----:B------:R-:W-:Y:S01]  /*2020*/  IMAD R8, R16, -0x2, R3 ;  /* 0xfffffffe10087824 */ /* 0x000fe200078e0203 */
[----:B----4-:R-:W-:-:S05]  /*2030*/  IADD3 R5, R3, 0x1, -R12 ;  /* 0x0000000103057810 */ /* 0x010fca0007ffe80c */
[----:B------:R-:W-:-:S04]  /*2040*/  IMAD R5, R16, -0x2, R5 ;  /* 0xfffffffe10057824 */ /* 0x000fc800078e0205 */
[C---:B------:R-:W-:Y:S02]  /*2050*/  VIADD R9, R5.reuse, UR6 ;  /* 0x0000000605097c36 */ /* 0x040fe40008000000 */
[----:B------:R-:W-:Y:S01]  /*2060*/  VIADD R10, R5, UR10 ;  /* 0x0000000a050a7c36 */ /* 0x000fe20008000000 */
[----:B------:R-:W-:-:S03]  /*2070*/  LEA R5, R88, 0xffffff80, 0x7 ;  /* 0xffffff8058057811 */ /* 0x000fc600078e38ff */
[----:B------:R-:W-:Y:S01]  /*2080*/  IMAD.IADD R2, R10, 0x1, R7 ;  /* 0x000000010a027824 */ /* 0x000fe200078e0207 */
[----:B------:R-:W-:Y:S02]  /*2090*/  WARPGROUP.DEPBAR.LE gsb0, 0x0 ;  /* 0x00008000000079c5 */ /* 0x000fe40000010000 */
[----:B------:R1:W-:Y:S02]  /*20a0*/  @!P1 SYNCS.ARRIVE.TRANS64.RED.A1T0 RZ, [R0+URZ], RZ ;  /* 0x000000ff00ff99a7 */ /* 0x0003e4000810043f */
[----:B-1----:R-:W-:Y:S01]  /*20b0*/  VIADDMNMX R0, R7, R9, R8, PT ;  /* 0x0000000907007246 */ /* 0x002fe20003800108 */
[----:B------:R-:W-:Y:S06]  /*20c0*/  @P2 BRA `(.L_x_655) ;  /* 0x00000000005c2947 */ /* 0x000fec0003800000 */
[----:B------:R-:W-:Y:S01]  /*20d0*/  IMAD R3, R17, UR11, R7 ;  /* 0x0000000b11037c24 */ /* 0x000fe2000f8e0207 */
[----:B------:R-:W-:Y:S03]  /*20e0*/  BSSY B0, `(.L_x_656) ;  /* 0x0000011000007945 */ /* 0x000fe60003800000 */
[----:B------:R-:W-:-:S05]  /*20f0*/  IMAD.IADD R3, R3, 0x1, -R12 ;  /* 0x0000000103037824 */ /* 0x000fca00078e0a0c */
[----:B------:R-:W-:-:S13]  /*2100*/  ISETP.GT.AND P2, PT, R3, -0x1, PT ;  /* 0xffffffff0300780c */ /* 0x000fda0003f44270 */
[----:B------:R-:W-:Y:S05]  /*2110*/  @P2 BRA `(.L_x_657) ;  /* 0x0000000000202947 */ /* 0x000fea0003800000 */
[----:B------:R-:W-:Y:S01]  /*2120*/  UISETP.NE.AND UP1, UPT, UR7, 0x1, UPT ;  /* 0x000000010700788c */ /* 0x000fe2000bf25270 */
[----:B------:R-:W-:-:S05]  /*2130*/  LOP3.LUT R3, RZ, R3, RZ, 0x33, !PT ;  /* 0x00000003ff037212 */ /* 0x000fca00078e33ff */
[----:B------:R-:W-:-:S05]  /*2140*/  PLOP3.LUT P2, PT, PT, PT, UP1, 0x80, 0x0 ;  /* 0x000000000000781c */ /* 0x000fca0003f4f018 */
[----:B------:R-:W-:-:S08]  /*2150*/  @UP1 ULDC.64 UR14, c[0x0][0x9e8] ;  /* 0x00027a00000e1ab9 */ /* 0x000fd00000000a00 */
[----:B------:R-:W-:-:S05]  /*2160*/  @P2 IMAD.HI.U32 R6, R3, UR14, RZ ;  /* 0x0000000e03062c27 */ /* 0x000fca000f8e00ff */
[----:B------:R-:W-:-:S04]  /*2170*/  @P2 SHF.R.U32.HI R3, RZ, UR15, R6 ;  /* 0x0000000fff032c19 */ /* 0x000fc80008011606 */
[----:B------:R-:W-:Y:S01]  /*2180*/  LOP3.LUT R3, RZ, R3, RZ, 0x33, !PT ;  /* 0x00000003ff037212 */ /* 0x000fe200078e33ff */
[----:B------:R-:W-:Y:S06]  /*2190*/  BRA `(.L_x_658) ;  /* 0x0000000000147947 */ /* 0x000fec0003800000 */
.L_x_657:
[----:B------:R-:W-:-:S06]  /*21a0*/  UISETP.NE.AND UP1, UPT, UR7, 0x1, UPT ;  /* 0x000000010700788c */ /* 0x000fcc000bf25270 */
[----:B------:R-:W-:-:S05]  /*21b0*/  PLOP3.LUT P2, PT, PT, PT, UP1, 0x80, 0x0 ;  /* 0x000000000000781c */ /* 0x000fca0003f4f018 */
[----:B------:R-:W-:-:S08]  /*21c0*/  @UP1 ULDC.64 UR14, c[0x0][0x9e8] ;  /* 0x00027a00000e1ab9 */ /* 0x000fd00000000a00 */
[----:B------:R-:W-:-:S05]  /*21d0*/  @P2 IMAD.HI.U32 R6, R3, UR14, RZ ;  /* 0x0000000e03062c27 */ /* 0x000fca000f8e00ff */
[----:B------:R-:W-:-:S07]  /*21e0*/  @P2 SHF.R.U32.HI R3, RZ, UR15, R6 ;  /* 0x0000000fff032c19 */ /* 0x000fce0008011606 */
.L_x_658:
[----:B------:R-:W-:Y:S05]  /*21f0*/  BSYNC B0 ;  /* 0x0000000000007941 */ /* 0x000fea0003800000 */
.L_x_656:
[----:B------:R-:W-:-:S04]  /*2200*/  IMAD R3, R3, UR7, -R5 ;  /* 0x0000000703037c24 */ /* 0x000fc8000f8e0a05 */
[----:B------:R-:W-:-:S05]  /*2210*/  IMAD R3, R16, -0x2, R3 ;  /* 0xfffffffe10037824 */ /* 0x000fca00078e0203 */
[----:B------:R-:W-:Y:S02]  /*2220*/  VIMNMX R2, R2, R3, !PT ;  /* 0x0000000302027248 */ /* 0x000fe40007fe0100 */
[----:B------:R-:W-:-:S07]  /*2230*/  VIADDMNMX R0, R3, UR7, R0, PT ;  /* 0x0000000703007c46 */ /* 0x000fce000b800100 */
.L_x_655:
[C---:B------:R-:W-:Y:S01]  /*2240*/  ISETP.GE.AND P4, PT, R4.reuse, 0x9, PT ;  /* 0x000000090400780c */ /* 0x040fe20003f86270 */
[----:B------:R-:W-:Y:S01]  /*2250*/  VIADD R6, R7, 0x8 ;  /* 0x0000000807067836 */ /* 0x000fe20000000000 */
[C---:B------:R-:W-:Y:S02]  /*2260*/  ISETP.GE.AND P2, PT, R4.reuse, 0x2, PT ;  /* 0x000000020400780c */ /* 0x040fe40003f46270 */
[----:B------:R-:W-:Y:S02]  /*2270*/  ISETP.GE.AND P5, PT, R4, 0xa, PT ;  /* 0x0000000a0400780c */ /* 0x000fe40003fa6270 */
[----:B------:R-:W-:Y:S02]  /*2280*/  LOP3.LUT R18, R18, 0xfffffffd, RZ, 0xc0, !PT ;  /* 0xfffffffd12127812 */ /* 0x000fe400078ec0ff */
[----:B------:R-:W-:-:S04]  /*2290*/  ISETP.GT.AND P3, PT, R2, 0x1, !P2 ;  /* 0x000000010200780c */ /* 0x000fc80005764270 */
[----:B------:R-:W-:Y:S02]  /*22a0*/  ISETP.LT.OR P3, PT, R0, 0x2, P3 ;  /* 0x000000020000780c */ /* 0x000fe40001f61670 */
[----:B------:R-:W-:Y:S02]  /*22b0*/  @P4 LOP3.LUT R18, R18, 0x2, RZ, 0xfc, !PT ;  /* 0x0000000212124812 */ /* 0x000fe400078efcff */
[----:B------:R-:W-:Y:S02]  /*22c0*/  FSEL R25, R25, -INF , !P3 ;  /* 0xff80000019197808 */ /* 0x000fe40005800000 */
[----:B------:R-:W-:Y:S02]  /*22d0*/  LOP3.LUT R18, R18, 0xfffffffb, RZ, 0xc0, !PT ;  /* 0xfffffffb12127812 */ /* 0x000fe400078ec0ff */
[----:B------:R-:W-:Y:S02]  /*22e0*/  ISETP.GT.AND P4, PT, R2, 0x8, !P4 ;  /* 0x000000080200780c */ /* 0x000fe40006784270 */
[----:B------:R-:W-:-:S02]  /*22f0*/  @P5 LOP3.LUT R18, R18, 0x4, RZ, 0xfc, !PT ;  /* 0x0000000412125812 */ /* 0x000fc400078efcff */
[----:B------:R-:W-:Y:S02]  /*2300*/  ISETP.GT.AND P3, PT, R2, 0x9, !P5 ;  /* 0x000000090200780c */ /* 0x000fe40006f64270 */
[----:B------:R-:W-:Y:S02]  /*2310*/  ISETP.GE.AND P5, PT, R4, 0x11, PT ;  /* 0x000000110400780c */ /* 0x000fe40003fa6270 */
[C---:B------:R-:W-:Y:S02]  /*2320*/  ISETP.LT.OR P4, PT, R0.reuse, 0x9, P4 ;  /* 0x000000090000780c */ /* 0x040fe40002781670 */
[----:B------:R-:W-:Y:S02]  /*2330*/  ISETP.LT.OR P3, PT, R0, 0xa, P3 ;  /* 0x0000000a0000780c */ /* 0x000fe40001f61670 */
[----:B------:R-:W-:Y:S02]  /*2340*/  FSEL R28, R28, -INF , !P4 ;  /* 0xff8000001c1c7808 */ /* 0x000fe40006000000 */
[----:B------:R-:W-:-:S02]  /*2350*/  ISETP.GE.AND P4, PT, R4, 0x12, PT ;  /* 0x000000120400780c */ /* 0x000fc40003f86270 */
[----:B------:R-:W-:Y:S02]  /*2360*/  LOP3.LUT R18, R18, 0xfffffff7, RZ, 0xc0, !PT ;  /* 0xfffffff712127812 */ /* 0x000fe400078ec0ff */
[----:B------:R-:W-:Y:S02]  /*2370*/  FSEL R29, R29, -INF , !P3 ;  /* 0xff8000001d1d7808 */ /* 0x000fe40005800000 */
[----:B------:R-:W-:Y:S02]  /*2380*/  ISETP.GT.AND P3, PT, R2, 0x10, !P5 ;  /* 0x000000100200780c */ /* 0x000fe40006f64270 */
[----:B------:R-:W-:Y:S02]  /*2390*/  @P5 LOP3.LUT R18, R18, 0x8, RZ, 0xfc, !PT ;  /* 0x0000000812125812 */ /* 0x000fe400078efcff */
[----:B------:R-:W-:Y:S02]  /*23a0*/  ISETP.LT.OR P3, PT, R0, 0x11, P3 ;  /* 0x000000110000780c */ /* 0x000fe40001f61670 */
[----:B------:R-:W-:-:S02]  /*23b0*/  LOP3.LUT R18, R18, 0xfdffffff, RZ, 0xc0, !PT ;  /* 0xfdffffff12127812 */ /* 0x000fc400078ec0ff */
[----:B------:R-:W-:Y:S02]  /*23c0*/  FSEL R32, R32, -INF , !P3 ;  /* 0xff80000020207808 */ /* 0x000fe40005800000 */
[----:B------:R-:W-:Y:S02]  /*23d0*/  @P4 LOP3.LUT R18, R18, 0x2000000, RZ, 0xfc, !PT ;  /* 0x0200000012124812 */ /* 0x000fe400078efcff */
[----:B------:R-:W-:Y:S02]  /*23e0*/  ISETP.GT.AND P3, PT, R2, 0x11, !P4 ;  /* 0x000000110200780c */ /* 0x000fe40006764270 */
[----:B------:R-:W-:Y:S02]  /*23f0*/  ISETP.GE.AND P4, PT, R4, 0x19, PT ;  /* 0x000000190400780c */ /* 0x000fe40003f86270 */
[----:B------:R-:W-:Y:S02]  /*2400*/  ISETP.LT.OR P3, PT, R0, 0x12, P3 ;  /* 0x000000120000780c */ /* 0x000fe40001f61670 */
[----:B------:R-:W-:-:S02]  /*2410*/  LOP3.LUT R18, R18, 0xfeffffff, RZ, 0xc0, !PT ;  /* 0xfeffffff12127812 */ /* 0x000fc400078ec0ff */
[----:B------:R-:W-:Y:S02]  /*2420*/  FSEL R33, R33, -INF , !P3 ;  /* 0xff80000021217808 */ /* 0x000fe40005800000 */
[----:B------:R-:W-:-:S04]  /*2430*/  ISETP.GT.AND P3, PT, R2, 0x18, !P4 ;  /* 0x000000180200780c */ /* 0x000fc80006764270 */
[----:B------:R-:W-:Y:S02]  /*2440*/  ISETP.LT.OR P3, PT, R0, 0x19, P3 ;  /* 0x000000190000780c */ /* 0x000fe40001f61670 */
[----:B------:R-:W-:Y:S02]  /*2450*/  @P4 LOP3.LUT R18, R18, 0x1000000, RZ, 0xfc, !PT ;  /* 0x0100000012124812 */ /* 0x000fe400078efcff */
[----:B------:R-:W-:Y:S02]  /*2460*/  ISETP.GE.AND P4, PT, R4, 0x1a, PT ;  /* 0x0000001a0400780c */ /* 0x000fe40003f86270 */
[----:B------:R-:W-:Y:S02]  /*2470*/  LOP3.LUT R18, R18, 0xff7fffff, RZ, 0xc0, !PT ;  /* 0xff7fffff12127812 */ /* 0x000fe400078ec0ff */
[----:B------:R-:W-:Y:S02]  /*2480*/  FSEL R36, R36, -INF , !P3 ;  /* 0xff80000024247808 */ /* 0x000fe40005800000 */
[----:B------:R-:W-:-:S04]  /*2490*/  ISETP.GT.AND P3, PT, R2, 0x19, !P4 ;  /* 0x000000190200780c */ /* 0x000fc80006764270 */
[----:B------:R-:W-:-:S03]  /*24a0*/  ISETP.LT.OR P3, PT, R0, 0x1a, P3 ;  /* 0x0000001a0000780c */ /* 0x000fc60001f61670 */
        /* <DEDUP_REMOVED lines=110> */
[----:B------:R-:W-:Y:S02]  /*2b90*/  FSEL R73, R73, -INF , !P3 ;  /* 0xff80000049497808 */ /* 0x000fe40005800000 */
[----:B------:R-:W-:Y:S02]  /*2ba0*/  LOP3.LUT R18, R18, 0xffffffef, RZ, 0xc0, !PT ;  /* 0xffffffef12127812 */ /* 0x000fe400078ec0ff */
[----:B------:R-:W-:-:S04]  /*2bb0*/  ISETP.GT.AND P3, PT, R2, 0x68, !P4 ;  /* 0x000000680200780c */ /* 0x000fc80006764270 */
[----:B------:R-:W-:-:S03]  /*2bc0*/  ISETP.LT.OR P3, PT, R0, 0x69, P3 ;  /* 0x000000690000780c */ /* 0x000fc60001f61670 */
[----:B------:R-:W-:Y:S02]  /*2bd0*/  @P4 LOP3.LUT R18, R18, 0x10, RZ, 0xfc, !PT ;  /* 0x0000001012124812 */ /* 0x000fe400078efcff */
[----:B------:R-:W-:Y:S02]  /*2be0*/  ISETP.GE.AND P4, PT, R4, 0x6a, PT ;  /* 0x0000006a0400780c */ /* 0x000fe40003f86270 */
[----:B------:R-:W-:Y:S02]  /*2bf0*/  FSEL R76, R76, -INF , !P3 ;  /* 0xff8000004c4c7808 */ /* 0x000fe40005800000 */
[----:B------:R-:W-:Y:S02]  /*2c00*/  ISETP.GT.AND P3, PT, R2, 0x69, !P4 ;  /* 0x000000690200780c */ /* 0x000fe40006764270 */
[----:B------:R-:W-:Y:S02]  /*2c10*/  LOP3.LUT R18, R18, 0xfbffffff, RZ, 0xc0, !PT ;  /* 0xfbffffff12127812 */ /* 0x000fe400078ec0ff */
[----:B------:R-:W-:-:S04]  /*2c20*/  ISETP.LT.OR P3, PT, R0, 0x6a, P3 ;  /* 0x0000006a0000780c */ /* 0x000fc80001f61670 */
[----:B------:R-:W-:Y:S02]  /*2c30*/  FSEL R77, R77, -INF , !P3 ;  /* 0xff8000004d4d7808 */ /* 0x000fe40005800000 */
[----:B------:R-:W-:Y:S02]  /*2c40*/  ISETP.GE.AND P3, PT, R4, 0x71, PT ;  /* 0x000000710400780c */ /* 0x000fe40003f66270 */
[----:B------:R-:W-:Y:S02]  /*2c50*/  @P4 LOP3.LUT R18, R18, 0x4000000, RZ, 0xfc, !PT ;  /* 0x0400000012124812 */ /* 0x000fe400078efcff */
[----:B------:R-:W-:Y:S02]  /*2c60*/  ISETP.GT.AND P4, PT, R2, 0x70, !P3 ;  /* 0x000000700200780c */ /* 0x000fe40005f84270 */
[----:B------:R-:W-:Y:S02]  /*2c70*/  LOP3.LUT R18, R18, 0xfffffffe, RZ, 0xc0, !PT ;  /* 0xfffffffe12127812 */ /* 0x000fe400078ec0ff */
[----:B------:R-:W-:-:S04]  /*2c80*/  ISETP.LT.OR P4, PT, R0, 0x71, P4 ;  /* 0x000000710000780c */ /* 0x000fc80002781670 */
[----:B------:R-:W-:Y:S02]  /*2c90*/  FSEL R80, R80, -INF , !P4 ;  /* 0xff80000050507808 */ /* 0x000fe40006000000 */
[----:B------:R-:W-:-:S04]  /*2ca0*/  ISETP.GE.AND P4, PT, R4, 0x72, PT ;  /* 0x000000720400780c */ /* 0x000fc80003f86270 */
[----:B------:R-:W-:-:S04]  /*2cb0*/  ISETP.GT.AND P5, PT, R2, 0x71, !P4 ;  /* 0x000000710200780c */ /* 0x000fc800067a4270 */
[----:B------:R-:W-:-:S04]  /*2cc0*/  ISETP.LT.OR P5, PT, R0, 0x72, P5 ;  /* 0x000000720000780c */ /* 0x000fc80002fa1670 */
[----:B------:R-:W-:Y:S02]  /*2cd0*/  FSEL R81, R81, -INF , !P5 ;  /* 0xff80000051517808 */ /* 0x000fe40006800000 */
[----:B------:R-:W-:-:S04]  /*2ce0*/  ISETP.GE.AND P5, PT, R4, 0x79, PT ;  /* 0x000000790400780c */ /* 0x000fc80003fa6270 */
[----:B------:R-:W-:-:S04]  /*2cf0*/  ISETP.GT.AND P6, PT, R2, 0x78, !P5 ;  /* 0x000000780200780c */ /* 0x000fc80006fc4270 */
[----:B------:R-:W-:-:S04]  /*2d00*/  ISETP.LT.OR P6, PT, R0, 0x79, P6 ;  /* 0x000000790000780c */ /* 0x000fc800037c1670 */
[----:B------:R-:W-:Y:S02]  /*2d10*/  FSEL R84, R84, -INF , !P6 ;  /* 0xff80000054547808 */ /* 0x000fe40007000000 */
[----:B------:R-:W-:-:S13]  /*2d20*/  ISETP.GE.AND P6, PT, R4, 0x1, PT ;  /* 0x000000010400780c */ /* 0x000fda0003fc6270 */
[----:B------:R-:W-:Y:S02]  /*2d30*/  @P6 LOP3.LUT R18, R18, 0x1, RZ, 0xfc, !PT ;  /* 0x0000000112126812 */ /* 0x000fe400078efcff */
[----:B------:R-:W-:Y:S02]  /*2d40*/  ISETP.GT.AND P6, PT, R2, RZ, !P6 ;  /* 0x000000ff0200720c */ /* 0x000fe400077c4270 */
[----:B------:R-:W-:Y:S02]  /*2d50*/  LOP3.LUT R18, R18, 0xf7ffffff, RZ, 0xc0, !PT ;  /* 0xf7ffffff12127812 */ /* 0x000fe400078ec0ff */
[----:B------:R-:W-:-:S04]  /*2d60*/  ISETP.LT.OR P6, PT, R0, 0x1, P6 ;  /* 0x000000010000780c */ /* 0x000fc800037c1670 */
[----:B------:R-:W-:Y:S02]  /*2d70*/  FSEL R3, R24, -INF , !P6 ;  /* 0xff80000018037808 */ /* 0x000fe40007000000 */
[----:B------:R-:W-:-:S13]  /*2d80*/  ISETP.GE.AND P6, PT, R4, 0x7a, PT ;  /* 0x0000007a0400780c */ /* 0x000fda0003fc6270 */
[----:B------:R-:W-:Y:S02]  /*2d90*/  @P6 LOP3.LUT R18, R18, 0x8000000, RZ, 0xfc, !PT ;  /* 0x0800000012126812 */ /* 0x000fe400078efcff */
[----:B------:R-:W-:-:S04]  /*2da0*/  ISETP.GT.AND P6, PT, R2, 0x79, !P6 ;  /* 0x000000790200780c */ /* 0x000fc800077c4270 */
[----:B------:R-:W-:Y:S02]  /*2db0*/  ISETP.LT.OR P6, PT, R0, 0x7a, P6 ;  /* 0x0000007a0000780c */ /* 0x000fe400037c1670 */
[----:B------:R-:W-:Y:S01]  /*2dc0*/  VIADDMNMX R0, R6, R9, R8, PT ;  /* 0x0000000906007246 */ /* 0x000fe20003800108 */
[----:B------:R-:W-:Y:S01]  /*2dd0*/  IMAD.IADD R8, R10, 0x1, R6 ;  /* 0x000000010a087824 */ /* 0x000fe200078e0206 */
[----:B------:R-:W-:Y:S02]  /*2de0*/  FSEL R85, R85, -INF , !P6 ;  /* 0xff80000055557808 */ /* 0x000fe40007000000 */
[----:B------:R-:W-:-:S13]  /*2df0*/  PLOP3.LUT P6, PT, PT, PT, UP0, 0x40, 0x0 ;  /* 0x000000000000781c */ /* 0x000fda0003fce808 */
[----:B------:R-:W-:Y:S05]  /*2e00*/  @P6 BRA `(.L_x_659) ;  /* 0x0000000000646947 */ /* 0x000fea0003800000 */
        /* <DEDUP_REMOVED lines=9> */
[----:B------:R-:W-:Y:S01]  /*2ea0*/  @P6 IMAD.HI.U32 R4, R2, UR10, RZ ;  /* 0x0000000a02046c27 */ /* 0x000fe2000f8e00ff */
[----:B------:R-:W-:-:S13]  /*2eb0*/  PLOP3.LUT P6, PT, PT, PT, UP1, 0x80, 0x0 ;  /* 0x000000000000781c */ /* 0x000fda0003fcf018 */
[----:B------:R-:W-:-:S04]  /*2ec0*/  @P6 SHF.R.U32.HI R2, RZ, UR11, R4 ;  /* 0x0000000bff026c19 */ /* 0x000fc80008011604 */
[----:B------:R-:W-:Y:S01]  /*2ed0*/  LOP3.LUT R2, RZ, R2, RZ, 0x33, !PT ;  /* 0x00000002ff027212 */ /* 0x000fe200078e33ff */
[----:B------:R-:W-:Y:S06]  /*2ee0*/  BRA `(.L_x_662) ;  /* 0x0000000000187947 */ /* 0x000fec0003800000 */
.L_x_661:
[----:B------:R-:W-:-:S06]  /*2ef0*/  UISETP.NE.AND UP1, UPT, UR7, 0x1, UPT ;  /* 0x000000010700788c */ /* 0x000fcc000bf25270 */
[----:B------:R-:W-:-:S05]  /*2f00*/  PLOP3.LUT P6, PT, PT, PT, UP1, 0x80, 0x0 ;  /* 0x000000000000781c */ /* 0x000fca0003fcf018 */
[----:B------:R-:W-:-:S08]  /*2f10*/  @UP1 ULDC.64 UR10, c[0x0][0x9e8] ;  /* 0x00027a00000a1ab9 */ /* 0x000fd00000000a00 */
[----:B------:R-:W-:Y:S01]  /*2f20*/  @P6 IMAD.HI.U32 R4, R2, UR10, RZ ;  /* 0x0000000a02046c27 */ /* 0x000fe2000f8e00ff */
[----:B------:R-:W-:-:S13]  /*2f30*/  PLOP3.LUT P6, PT, PT, PT, UP1, 0x80, 0x0 ;  /* 0x000000000000781c */ /* 0x000fda0003fcf018 */
[----:B------:R-:W-:-:S07]  /*2f40*/  @P6 SHF.R.U32.HI R2, RZ, UR11, R4 ;  /* 0x0000000bff026c19 */ /* 0x000fce0008011604 */
.L_x_662:
[----:B------:R-:W-:Y:S05]  /*2f50*/  BSYNC B0 ;  /* 0x0000000000007941 */ /* 0x000fea0003800000 */
.L_x_660:
[----:B------:R-:W-:-:S04]  /*2f60*/  IMAD R5, R2, UR7, -R5 ;  /* 0x0000000702057c24 */ /* 0x000fc8000f8e0a05 */
[----:B------:R-:W-:-:S05]  /*2f70*/  IMAD R5, R16, -0x2, R5 ;  /* 0xfffffffe10057824 */ /* 0x000fca00078e0205 */
[----:B------:R-:W-:Y:S02]  /*2f80*/  VIMNMX R8, R8, R5, !PT ;  /* 0x0000000508087248 */ /* 0x000fe40007fe0100 */
[----:B------:R-:W-:-:S07]  /*2f90*/  VIADDMNMX R0, R5, UR7, R0, PT ;  /* 0x0000000705007c46 */ /* 0x000fce000b800100 */
.L_x_659:
[----:B------:R-:W-:Y:S01]  /*2fa0*/  ISETP.GT.AND P2, PT, R8, 0x1, !P2 ;  /* 0x000000010800780c */ /* 0x000fe20005744270 */
[----:B------:R-:W-:Y:S01]  /*2fb0*/  IMAD.U32 R9, RZ, RZ, UR41 ;  /* 0x00000029ff097e24 */ /* 0x000fe2000f8e00ff */
[----:B------:R-:W-:Y:S02]  /*2fc0*/  LOP3.LUT P6, RZ, R18, 0x8, RZ, 0xc0, !PT ;  /* 0x0000000812ff7812 */ /* 0x000fe400078cc0ff */
[----:B------:R-:W-:Y:S02]  /*2fd0*/  ISETP.LT.OR P2, PT, R0, 0x2, P2 ;  /* 0x000000020000780c */ /* 0x000fe40001741670 */
[----:B------:R-:W-:Y:S02]  /*2fe0*/  FMNMX.FTZ R5, R3, R25, !PT ;  /* 0x0000001903057209 */ /* 0x000fe40007810000 */
[----:B------:R-:W-:Y:S02]  /*2ff0*/  FSEL R27, R27, -INF , !P2 ;  /* 0xff8000001b1b7808 */ /* 0x000fe40005000000 */
[----:B------:R-:W-:-:S02]  /*3000*/  LOP3.LUT P2, RZ, R18, 0x2, RZ, 0xc0, !PT ;  /* 0x0000000212ff7812 */ /* 0x000fc4000784c0ff */
[----:B------:R-:W-:Y:S02]  /*3010*/  FMNMX.FTZ R2, R28, R5, !PT ;  /* 0x000000051c027209 */ /* 0x000fe40007810000 */
[----:B------:R-:W-:Y:S02]  /*3020*/  ISETP.GT.AND P2, PT, R8, 0x8, !P2 ;  /* 0x000000080800780c */ /* 0x000fe40005744270 */
[----:B------:R-:W-:Y:S02]  /*3030*/  FMNMX.FTZ R5, R29, R2, !PT ;  /* 0x000000021d057209 */ /* 0x000fe40007810000 */
[----:B------:R-:W-:Y:S02]  /*3040*/  ISETP.LT.OR P2, PT, R0, 0x9, P2 ;  /* 0x000000090000780c */ /* 0x000fe40001741670 */
[----:B------:R-:W-:Y:S02]  /*3050*/  FMNMX.FTZ R2, R32, R5, !PT ;  /* 0x0000000520027209 */ /* 0x000fe40007810000 */
[----:B------:R-:W-:-:S02]  /*3060*/  FSEL R30, R30, -INF , !P2 ;  /* 0xff8000001e1e7808 */ /* 0x000fc40005000000 */
[----:B------:R-:W-:Y:S02]  /*3070*/  LOP3.LUT P2, RZ, R18, 0x4, RZ, 0xc0, !PT ;  /* 0x0000000412ff7812 */ /* 0x000fe4000784c0ff */
[----:B------:R-:W-:Y:S02]  /*3080*/  FMNMX.FTZ R5, R33, R2, !PT ;  /* 0x0000000221057209 */ /* 0x000fe40007810000 */
[----:B------:R-:W-:Y:S02]  /*3090*/  ISETP.GT.AND P2, PT, R8, 0x9, !P2 ;  /* 0x000000090800780c */ /* 0x000fe40005744270 */
[----:B------:R-:W-:Y:S02]  /*30a0*/  FMNMX.FTZ R2, R36, R5, !PT ;  /* 0x0000000524027209 */ /* 0x000fe40007810000 */
[----:B------:R-:W-:Y:S02]  /*30b0*/  ISETP.LT.OR P2, PT, R0, 0xa, P2 ;  /* 0x0000000a0000780c */ /* 0x000fe40001741670 */
[----:B------:R-:W-:-:S02]  /*30c0*/  FMNMX.FTZ R5, R37, R2, !PT ;  /* 0x0000000225057209 */ /* 0x000fc40007810000 */
[----:B------:R-:W-:Y:S02]  /*30d0*/  FSEL R31, R31, -INF , !P2 ;  /* 0xff8000001f1f7808 */ /* 0x000fe40005000000 */
[----:B------:R-:W-:Y:S02]  /*30e0*/  ISETP.GT.AND P2, PT, R8, 0x10, !P6 ;  /* 0x000000100800780c */ /* 0x000fe40007744270 */
[----:B------:R-:W-:Y:S02]  /*30f0*/  FMNMX.FTZ R2, R40, R5, !PT ;  /* 0x0000000528027209 */ /* 0x000fe40007810000 */
[----:B------:R-:W-:Y:S02]  /*3100*/  ISETP.LT.OR P2, PT, R0, 0x11, P2 ;  /* 0x000000110000780c */ /* 0x000fe40001741670 */
[----:B------:R-:W-:Y:S02]  /*3110*/  LOP3.LUT P6, RZ, R18, 0x8000, RZ, 0xc0, !PT ;  /* 0x0000800012ff7812 */ /* 0x000fe400078cc0ff */
        /* <DEDUP_REMOVED lines=8> */
[----:B------:R-:W-:Y:S02]  /*31a0*/  LOP3.LUT P2, RZ, R18, 0x1000000, RZ, 0xc0, !PT ;  /* 0x0100000012ff7812 */ /* 0x000fe4000784c0ff */
[----:B------:R-:W-:Y:S02]  /*31b0*/  FMNMX.FTZ R2, R48, R5, !PT ;  /* 0x0000000530027209 */ /* 0x000fe40007810000 */
[----:B------:R-:W-:Y:S02]  /*31c0*/  ISETP.GT.AND P2, PT, R8, 0x18, !P2 ;  /* 0x000000180800780c */ /* 0x000fe40005744270 */
[----:B------:R-:W-:Y:S02]  /*31d0*/  FMNMX.FTZ R5, R49, R2, !PT ;  /* 0x0000000231057209 */ /* 0x000fe40007810000 */
[----:B------:R-:W-:-:S02]  /*31e0*/  ISETP.LT.OR P2, PT, R0, 0x19, P2 ;  /* 0x000000190000780c */ /* 0x000fc40001741670 */
[----:B------:R-:W-:Y:S02]  /*31f0*/  FMNMX.FTZ R2, R52, R5, !PT ;  /* 0x0000000534027209 */ /* 0x000fe40007810000 */
[----:B------:R-:W-:Y:S02]  /*3200*/  FSEL R38, R38, -INF , !P2 ;  /* 0xff80000026267808 */ /* 0x000fe40005000000 */
[----:B------:R-:W-:Y:S02]  /*3210*/  LOP3.LUT P2, RZ, R18, 0x800000, RZ, 0xc0, !PT ;  /* 0x0080000012ff7812 */ /* 0x000fe4000784c0ff */
[----:B------:R-:W-:Y:S02]  /*3220*/  FMNMX.FTZ R5, R53, R2, !PT ;  /* 0x0000000235057209 */ /* 0x000fe40007810000 */
[----:B------:R-:W-:Y:S02]  /*3230*/  ISETP.GT.AND P2, PT, R8, 0x19, !P2 ;  /* 0x000000190800780c */ /* 0x000fe40005744270 */
[----:B------:R-:W-:-:S02]  /*3240*/  FMNMX.FTZ R2, R56, R5, !PT ;  /* 0x0000000538027209 */ /* 0x000fc40007810000 */
[----:B------:R-:W-:Y:S02]  /*3250*/  ISETP.LT.OR P2, PT, R0, 0x1a, P2 ;  /* 0x0000001a0000780c */ /* 0x000fe40001741670 */
[----:B------:R-:W-:Y:S02]  /*3260*/  FMNMX.FTZ R5, R57, R2, !PT ;  /* 0x0000000239057209 */ /* 0x000fe40007810000 */
[----:B------:R-:W-:Y:S02]  /*3270*/  FSEL R39, R39, -INF , !P2 ;  /* 0xff80000027277808 */ /* 0x000fe40005000000 */
[----:B------:R-:W-:Y:S02]  /*3280*/  LOP3.LUT P2, RZ, R18, 0x400000, RZ, 0xc0, !PT ;  /* 0x0040000012ff7812 */ /* 0x000fe4000784c0ff */
[----:B------:R-:W-:Y:S02]  /*3290*/  FMNMX.FTZ R2, R60, R5, !PT ;  /* 0x000000053c027209 */ /* 0x000fe40007810000 */
[----:B------:R-:W-:-:S02]  /*32a0*/  ISETP.GT.AND P2, PT, R8, 0x20, !P2 ;  /* 0x000000200800780c */ /* 0x000fc40005744270 */
[----:B------:R-:W-:Y:S02]  /*32b0*/  FMNMX.FTZ R5, R61, R2, !PT ;  /* 0x000000023d057209 */ /* 0x000fe40007810000 */
[----:B------:R-:W-:Y:S02]  /*32c0*/  ISETP.LT.OR P2, PT, R0, 0x21, P2 ;  /* 0x000000210000780c */ /* 0x000fe40001741670 */
[----:B------:R-:W-:Y:S02]  /*32d0*/  FMNMX.FTZ R2, R64, R5, !PT ;  /* 0x0000000540027209 */ /* 0x000fe40007810000 */
[----:B------:R-:W-:Y:S02]  /*32e0*/  FSEL R42, R42, -INF , !P2 ;  /* 0xff8000002a2a7808 */ /* 0x000fe40005000000 */
[----:B------:R-:W-:Y:S02]  /*32f0*/  LOP3.LUT P2, RZ, R18, 0x200000, RZ, 0xc0, !PT ;  /* 0x0020000012ff7812 */ /* 0x000fe4000784c0ff */
[----:B------:R-:W-:-:S02]  /*3300*/  FMNMX.FTZ R5, R65, R2, !PT ;  /* 0x0000000241057209 */ /* 0x000fc40007810000 */
[----:B------:R-:W-:Y:S02]  /*3310*/  ISETP.GT.AND P2, PT, R8, 0x21, !P2 ;  /* 0x000000210800780c */ /* 0x000fe40005744270 */
[----:B------:R-:W-:Y:S02]  /*3320*/  FMNMX.FTZ R2, R68, R5, !PT ;  /* 0x0000000544027209 */ /* 0x000fe40007810000 */
        /* <DEDUP_REMOVED lines=22> */
[----:B------:R-:W-:Y:S01]  /*3490*/  ISETP.GT.AND P3, PT, R8, 0x70, !P3 ;  /* 0x000000700800780c */ /* 0x000fe20005f64270 */
[----:B------:R-:W1:Y:S01]  /*34a0*/  SHFL.BFLY PT, R5, R4, 0x2, 0x1f ;  /* 0x0c401f0004057f89 */ /* 0x000e6200000e0000 */
[----:B------:R-:W-:Y:S02]  /*34b0*/  FSEL R50, R50, -INF , !P2 ;  /* 0xff80000032327808 */ /* 0x000fe40005000000 */
[----:B------:R-:W-:Y:S02]  /*34c0*/  LOP3.LUT P2, RZ, R18, 0x20000, RZ, 0xc0, !PT ;  /* 0x0002000012ff7812 */ /* 0x000fe4000784c0ff */
[C---:B------:R-:W-:Y:S02]  /*34d0*/  ISETP.GT.AND P4, PT, R8.reuse, 0x71, !P4 ;  /* 0x000000710800780c */ /* 0x040fe40006784270 */
[----:B------:R-:W-:Y:S02]  /*34e0*/  ISETP.GT.AND P2, PT, R8, 0x31, !P2 ;  /* 0x000000310800780c */ /* 0x000fe40005744270 */
[----:B------:R-:W-:-:S02]  /*34f0*/  ISETP.LT.OR P3, PT, R0, 0x71, P3 ;  /* 0x000000710000780c */ /* 0x000fc40001f61670 */
[----:B------:R-:W-:Y:S02]  /*3500*/  ISETP.LT.OR P2, PT, R0, 0x32, P2 ;  /* 0x000000320000780c */ /* 0x000fe40001741670 */
[----:B------:R-:W-:Y:S02]  /*3510*/  ISETP.GT.AND P5, PT, R8, 0x78, !P5 ;  /* 0x000000780800780c */ /* 0x000fe40006fa4270 */
[----:B------:R-:W-:Y:S02]  /*3520*/  FSEL R51, R51, -INF , !P2 ;  /* 0xff80000033337808 */ /* 0x000fe40005000000 */
[----:B------:R-:W-:Y:S02]  /*3530*/  LOP3.LUT P2, RZ, R18, 0x10000, RZ, 0xc0, !PT ;  /* 0x0001000012ff7812 */ /* 0x000fe4000784c0ff */
[----:B------:R-:W-:Y:S02]  /*3540*/  ISETP.LT.OR P4, PT, R0, 0x72, P4 ;  /* 0x000000720000780c */ /* 0x000fe40002781670 */
[----:B------:R-:W-:-:S02]  /*3550*/  ISETP.GT.AND P2, PT, R8, 0x38, !P2 ;  /* 0x000000380800780c */ /* 0x000fc40005744270 */
[----:B------:R-:W-:Y:S02]  /*3560*/  FSEL R82, R82, -INF , !P3 ;  /* 0xff80000052527808 */ /* 0x000fe40005800000 */
[----:B------:R-:W-:Y:S02]  /*3570*/  ISETP.LT.OR P2, PT, R0, 0x39, P2 ;  /* 0x000000390000780c */ /* 0x000fe40001741670 */
[----:B-1----:R-:W-:Y:S02]  /*3580*/  FMNMX.FTZ R5, R4, R5, !PT ;  /* 0x0000000504057209 */ /* 0x002fe40007810000 */
[----:B------:R-:W-:Y:S02]  /*3590*/  FSEL R54, R54, -INF , !P2 ;  /* 0xff80000036367808 */ /* 0x000fe40005000000 */
[----:B------:R-:W-:Y:S01]  /*35a0*/  ISETP.GT.AND P2, PT, R8, 0x39, !P6 ;  /* 0x000000390800780c */ /* 0x000fe20007744270 */
[----:B------:R-:W1:Y:S01]  /*35b0*/  SHFL.BFLY PT, R2, R5, 0x1, 0x1f ;  /* 0x0c201f0005027f89 */ /* 0x000e6200000e0000 */
[----:B------:R-:W-:-:S02]  /*35c0*/  LOP3.LUT P6, RZ, R18, 0x10, RZ, 0xc0, !PT ;  /* 0x0000001012ff7812 */ /* 0x000fc400078cc0ff */
[C---:B------:R-:W-:Y:S02]  /*35d0*/  ISETP.LT.OR P2, PT, R0.reuse, 0x3a, P2 ;  /* 0x0000003a0000780c */ /* 0x040fe40001741670 */
[----:B------:R-:W-:Y:S02]  /*35e0*/  ISETP.LT.OR P5, PT, R0, 0x79, P5 ;  /* 0x000000790000780c */ /* 0x000fe40002fa1670 */
[----:B------:R-:W-:Y:S02]  /*35f0*/  FSEL R55, R55, -INF , !P2 ;  /* 0xff80000037377808 */ /* 0x000fe40005000000 */
[----:B------:R-:W-:Y:S02]  /*3600*/  LOP3.LUT P2, RZ, R18, 0x4000, RZ, 0xc0, !PT ;  /* 0x0000400012ff7812 */ /* 0x000fe4000784c0ff */
[----:B------:R-:W-:Y:S02]  /*3610*/  FSEL R83, R83, -INF , !P4 ;  /* 0xff80000053537808 */ /* 0x000fe40006000000 */
[----:B------:R-:W-:-:S02]  /*3620*/  ISETP.GT.AND P2, PT, R8, 0x40, !P2 ;  /* 0x000000400800780c */ /* 0x000fc40005744270 */
[----:B------:R-:W-:Y:S02]  /*3630*/  FSEL R86, R86, -INF , !P5 ;  /* 0xff80000056567808 */ /* 0x000fe40006800000 */
[----:B------:R-:W-:Y:S02]  /*3640*/  ISETP.LT.OR P2, PT, R0, 0x41, P2 ;  /* 0x000000410000780c */ /* 0x000fe40001741670 */
[----:B------:R-:W-:Y:S02]  /*3650*/  R2UR UR10, R89 ;  /* 0x00000000590a72ca */ /* 0x000fe400000e0000 */
[----:B------:R-:W-:Y:S02]  /*3660*/  FSEL R58, R58, -INF , !P2 ;  /* 0xff8000003a3a7808 */ /* 0x000fe40005000000 */
[----:B------:R-:W-:Y:S02]  /*3670*/  LOP3.LUT P2, RZ, R18, 0x2000, RZ, 0xc0, !PT ;  /* 0x0000200012ff7812 */ /* 0x000fe4000784c0ff */
[----:B-1----:R-:W-:-:S02]  /*3680*/  FMNMX.FTZ R2, R5, R2, !PT ;  /* 0x0000000205027209 */ /* 0x002fc40007810000 */
[----:B------:R-:W-:-:S03]  /*3690*/  ISETP.GT.AND P2, PT, R8, 0x41, !P2 ;  /* 0x000000410800780c */ /* 0x000fc60005744270 */
[----:B------:R-:W-:Y:S01]  /*36a0*/  FFMA.FTZ R24, R2, R9, -8 ;  /* 0xc100000002187423 */ /* 0x000fe20000010009 */
[----:B------:R-:W-:Y:S01]  /*36b0*/  ISETP.LT.OR P2, PT, R0, 0x42, P2 ;  /* 0x000000420000780c */ /* 0x000fe20001741670 */
[----:B------:R-:W-:-:S03]  /*36c0*/  UIADD3 UR6, UR10, UR6, URZ ;  /* 0x000000060a067290 */ /* 0x000fc6000fffe03f */
[----:B------:R-:W-:Y:S02]  /*36d0*/  FSEL R59, R59, -INF , !P2 ;  /* 0xff8000003b3b7808 */ /* 0x000fe40005000000 */
[----:B------:R-:W-:-:S04]  /*36e0*/  LOP3.LUT P2, RZ, R18, 0x1000, RZ, 0xc0, !PT ;  /* 0x0000100012ff7812 */ /* 0x000fc8000784c0ff */
[----:B------:R-:W-:-:S04]  /*36f0*/  ISETP.GT.AND P2, PT, R8, 0x48, !P2 ;  /* 0x000000480800780c */ /* 0x000fc80005744270 */
[----:B------:R-:W-:-:S04]  /*3700*/  ISETP.LT.OR P2, PT, R0, 0x49, P2 ;  /* 0x000000490000780c */ /* 0x000fc80001741670 */
        /* <DEDUP_REMOVED lines=29> */
[----:B------:R-:W-:Y:S02]  /*38e0*/  ISETP.GT.AND P2, PT, R8, 0x68, !P6 ;  /* 0x000000680800780c */ /* 0x000fe40007744270 */
[----:B------:R-:W-:Y:S02]  /*38f0*/  LOP3.LUT P6, RZ, R18, 0x1, RZ, 0xc0, !PT ;  /* 0x0000000112ff7812 */ /* 0x000fe400078cc0ff */
[----:B------:R-:W-:-:S04]  /*3900*/  ISETP.LT.OR P2, PT, R0, 0x69, P2 ;  /* 0x000000690000780c */ /* 0x000fc80001741670 */
[----:B------:R-:W-:Y:S02]  /*3910*/  FSEL R78, R78, -INF , !P2 ;  /* 0xff8000004e4e7808 */ /* 0x000fe40005000000 */
[----:B------:R-:W-:-:S04]  /*3920*/  FSETP.NEU.FTZ.AND P2, PT, R2, -INF , PT ;  /* 0xff8000000200780b */ /* 0x000fc80003f5d000 */
[----:B------:R-:W-:Y:S02]  /*3930*/  FSEL R24, R24, RZ, P2 ;  /* 0x000000ff18187208 */ /* 0x000fe40001000000 */
[----:B------:R-:W-:Y:S02]  /*3940*/  ISETP.GT.AND P2, PT, R8, RZ, !P6 ;  /* 0x000000ff0800720c */ /* 0x000fe40007744270 */
[----:B------:R-:W-:Y:S01]  /*3950*/  LOP3.LUT P6, RZ, R18, 0x8000000, RZ, 0xc0, !PT ;  /* 0x0800000012ff7812 */ /* 0x000fe200078cc0ff */
[----:B------:R-:W-:-:S01]  /*3960*/  FFMA.FTZ R5, R28, UR41, -R24 ;  /* 0x000000291c057c23 */ /* 0x000fc20008010818 */
[----:B------:R-:W-:Y:S01]  /*3970*/  ISETP.LT.OR P2, PT, R0, 0x1, P2 ;  /* 0x000000010000780c */ /* 0x000fe20001741670 */
[----:B------:R-:W-:-:S01]  /*3980*/  FFMA.FTZ R32, R32, UR41, -R24 ;  /* 0x0000002920207c23 */ /* 0x000fc20008010818 */
[--C-:B------:R-:W-:Y:S01]  /*3990*/  FFMA.FTZ R4, R25, UR41, -R24.reuse ;  /* 0x0000002919047c23 */ /* 0x100fe20008010818 */
[----:B------:R-:W-:-:S01]  /*39a0*/  FFMA.FTZ R36, R36, UR41, -R24 ;  /* 0x0000002924247c23 */ /* 0x000fc20008010818 */
[----:B------:R-:W-:Y:S01]  /*39b0*/  FSEL R26, R26, -INF , !P2 ;  /* 0xff8000001a1a7808 */ /* 0x000fe20005000000 */
[----:B------:R-:W-:-:S01]  /*39c0*/  FFMA.FTZ R10, R29, UR41, -R24 ;  /* 0x000000291d0a7c23 */ /* 0x000fc20008010818 */
[----:B------:R-:W-:Y:S01]  /*39d0*/  LOP3.LUT P2, RZ, R18, 0x4000000, RZ, 0xc0, !PT ;  /* 0x0400000012ff7812 */ /* 0x000fe2000784c0ff */
[----:B------:R-:W-:-:S01]  /*39e0*/  FFMA.FTZ R40, R40, UR41, -R24 ;  /* 0x0000002928287c23 */ /* 0x000fc20008010818 */
[----:B------:R-:W-:Y:S01]  /*39f0*/  FMNMX.FTZ R9, R26, R27, !PT ;  /* 0x0000001b1a097209 */ /* 0x000fe20007810000 */
[----:B------:R-:W-:-:S01]  /*3a00*/  FFMA.FTZ R3, R3, UR41, -R24 ;  /* 0x0000002903037c23 */ /* 0x000fc20008010818 */
[----:B------:R-:W-:Y:S01]  /*3a10*/  ISETP.GT.AND P2, PT, R8, 0x69, !P2 ;  /* 0x000000690800780c */ /* 0x000fe20005744270 */
[----:B------:R-:W-:Y:S01]  /*3a20*/  MUFU.EX2 R4, R4 ;  /* 0x0000000400047308 */ /* 0x000fe20000000800 */
[----:B------:R-:W-:Y:S01]  /*3a30*/  FMNMX.FTZ R12, R30, R9, !PT ;  /* 0x000000091e0c7209 */ /* 0x000fe20007810000 */
[--C-:B------:R-:W-:Y:S01]  /*3a40*/  FFMA.FTZ R44, R44, UR41, -R24.reuse ;  /* 0x000000292c2c7c23 */ /* 0x100fe20008010818 */
[----:B------:R-:W-:Y:S01]  /*3a50*/  ISETP.LT.OR P2, PT, R0, 0x6a, P2 ;  /* 0x0000006a0000780c */ /* 0x000fe20001741670 */
[--C-:B------:R-:W-:Y:S01]  /*3a60*/  FFMA.FTZ R48, R48, UR41, -R24.reuse ;  /* 0x0000002930307c23 */ /* 0x100fe20008010818 */
[----:B------:R-:W-:Y:S01]  /*3a70*/  FMNMX.FTZ R11, R31, R12, !PT ;  /* 0x0000000c1f0b7209 */ /* 0x000fe20007810000 */
[--C-:B------:R-:W-:Y:S01]  /*3a80*/  FFMA.FTZ R12, R33, UR41, -R24.reuse ;  /* 0x00000029210c7c23 */ /* 0x100fe20008010818 */
[----:B------:R-:W-:Y:S01]  /*3a90*/  FSEL R79, R79, -INF , !P2 ;  /* 0xff8000004f4f7808 */ /* 0x000fe20005000000 */
[----:B------:R-:W-:Y:S01]  /*3aa0*/  MUFU.EX2 R9, R32 ;  /* 0x0000002000097308 */ /* 0x000fe20000000800 */
[----:B------:R-:W-:Y:S01]  /*3ab0*/  FMNMX.FTZ R14, R34, R11, !PT ;  /* 0x0000000b220e7209 */ /* 0x000fe20007810000 */
[--C-:B------:R-:W-:Y:S01]  /*3ac0*/  FFMA.FTZ R52, R52, UR41, -R24.reuse ;  /* 0x0000002934347c23 */ /* 0x100fe20008010818 */
[----:B------:R-:W-:Y:S01]  /*3ad0*/  ISETP.GT.AND P6, PT, R8, 0x79, !P6 ;  /* 0x000000790800780c */ /* 0x000fe200077c4270 */
[--C-:B------:R-:W-:Y:S01]  /*3ae0*/  FFMA.FTZ R53, R53, UR41, -R24.reuse ;  /* 0x0000002935357c23 */ /* 0x100fe20008010818 */
[----:B------:R-:W-:Y:S01]  /*3af0*/  FMNMX.FTZ R11, R35, R14, !PT ;  /* 0x0000000e230b7209 */ /* 0x000fe20007810000 */
[--C-:B------:R-:W-:Y:S01]  /*3b00*/  FFMA.FTZ R60, R60, UR41, -R24.reuse ;  /* 0x000000293c3c7c23 */ /* 0x100fe20008010818 */
[----:B------:R-:W-:Y:S01]  /*3b10*/  ISETP.LT.OR P6, PT, R0, 0x7a, P6 ;  /* 0x0000007a0000780c */ /* 0x000fe200037c1670 */
[----:B------:R-:W1:Y:S01]  /*3b20*/  MUFU.EX2 R3, R3 ;  /* 0x0000000300037308 */ /* 0x000e620000000800 */
[----:B------:R-:W-:Y:S01]  /*3b30*/  FMNMX.FTZ R14, R38, R11, !PT ;  /* 0x0000000b260e7209 */ /* 0x000fe20007810000 */
[--C-:B------:R-:W-:Y:S01]  /*3b40*/  FFMA.FTZ R56, R56, UR41, -R24.reuse ;  /* 0x0000002938387c23 */ /* 0x100fe20008010818 */
[----:B------:R-:W-:Y:S01]  /*3b50*/  FSEL R87, R87, -INF , !P6 ;  /* 0xff80000057577808 */ /* 0x000fe20007000000 */
[--C-:B------:R-:W-:Y:S01]  /*3b60*/  FFMA.FTZ R72, R72, UR41, -R24.reuse ;  /* 0x0000002948487c23 */ /* 0x100fe20008010818 */
[----:B------:R-:W-:Y:S01]  /*3b70*/  FMNMX.FTZ R13, R39, R14, !PT ;  /* 0x0000000e270d7209 */ /* 0x000fe20007810000 */
[--C-:B------:R-:W-:Y:S01]  /*3b80*/  FFMA.FTZ R14, R37, UR41, -R24.reuse ;  /* 0x00000029250e7c23 */ /* 0x100fe20008010818 */
[----:B------:R-:W-:-:S01]  /*3b90*/  FFMA.FTZ R37, R64, UR41, -R24 ;  /* 0x0000002940257c23 */ /* 0x000fc20008010818 */
[----:B------:R-:W-:Y:S01]  /*3ba0*/  MUFU.EX2 R11, R36 ;  /* 0x00000024000b7308 */ /* 0x000fe20000000800 */
[----:B------:R-:W-:-:S04]  /*3bb0*/  FMNMX.FTZ R20, R42, R13, !PT ;  /* 0x0000000d2a147209 */ /* 0x000fc80007810000 */
[----:B------:R-:W-:-:S03]  /*3bc0*/  FMNMX.FTZ R13, R43, R20, !PT ;  /* 0x000000142b0d7209 */ /* 0x000fc60007810000 */
[----:B------:R-:W-:Y:S01]  /*3bd0*/  MUFU.EX2 R5, R5 ;  /* 0x0000000500057308 */ /* 0x000fe20000000800 */
[----:B------:R-:W-:-:S04]  /*3be0*/  FMNMX.FTZ R20, R46, R13, !PT ;  /* 0x0000000d2e147209 */ /* 0x000fc80007810000 */
[----:B------:R-:W-:Y:S01]  /*3bf0*/  FMNMX.FTZ R15, R47, R20, !PT ;  /* 0x000000142f0f7209 */ /* 0x000fe20007810000 */
[----:B------:R-:W-:-:S01]  /*3c00*/  FFMA.FTZ R20, R41, UR41, -R24 ;  /* 0x0000002929147c23 */ /* 0x000fc20008010818 */
[----:B------:R-:W-:Y:S01]  /*3c10*/  FFMA.FTZ R41, R68, UR41, -R24 ;  /* 0x0000002944297c23 */ /* 0x000fe20008010818 */
[----:B------:R-:W-:Y:S01]  /*3c20*/  MUFU.EX2 R13, R40 ;  /* 0x00000028000d7308 */ /* 0x000fe20000000800 */
[----:B------:R-:W-:Y:S01]  /*3c30*/  FMNMX.FTZ R28, R50, R15, !PT ;  /* 0x0000000f321c7209 */ /* 0x000fe20007810000 */
[----:B-1----:R-:W-:-:S03]  /*3c40*/  FADD.FTZ R68, R3, R4 ;  /* 0x0000000403447221 */ /* 0x002fc60000010000 */
[----:B------:R-:W-:-:S03]  /*3c50*/  FMNMX.FTZ R15, R51, R28, !PT ;  /* 0x0000001c330f7209 */ /* 0x000fc60007810000 */
[----:B------:R-:W1:Y:S01]  /*3c60*/  MUFU.EX2 R10, R10 ;  /* 0x0000000a000a7308 */ /* 0x000e620000000800 */
[----:B------:R-:W-:-:S04]  /*3c70*/  FMNMX.FTZ R28, R54, R15, !PT ;  /* 0x0000000f361c7209 */ /* 0x000fc80007810000 */
[----:B------:R-:W-:Y:S01]  /*3c80*/  FMNMX.FTZ R21, R55, R28, !PT ;  /* 0x0000001c37157209 */ /* 0x000fe20007810000 */
[----:B------:R-:W-:-:S02]  /*3c90*/  FFMA.FTZ R28, R45, UR41, -R24 ;  /* 0x000000292d1c7c23 */ /* 0x000fc40008010818 */
[----:B------:R2:W-:Y:S01]  /*3ca0*/  MUFU.EX2 R15, R44 ;  /* 0x0000002c000f7308 */ /* 0x0005e20000000800 */
[----:B------:R-:W-:-:S04]  /*3cb0*/  FMNMX.FTZ R32, R58, R21, !PT ;  /* 0x000000153a207209 */ /* 0x000fc80007810000 */
[----:B------:R-:W-:-:S03]  /*3cc0*/  FMNMX.FTZ R21, R59, R32, !PT ;  /* 0x000000203b157209 */ /* 0x000fc60007810000 */
[----:B------:R-:W-:Y:S01]  /*3cd0*/  MUFU.EX2 R12, R12 ;  /* 0x0000000c000c7308 */ /* 0x000fe20000000800 */
[----:B------:R-:W-:Y:S01]  /*3ce0*/  FMNMX.FTZ R32, R62, R21, !PT ;  /* 0x000000153e207209 */ /* 0x000fe20007810000 */
[--C-:B--2---:R-:W-:Y:S01]  /*3cf0*/  FFMA.FTZ R44, R65, UR41, -R24.reuse ;  /* 0x00000029412c7c23 */ /* 0x104fe20008010818 */
[----:B-1----:R-:W-:Y:S02]  /*3d00*/  F2FP.SATFINITE.E4M3.F32.PACK_AB_MERGE_C R148, R10, R5, RZ ;  /* 0x000000050a94723e */ /* 0x002fe400048070ff */
[----:B------:R-:W-:Y:S01]  /*3d10*/  FMNMX.FTZ R25, R63, R32, !PT ;  /* 0x000000203f197209 */ /* 0x000fe20007810000 */
[----:B------:R-:W-:-:S01]  /*3d20*/  FFMA.FTZ R32, R49, UR41, -R24 ;  /* 0x0000002931207c23 */ /* 0x000fc20008010818 */
[----:B------:R-:W-:Y:S01]  /*3d30*/  F2FP.SATFINITE.E4M3.F32.PACK_AB_MERGE_C R148, R4, R3, R148 ;  /* 0x000000030494723e */ /* 0x000fe20004807094 */
[----:B------:R-:W1:Y:S01]  /*3d40*/  MUFU.EX2 R14, R14 ;  /* 0x0000000e000e7308 */ /* 0x000e620000000800 */
[----:B------:R-:W-:Y:S01]  /*3d50*/  FMNMX.FTZ R36, R66, R25, !PT ;  /* 0x0000001942247209 */ /* 0x000fe20007810000 */
[----:B------:R-:W-:-:S03]  /*3d60*/  FFMA.FTZ R49, R76, UR41, -R24 ;  /* 0x000000294c317c23 */ /* 0x000fc60008010818 */
[----:B------:R-:W-:-:S03]  /*3d70*/  FMNMX.FTZ R25, R67, R36, !PT ;  /* 0x0000002443197209 */ /* 0x000fc60007810000 */
[----:B------:R2:W-:Y:S01]  /*3d80*/  MUFU.EX2 R21, R48 ;  /* 0x0000003000157308 */ /* 0x0005e20000000800 */
[----:B------:R-:W-:-:S04]  /*3d90*/  FMNMX.FTZ R36, R70, R25, !PT ;  /* 0x0000001946247209 */ /* 0x000fc80007810000 */
[----:B------:R-:W-:-:S03]  /*3da0*/  FMNMX.FTZ R29, R71, R36, !PT ;  /* 0x00000024471d7209 */ /* 0x000fc60007810000 */
[----:B------:R-:W-:Y:S01]  /*3db0*/  MUFU.EX2 R20, R20 ;  /* 0x0000001400147308 */ /* 0x000fe20000000800 */
[----:B------:R-:W-:Y:S01]  /*3dc0*/  FMNMX.FTZ R36, R74, R29, !PT ;  /* 0x0000001d4a247209 */ /* 0x000fe20007810000 */
[----:B--2---:R-:W-:Y:S01]  /*3dd0*/  FFMA.FTZ R48, R69, UR41, -R24 ;  /* 0x0000002945307c23 */ /* 0x004fe20008010818 */
[----:B-1----:R-:W-:Y:S02]  /*3de0*/  F2FP.SATFINITE.E4M3.F32.PACK_AB_MERGE_C R150, R14, R11, RZ ;  /* 0x0000000b0e96723e */ /* 0x002fe400048070ff */
[----:B------:R-:W-:Y:S02]  /*3df0*/  FMNMX.FTZ R29, R75, R36, !PT ;  /* 0x000000244b1d7209 */ /* 0x000fe40007810000 */
[----:B------:R-:W-:Y:S01]  /*3e00*/  F2FP.SATFINITE.E4M3.F32.PACK_AB_MERGE_C R150, R12, R9, R150 ;  /* 0x000000090c96723e */ /* 0x000fe20004807096 */
[----:B------:R-:W-:Y:S01]  /*3e10*/  MUFU.EX2 R28, R28 ;  /* 0x0000001c001c7308 */ /* 0x000fe20000000800 */
[----:B------:R-:W-:-:S04]  /*3e20*/  FMNMX.FTZ R36, R78, R29, !PT ;  /* 0x0000001d4e247209 */ /* 0x000fc80007810000 */
[----:B------:R-:W-:Y:S01]  /*3e30*/  FMNMX.FTZ R33, R79, R36, !PT ;  /* 0x000000244f217209 */ /* 0x000fe20007810000 */
[----:B------:R-:W-:-:S02]  /*3e40*/  FFMA.FTZ R36, R57, UR41, -R24 ;  /* 0x0000002939247c23 */ /* 0x000fc40008010818 */
[----:B------:R-:W-:Y:S01]  /*3e50*/  MUFU.EX2 R32, R32 ;  /* 0x0000002000207308 */ /* 0x000fe20000000800 */
[----:B------:R-:W-:-:S04]  /*3e60*/  FMNMX.FTZ R40, R82, R33, !PT ;  /* 0x0000002152287209 */ /* 0x000fc80007810000 */
[----:B------:R-:W-:Y:S01]  /*3e70*/  FMNMX.FTZ R33, R83, R40, !PT ;  /* 0x0000002853217209 */ /* 0x000fe20007810000 */
[----:B------:R-:W-:-:S01]  /*3e80*/  FFMA.FTZ R40, R61, UR41, -R24 ;  /* 0x000000293d287c23 */ /* 0x000fc20008010818 */
[----:B------:R-:W-:Y:S01]  /*3e90*/  IMAD.U32 R61, RZ, RZ, UR41 ;  /* 0x00000029ff3d7e24 */ /* 0x000fe2000f8e00ff */
[----:B------:R1:W-:Y:S01]  /*3ea0*/  MUFU.EX2 R25, R52 ;  /* 0x0000003400197308 */ /* 0x0003e20000000800 */
[----:B------:R-:W-:-:S04]  /*3eb0*/  FMNMX.FTZ R0, R86, R33, !PT ;  /* 0x0000002156007209 */ /* 0x000fc80007810000 */
[----:B------:R-:W-:-:S03]  /*3ec0*/  FMNMX.FTZ R0, R87, R0, !PT ;  /* 0x0000000057007209 */ /* 0x000fc60007810000 */
[----:B------:R2:W-:Y:S01]  /*3ed0*/  MUFU.EX2 R8, R53 ;  /* 0x0000003500087308 */ /* 0x0005e20000000800 */
[----:B-1----:R-:W-:-:S01]  /*3ee0*/  FFMA.FTZ R52, R73, UR41, -R24 ;  /* 0x0000002949347c23 */ /* 0x002fc20008010818 */
[----:B------:R-:W1:Y:S06]  /*3ef0*/  SHFL.BFLY PT, R45, R0, 0x2, 0x1f ;  /* 0x0c401f00002d7f89 */ /* 0x000e6c00000e0000 */
[----:B------:R3:W-:Y:S01]  /*3f00*/  MUFU.EX2 R33, R60 ;  /* 0x0000003c00217308 */ /* 0x0007e20000000800 */
[----:B--2---:R-:W-:-:S07]  /*3f10*/  FFMA.FTZ R53, R80, UR41, -R24 ;  /* 0x0000002950357c23 */ /* 0x004fce0008010818 */
[----:B------:R-:W-:Y:S01]  /*3f20*/  MUFU.EX2 R40, R40 ;  /* 0x0000002800287308 */ /* 0x000fe20000000800 */
[----:B---3--:R-:W-:-:S07]  /*3f30*/  FFMA.FTZ R60, R81, UR41, -R24 ;  /* 0x00000029513c7c23 */ /* 0x008fce0008010818 */
[----:B------:R2:W-:Y:S01]  /*3f40*/  MUFU.EX2 R29, R56 ;  /* 0x00000038001d7308 */ /* 0x0005e20000000800 */
[----:B-1----:R-:W-:-:S05]  /*3f50*/  FMNMX.FTZ R57, R0, R45, !PT ;  /* 0x0000002d00397209 */ /* 0x002fca0007810000 */
[----:B------:R-:W1:Y:S02]  /*3f60*/  SHFL.BFLY PT, R0, R57, 0x1, 0x1f ;  /* 0x0c201f0039007f89 */ /* 0x000e6400000e0000 */
[----:B------:R-:W-:Y:S01]  /*3f70*/  MUFU.EX2 R36, R36 ;  /* 0x0000002400247308 */ /* 0x000fe20000000800 */
[----:B--2---:R-:W-:-:S07]  /*3f80*/  FFMA.FTZ R56, R77, UR41, -R24 ;  /* 0x000000294d387c23 */ /* 0x004fce0008010818 */
[----:B------:R-:W-:Y:S08]  /*3f90*/  MUFU.EX2 R41, R41 ;  /* 0x0000002900297308 */ /* 0x000ff00000000800 */
[----:B------:R-:W-:Y:S01]  /*3fa0*/  MUFU.EX2 R48, R48 ;  /* 0x0000003000307308 */ /* 0x000fe20000000800 */
[----:B-1----:R-:W-:-:S07]  /*3fb0*/  FMNMX.FTZ R0, R57, R0, !PT ;  /* 0x0000000039007209 */ /* 0x002fce0007810000 */
[----:B------:R-:W-:Y:S01]  /*3fc0*/  MUFU.EX2 R37, R37 ;  /* 0x0000002500257308 */ /* 0x000fe20000000800 */
[----:B------:R-:W-:-:S01]  /*3fd0*/  FFMA.FTZ R57, R84, UR41, -R24 ;  /* 0x0000002954397c23 */ /* 0x000fc20008010818 */
[----:B------:R-:W-:Y:S01]  /*3fe0*/  FFMA.FTZ R24, R85, UR41, -R24 ;  /* 0x0000002955187c23 */ /* 0x000fe20008010818 */
[C---:B------:R-:W-:Y:S01]  /*3ff0*/  FSETP.NEU.FTZ.AND P2, PT, R0.reuse, -INF , PT ;  /* 0xff8000000000780b */ /* 0x040fe20003f5d000 */
[----:B------:R-:W-:-:S04]  /*4000*/  FFMA.FTZ R61, R0, R61, -8 ;  /* 0xc1000000003d7423 */ /* 0x000fc8000001003d */
[----:B------:R-:W-:Y:S01]  /*4010*/  MUFU.EX2 R44, R44 ;  /* 0x0000002c002c7308 */ /* 0x000fe20000000800 */
[----:B------:R-:W-:Y:S02]  /*4020*/  FSEL R61, R61, RZ, P2 ;  /* 0x000000ff3d3d7208 */ /* 0x000fe40001000000 */
[----:B------:R-:W-:-:S03]  /*4030*/  PLOP3.LUT P2, PT, PT, PT, UP0, 0x40, 0x0 ;  /* 0x000000000000781c */ /* 0x000fc60003f4e808 */
        /* <DEDUP_REMOVED lines=16> */
[----:B------:R-:W-:Y:S01]  /*4140*/  FADD.FTZ R59, R5, R68 ;  /* 0x00000044053b7221 */ /* 0x000fe20000010000 */
[----:B------:R-:W-:-:S01]  /*4150*/  FFMA.FTZ R46, R51, UR41, -R61 ;  /* 0x00000029332e7c23 */ /* 0x000fc2000801083d */
[--C-:B------:R-:W-:Y:S01]  /*4160*/  FFMA.FTZ R51, R58, UR41, -R61.reuse ;  /* 0x000000293a337c23 */ /* 0x100fe2000801083d */
[----:B------:R-:W-:-:S01]  /*4170*/  FFMA.FTZ R58, R62, UR41, -R61 ;  /* 0x000000293e3a7c23 */ /* 0x000fc2000801083d */
[----:B------:R-:W-:Y:S01]  /*4180*/  FADD.FTZ R62, R10, R59 ;  /* 0x0000003b0a3e7221 */ /* 0x000fe20000010000 */
[----:B------:R-:W-:-:S01]  /*4190*/  FFMA.FTZ R47, R47, UR41, -R61 ;  /* 0x000000292f2f7c23 */ /* 0x000fc2000801083d */
[----:B------:R-:W2:Y:S01]  /*41a0*/  MUFU.EX2 R30, R30 ;  /* 0x0000001e001e7308 */ /* 0x000ea20000000800 */
[----:B------:R-:W-:-:S01]  /*41b0*/  FFMA.FTZ R55, R55, UR41, -R61 ;  /* 0x0000002937377c23 */ /* 0x000fc2000801083d */
[----:B------:R-:W-:Y:S01]  /*41c0*/  FADD.FTZ R69, R9, R62 ;  /* 0x0000003e09457221 */ /* 0x000fe20000010000 */
[----:B------:R-:W-:-:S01]  /*41d0*/  FFMA.FTZ R63, R63, UR41, -R61 ;  /* 0x000000293f3f7c23 */ /* 0x000fc2000801083d */
[--C-:B------:R-:W-:Y:S01]  /*41e0*/  FFMA.FTZ R70, R70, UR41, -R61.reuse ;  /* 0x0000002946467c23 */ /* 0x100fe2000801083d */
[----:B------:R-:W-:-:S01]  /*41f0*/  FFMA.FTZ R71, R71, UR41, -R61 ;  /* 0x0000002947477c23 */ /* 0x000fc2000801083d */
[----:B------:R-:W-:Y:S01]  /*4200*/  FADD.FTZ R68, R12, R69 ;  /* 0x000000450c447221 */ /* 0x000fe20000010000 */
[----:B------:R-:W-:-:S01]  /*4210*/  FFMA.FTZ R74, R74, UR41, -R61 ;  /* 0x000000294a4a7c23 */ /* 0x000fc2000801083d */
[----:B------:R-:W3:Y:S01]  /*4220*/  MUFU.EX2 R65, R65 ;  /* 0x0000004100417308 */ /* 0x000ee20000000800 */
[----:B-1----:R-:W-:-:S01]  /*4230*/  FADD.FTZ R59, R26, R27 ;  /* 0x0000001b1a3b7221 */ /* 0x002fc20000010000 */
[----:B------:R-:W-:Y:S01]  /*4240*/  FADD.FTZ R69, R11, R68 ;  /* 0x000000440b457221 */ /* 0x000fe20000010000 */
[----:B------:R-:W-:-:S01]  /*4250*/  FFMA.FTZ R75, R75, UR41, -R61 ;  /* 0x000000294b4b7c23 */ /* 0x000fc2000801083d */
[--C-:B------:R-:W-:Y:S01]  /*4260*/  FFMA.FTZ R78, R78, UR41, -R61.reuse ;  /* 0x000000294e4e7c23 */ /* 0x100fe2000801083d */
[----:B------:R-:W-:-:S01]  /*4270*/  FFMA.FTZ R79, R79, UR41, -R61 ;  /* 0x000000294f4f7c23 */ /* 0x000fc2000801083d */
[--C-:B------:R-:W-:Y:S01]  /*4280*/  FFMA.FTZ R82, R82, UR41, -R61.reuse ;  /* 0x0000002952527c23 */ /* 0x100fe2000801083d */
[----:B------:R-:W-:-:S01]  /*4290*/  FFMA.FTZ R83, R83, UR41, -R61 ;  /* 0x0000002953537c23 */ /* 0x000fc2000801083d */
[----:B------:R-:W1:Y:S01]  /*42a0*/  MUFU.EX2 R31, R31 ;  /* 0x0000001f001f7308 */ /* 0x000e620000000800 */
[----:B--2---:R-:W-:-:S01]  /*42b0*/  FADD.FTZ R62, R30, R59 ;  /* 0x0000003b1e3e7221 */ /* 0x004fc20000010000 */
[----:B------:R-:W-:Y:S01]  /*42c0*/  FFMA.FTZ R59, R66, UR41, -R61 ;  /* 0x00000029423b7c23 */ /* 0x000fe2000801083d */
[----:B------:R-:W-:-:S01]  /*42d0*/  FADD.FTZ R66, R14, R69 ;  /* 0x000000450e427221 */ /* 0x000fc20000010000 */
[----:B------:R-:W-:-:S04]  /*42e0*/  FFMA.FTZ R86, R86, UR41, -R61 ;  /* 0x0000002956567c23 */ /* 0x000fc8000801083d */
[----:B------:R-:W2:Y:S01]  /*42f0*/  MUFU.EX2 R34, R34 ;  /* 0x0000002200227308 */ /* 0x000ea20000000800 */
[----:B---3--:R-:W-:-:S01]  /*4300*/  FADD.FTZ R62, R65, R62 ;  /* 0x0000003e413e7221 */ /* 0x008fc20000010000 */
[----:B------:R-:W-:-:S04]  /*4310*/  F2FP.SATFINITE.E4M3.F32.PACK_AB_MERGE_C R30, R65, R30, RZ ;  /* 0x0000001e411e723e */ /* 0x000fc800048070ff */
[----:B------:R-:W-:Y:S02]  /*4320*/  F2FP.SATFINITE.E4M3.F32.PACK_AB_MERGE_C R149, R27, R26, R30 ;  /* 0x0000001a1b95723e */ /* 0x000fe4000480701e */
[----:B------:R-:W3:Y:S01]  /*4330*/  MUFU.EX2 R35, R35 ;  /* 0x0000002300237308 */ /* 0x000ee20000000800 */
[----:B-1----:R-:W-:-:S01]  /*4340*/  FADD.FTZ R69, R31, R62 ;  /* 0x0000003e1f457221 */ /* 0x002fc20000010000 */
[----:B------:R-:W-:Y:S01]  /*4350*/  FFMA.FTZ R62, R67, UR41, -R61 ;  /* 0x00000029433e7c23 */ /* 0x000fe2000801083d */
[----:B------:R-:W-:-:S01]  /*4360*/  FADD.FTZ R67, R13, R66 ;  /* 0x000000420d437221 */ /* 0x000fc20000010000 */
[----:B------:R-:W-:-:S03]  /*4370*/  FFMA.FTZ R61, R87, UR41, -R61 ;  /* 0x00000029573d7c23 */ /* 0x000fc6000801083d */
[----:B------:R-:W-:Y:S01]  /*4380*/  FADD.FTZ R68, R20, R67 ;  /* 0x0000004314447221 */ /* 0x000fe20000010000 */
[----:B------:R-:W1:Y:S01]  /*4390*/  MUFU.EX2 R64, R64 ;  /* 0x0000004000407308 */ /* 0x000e620000000800 */
[----:B--2---:R-:W-:-:S02]  /*43a0*/  FADD.FTZ R66, R34, R69 ;  /* 0x0000004522427221 */ /* 0x004fc40000010000 */
[----:B------:R-:W-:Y:S01]  /*43b0*/  FADD.FTZ R5, R15, R68 ;  /* 0x000000440f057221 */ /* 0x000fe20000010000 */
[----:B------:R-:W-:-:S03]  /*43c0*/  F2FP.SATFINITE.E4M3.F32.PACK_AB_MERGE_C R15, R28, R15, RZ ;  /* 0x0000000f1c0f723e */ /* 0x000fc600048070ff */
[----:B------:R-:W-:Y:S01]  /*43d0*/  FADD.FTZ R14, R28, R5 ;  /* 0x000000051c0e7221 */ /* 0x000fe20000010000 */
[----:B------:R-:W2:Y:S01]  /*43e0*/  MUFU.EX2 R38, R38 ;  /* 0x0000002600267308 */ /* 0x000ea20000000800 */
[----:B---3--:R-:W-:-:S01]  /*43f0*/  FADD.FTZ R67, R35, R66 ;  /* 0x0000004223437221 */ /* 0x008fc20000010000 */
[----:B------:R-:W-:Y:S01]  /*4400*/  F2FP.SATFINITE.E4M3.F32.PACK_AB_MERGE_C R144, R20, R13, R15 ;  /* 0x0000000d1490723e */ /* 0x000fe2000480700f */
[----:B------:R-:W-:-:S05]  /*4410*/  FADD.FTZ R11, R21, R14 ;  /* 0x0000000e150b7221 */ /* 0x000fca0000010000 */
[----:B------:R-:W3:Y:S01]  /*4420*/  MUFU.EX2 R39, R39 ;  /* 0x0000002700277308 */ /* 0x000ee20000000800 */
[----:B-1----:R-:W-:-:S01]  /*4430*/  FADD.FTZ R67, R64, R67 ;  /* 0x0000004340437221 */ /* 0x002fc20000010000 */
[----:B------:R-:W-:-:S04]  /*4440*/  F2FP.SATFINITE.E4M3.F32.PACK_AB_MERGE_C R35, R64, R35, RZ ;  /* 0x000000234023723e */ /* 0x000fc800048070ff */
[----:B------:R-:W-:Y:S02]  /*4450*/  F2FP.SATFINITE.E4M3.F32.PACK_AB_MERGE_C R151, R34, R31, R35 ;  /* 0x0000001f2297723e */ /* 0x000fe40004807023 */
[----:B------:R-:W1:Y:S01]  /*4460*/  MUFU.EX2 R42, R42 ;  /* 0x0000002a002a7308 */ /* 0x000e620000000800 */
[----:B--2---:R-:W-:-:S07]  /*4470*/  FADD.FTZ R10, R38, R67 ;  /* 0x00000043260a7221 */ /* 0x004fce0000010000 */
[----:B------:R-:W2:Y:S01]  /*4480*/  MUFU.EX2 R47, R47 ;  /* 0x0000002f002f7308 */ /* 0x000ea20000000800 */
[----:B---3--:R-:W-:-:S01]  /*4490*/  FADD.FTZ R5, R39, R10 ;  /* 0x0000000a27057221 */ /* 0x008fc20000010000 */
[----:B------:R-:W-:-:S04]  /*44a0*/  FADD.FTZ R10, R32, R11 ;  /* 0x0000000b200a7221 */ /* 0x000fc80000010000 */
[----:B------:R-:W-:Y:S01]  /*44b0*/  FADD.FTZ R3, R25, R10 ;  /* 0x0000000a19037221 */ /* 0x000fe20000010000 */
[----:B------:R-:W-:Y:S01]  /*44c0*/  F2FP.SATFINITE.E4M3.F32.PACK_AB_MERGE_C R25, R8, R25, RZ ;  /* 0x000000190819723e */ /* 0x000fe200048070ff */
[----:B------:R-:W3:Y:S01]  /*44d0*/  MUFU.EX2 R43, R43 ;  /* 0x0000002b002b7308 */ /* 0x000ee20000000800 */
[----:B-1----:R-:W-:-:S01]  /*44e0*/  FADD.FTZ R4, R42, R5 ;  /* 0x000000052a047221 */ /* 0x002fc20000010000 */
[----:B------:R-:W-:Y:S01]  /*44f0*/  FADD.FTZ R8, R8, R3 ;  /* 0x0000000308087221 */ /* 0x000fe20000010000 */
[----:B------:R-:W-:-:S03]  /*4500*/  F2FP.SATFINITE.E4M3.F32.PACK_AB_MERGE_C R146, R32, R21, R25 ;  /* 0x000000152092723e */ /* 0x000fc60004807019 */
[----:B------:R-:W-:Y:S02]  /*4510*/  FADD.FTZ R5, R29, R8 ;  /* 0x000000081d057221 */ /* 0x000fe40000010000 */
[----:B------:R-:W1:Y:S01]  /*4520*/  MUFU.EX2 R46, R46 ;  /* 0x0000002e002e7308 */ /* 0x000e620000000800 */
[----:B--2---:R-:W-:-:S01]  /*4530*/  FADD.FTZ R4, R47, R4 ;  /* 0x000000042f047221 */ /* 0x004fc20000010000 */
[----:B------:R-:W-:Y:S01]  /*4540*/  FADD.FTZ R8, R36, R5 ;  /* 0x0000000524087221 */ /* 0x000fe20000010000 */
[----:B------:R-:W-:Y:S02]  /*4550*/  F2FP.SATFINITE.E4M3.F32.PACK_AB_MERGE_C R5, R48, R41, RZ ;  /* 0x000000293005723e */ /* 0x000fe400048070ff */
[----:B------:R-:W-:Y:S02]  /*4560*/  F2FP.SATFINITE.E4M3.F32.PACK_AB_MERGE_C R42, R47, R42, RZ ;  /* 0x0000002a2f2a723e */ /* 0x000fe400048070ff */
[----:B------:R-:W-:Y:S01]  /*4570*/  F2FP.SATFINITE.E4M3.F32.PACK_AB_MERGE_C R142, R44, R37, R5 ;  /* 0x000000252c8e723e */ /* 0x000fe20004807005 */
[----:B------:R-:W2:Y:S01]  /*4580*/  MUFU.EX2 R50, R50 ;  /* 0x0000003200327308 */ /* 0x000ea20000000800 */
[----:B---3--:R-:W-:-:S01]  /*4590*/  FADD.FTZ R3, R43, R4 ;  /* 0x000000042b037221 */ /* 0x008fc20000010000 */
[----:B------:R-:W-:-:S06]  /*45a0*/  F2FP.SATFINITE.E4M3.F32.PACK_AB_MERGE_C R145, R39, R38, R42 ;  /* 0x000000262791723e */ /* 0x000fcc000480702a */
[----:B------:R-:W3:Y:S01]  /*45b0*/  MUFU.EX2 R55, R55 ;  /* 0x0000003700377308 */ /* 0x000ee20000000800 */
[----:B-1----:R-:W-:-:S07]  /*45c0*/  FADD.FTZ R3, R46, R3 ;  /* 0x000000032e037221 */ /* 0x002fce0000010000 */
[----:B------:R-:W1:Y:S01]  /*45d0*/  MUFU.EX2 R51, R51 ;  /* 0x0000003300337308 */ /* 0x000e620000000800 */
[----:B--2---:R-:W-:-:S01]  /*45e0*/  FADD.FTZ R4, R50, R3 ;  /* 0x0000000332047221 */ /* 0x004fc20000010000 */
[----:B------:R-:W-:Y:S01]  /*45f0*/  F2FP.SATFINITE.E4M3.F32.PACK_AB_MERGE_C R3, R40, R33, RZ ;  /* 0x000000212803723e */ /* 0x000fe200048070ff */
[----:B------:R-:W-:-:S03]  /*4600*/  FADD.FTZ R33, R33, R8 ;  /* 0x0000000821217221 */ /* 0x000fc60000010000 */
[----:B------:R-:W-:Y:S01]  /*4610*/  F2FP.SATFINITE.E4M3.F32.PACK_AB_MERGE_C R140, R36, R29, R3 ;  /* 0x0000001d248c723e */ /* 0x000fe20004807003 */
[----:B------:R-:W-:-:S01]  /*4620*/  FADD.FTZ R40, R40, R33 ;  /* 0x0000002128287221 */ /* 0x000fc20000010000 */
[----:B------:R-:W2:Y:S01]  /*4630*/  MUFU.EX2 R54, R54 ;  /* 0x0000003600367308 */ /* 0x000ea20000000800 */
[----:B---3--:R-:W-:-:S01]  /*4640*/  FADD.FTZ R4, R55, R4 ;  /* 0x0000000437047221 */ /* 0x008fc20000010000 */
[----:B------:R-:W-:Y:S01]  /*4650*/  F2FP.SATFINITE.E4M3.F32.PACK_AB_MERGE_C R50, R55, R50, RZ ;  /* 0x000000323732723e */ /* 0x000fe200048070ff */
[----:B------:R-:W-:-:S03]  /*4660*/  FADD.FTZ R37, R37, R40 ;  /* 0x0000002825257221 */ /* 0x000fc60000010000 */
[----:B------:R-:W-:Y:S01]  /*4670*/  F2FP.SATFINITE.E4M3.F32.PACK_AB_MERGE_C R147, R46, R43, R50 ;  /* 0x0000002b2e93723e */ /* 0x000fe20004807032 */
[----:B------:R-:W-:-:S01]  /*4680*/  FADD.FTZ R44, R44, R37 ;  /* 0x000000252c2c7221 */ /* 0x000fc20000010000 */
[----:B------:R-:W3:Y:S01]  /*4690*/  MUFU.EX2 R58, R58 ;  /* 0x0000003a003a7308 */ /* 0x000ee20000000800 */
[----:B-1----:R-:W-:-:S02]  /*46a0*/  FADD.FTZ R3, R51, R4 ;  /* 0x0000000433037221 */ /* 0x002fc40000010000 */
[----:B------:R-:W-:-:S04]  /*46b0*/  FADD.FTZ R41, R41, R44 ;  /* 0x0000002c29297221 */ /* 0x000fc80000010000 */
[----:B------:R-:W-:Y:S01]  /*46c0*/  FADD.FTZ R48, R48, R41 ;  /* 0x0000002930307221 */ /* 0x000fe20000010000 */
[----:B------:R-:W1:Y:S01]  /*46d0*/  MUFU.EX2 R63, R63 ;  /* 0x0000003f003f7308 */ /* 0x000e620000000800 */
[----:B--2---:R-:W-:-:S07]  /*46e0*/  FADD.FTZ R3, R54, R3 ;  /* 0x0000000336037221 */ /* 0x004fce0000010000 */
[----:B------:R-:W2:Y:S01]  /*46f0*/  MUFU.EX2 R59, R59 ;  /* 0x0000003b003b7308 */ /* 0x000ea20000000800 */
[----:B---3--:R-:W-:-:S07]  /*4700*/  FADD.FTZ R4, R58, R3 ;  /* 0x000000033a047221 */ /* 0x008fce0000010000 */
[----:B------:R-:W3:Y:S01]  /*4710*/  MUFU.EX2 R62, R62 ;  /* 0x0000003e003e7308 */ /* 0x000ee20000000800 */
[----:B-1----:R-:W-:-:S01]  /*4720*/  FADD.FTZ R4, R63, R4 ;  /* 0x000000043f047221 */ /* 0x002fc20000010000 */
[----:B------:R-:W-:-:S04]  /*4730*/  F2FP.SATFINITE.E4M3.F32.PACK_AB_MERGE_C R58, R63, R58, RZ ;  /* 0x0000003a3f3a723e */ /* 0x000fc800048070ff */
[----:B------:R-:W-:Y:S02]  /*4740*/  F2FP.SATFINITE.E4M3.F32.PACK_AB_MERGE_C R141, R54, R51, R58 ;  /* 0x00000033368d723e */ /* 0x000fe4000480703a */
[----:B------:R-:W1:Y:S01]  /*4750*/  MUFU.EX2 R70, R70 ;  /* 0x0000004600467308 */ /* 0x000e620000000800 */
[----:B--2---:R-:W-:-:S07]  /*4760*/  FADD.FTZ R3, R59, R4 ;  /* 0x000000043b037221 */ /* 0x004fce0000010000 */
[----:B------:R-:W-:Y:S01]  /*4770*/  MUFU.EX2 R49, R49 ;  /* 0x0000003100317308 */ /* 0x000fe20000000800 */
[----:B---3--:R-:W-:-:S07]  /*4780*/  FADD.FTZ R3, R62, R3 ;  /* 0x000000033e037221 */ /* 0x008fce0000010000 */
[----:B------:R-:W2:Y:S01]  /*4790*/  MUFU.EX2 R56, R56 ;  /* 0x0000003800387308 */ /* 0x000ea20000000800 */
[----:B-1----:R-:W-:-:S07]  /*47a0*/  FADD.FTZ R4, R70, R3 ;  /* 0x0000000346047221 */ /* 0x002fce0000010000 */
[----:B------:R-:W1:Y:S08]  /*47b0*/  MUFU.EX2 R71, R71 ;  /* 0x0000004700477308 */ /* 0x000e700000000800 */
[----:B------:R-:W-:Y:S01]  /*47c0*/  MUFU.EX2 R45, R72 ;  /* 0x00000048002d7308 */ /* 0x000fe20000000800 */
[----:B--2---:R-:W-:-:S07]  /*47d0*/  F2FP.SATFINITE.E4M3.F32.PACK_AB_MERGE_C R5, R56, R49, RZ ;  /* 0x000000313805723e */ /* 0x004fce00048070ff */
[----:B------:R-:W2:Y:S01]  /*47e0*/  MUFU.EX2 R52, R52 ;  /* 0x0000003400347308 */ /* 0x000ea20000000800 */
[----:B-1----:R-:W-:-:S01]  /*47f0*/  FADD.FTZ R3, R71, R4 ;  /* 0x0000000447037221 */ /* 0x002fc20000010000 */
[----:B------:R-:W-:-:S04]  /*4800*/  F2FP.SATFINITE.E4M3.F32.PACK_AB_MERGE_C R70, R71, R70, RZ ;  /* 0x000000464746723e */ /* 0x000fc800048070ff */
[----:B------:R-:W-:Y:S02]  /*4810*/  F2FP.SATFINITE.E4M3.F32.PACK_AB_MERGE_C R143, R62, R59, R70 ;  /* 0x0000003b3e8f723e */ /* 0x000fe40004807046 */
[----:B------:R-:W1:Y:S08]  /*4820*/  MUFU.EX2 R74, R74 ;  /* 0x0000004a004a7308 */ /* 0x000e700000000800 */
[----:B------:R-:W3:Y:S01]  /*4830*/  MUFU.EX2 R75, R75 ;  /* 0x0000004b004b7308 */ /* 0x000ee20000000800 */
[----:B--2---:R-:W-:Y:S01]  /*4840*/  F2FP.SATFINITE.E4M3.F32.PACK_AB_MERGE_C R136, R52, R45, R5 ;  /* 0x0000002d3488723e */ /* 0x004fe20004807005 */
[----:B------:R-:W-:-:S04]  /*4850*/  FADD.FTZ R45, R45, R48 ;  /* 0x000000302d2d7221 */ /* 0x000fc80000010000 */
[----:B------:R-:W-:Y:S02]  /*4860*/  FADD.FTZ R52, R52, R45 ;  /* 0x0000002d34347221 */ /* 0x000fe40000010000 */
[----:B------:R-:W2:Y:S01]  /*4870*/  MUFU.EX2 R78, R78 ;  /* 0x0000004e004e7308 */ /* 0x000ea20000000800 */
[----:B-1----:R-:W-:-:S01]  /*4880*/  FADD.FTZ R4, R74, R3 ;  /* 0x000000034a047221 */ /* 0x002fc20000010000 */
[----:B------:R-:W-:-:S04]  /*4890*/  FADD.FTZ R49, R49, R52 ;  /* 0x0000003431317221 */ /* 0x000fc80000010000 */
[----:B------:R-:W-:Y:S02]  /*48a0*/  FADD.FTZ R56, R56, R49 ;  /* 0x0000003138387221 */ /* 0x000fe40000010000 */
[----:B------:R-:W-:Y:S01]  /*48b0*/  MUFU.EX2 R57, R57 ;  /* 0x0000003900397308 */ /* 0x000fe20000000800 */
[----:B---3--:R-:W-:-:S07]  /*48c0*/  FADD.FTZ R3, R75, R4 ;  /* 0x000000044b037221 */ /* 0x008fce0000010000 */
[----:B------:R-:W1:Y:S01]  /*48d0*/  MUFU.EX2 R24, R24 ;  /* 0x0000001800187308 */ /* 0x000e620000000800 */
[----:B--2---:R-:W-:-:S07]  /*48e0*/  FADD.FTZ R4, R78, R3 ;  /* 0x000000034e047221 */ /* 0x004fce0000010000 */
[----:B------:R-:W2:Y:S08]  /*48f0*/  MUFU.EX2 R79, R79 ;  /* 0x0000004f004f7308 */ /* 0x000eb00000000800 */
[----:B------:R-:W-:Y:S01]  /*4900*/  MUFU.EX2 R53, R53 ;  /* 0x0000003500357308 */ /* 0x000fe20000000800 */
[----:B-1----:R-:W-:-:S07]  /*4910*/  F2FP.SATFINITE.E4M3.F32.PACK_AB_MERGE_C R3, R24, R57, RZ ;  /* 0x000000391803723e */ /* 0x002fce00048070ff */
[----:B------:R-:W1:Y:S01]  /*4920*/  MUFU.EX2 R60, R60 ;  /* 0x0000003c003c7308 */ /* 0x000e620000000800 */
[C---:B--2---:R-:W-:Y:S01]  /*4930*/  F2FP.SATFINITE.E4M3.F32.PACK_AB_MERGE_C R78, R79.reuse, R78, RZ ;  /* 0x0000004e4f4e723e */ /* 0x044fe200048070ff */
[----:B------:R-:W-:-:S03]  /*4940*/  FADD.FTZ R79, R79, R4 ;  /* 0x000000044f4f7221 */ /* 0x000fc60000010000 */
[----:B------:R-:W-:-:S03]  /*4950*/  F2FP.SATFINITE.E4M3.F32.PACK_AB_MERGE_C R137, R75, R74, R78 ;  /* 0x0000004a4b89723e */ /* 0x000fc6000480704e */
[----:B------:R-:W2:Y:S08]  /*4960*/  MUFU.EX2 R82, R82 ;  /* 0x0000005200527308 */ /* 0x000eb00000000800 */
[----:B------:R-:W3:Y:S01]  /*4970*/  MUFU.EX2 R83, R83 ;  /* 0x0000005300537308 */ /* 0x000ee20000000800 */
[----:B-1----:R-:W-:Y:S01]  /*4980*/  F2FP.SATFINITE.E4M3.F32.PACK_AB_MERGE_C R138, R60, R53, R3 ;  /* 0x000000353c8a723e */ /* 0x002fe20004807003 */
[----:B------:R-:W-:-:S04]  /*4990*/  FADD.FTZ R53, R53, R56 ;  /* 0x0000003835357221 */ /* 0x000fc80000010000 */
[----:B------:R-:W-:Y:S02]  /*49a0*/  FADD.FTZ R60, R60, R53 ;  /* 0x000000353c3c7221 */ /* 0x000fe40000010000 */
[----:B------:R-:W1:Y:S01]  /*49b0*/  MUFU.EX2 R86, R86 ;  /* 0x0000005600567308 */ /* 0x000e620000000800 */
[----:B--2---:R-:W-:-:S01]  /*49c0*/  FADD.FTZ R4, R82, R79 ;  /* 0x0000004f52047221 */ /* 0x004fc20000010000 */
[----:B------:R-:W-:-:S04]  /*49d0*/  FADD.FTZ R5, R57, R60 ;  /* 0x0000003c39057221 */ /* 0x000fc80000010000 */
[----:B------:R-:W-:Y:S02]  /*49e0*/  FADD.FTZ R5, R24, R5 ;  /* 0x0000000518057221 */ /* 0x000fe40000010000 */
[----:B------:R-:W2:Y:S01]  /*49f0*/  MUFU.EX2 R61, R61 ;  /* 0x0000003d003d7308 */ /* 0x000ea20000000800 */
[----:B---3--:R-:W-:-:S04]  /*4a00*/  FADD.FTZ R3, R83, R4 ;  /* 0x0000000453037221 */ /* 0x008fc80000010000 */
[----:B-1----:R-:W-:Y:S01]  /*4a10*/  FADD.FTZ R4, R86, R3 ;  /* 0x0000000356047221 */ /* 0x002fe20000010000 */
[----:B------:R-:W-:Y:S01]  /*4a20*/  VIADD R3, R88, 0xfffffffe ;  /* 0xfffffffe58037836 */ /* 0x000fe20000000000 */
[C---:B--2---:R-:W-:Y:S02]  /*4a30*/  F2FP.SATFINITE.E4M3.F32.PACK_AB_MERGE_C R8, R61.reuse, R86, RZ ;  /* 0x000000563d08723e */ /* 0x044fe400048070ff */
[----:B------:R-:W-:-:S02]  /*4a40*/  FADD.FTZ R4, R61, R4 ;  /* 0x000000043d047221 */ /* 0x000fc40000010000 */
[----:B------:R-:W-:Y:S01]  /*4a50*/  F2FP.SATFINITE.E4M3.F32.PACK_AB_MERGE_C R139, R83, R82, R8 ;  /* 0x00000052538b723e */ /* 0x000fe20004807008 */
[----:B------:R-:W-:Y:S06]  /*4a60*/  @P2 BRA `(.L_x_663) ;  /* 0x0000000000482947 */ /* 0x000fec0003800000 */
[C---:B------:R-:W-:Y:S01]  /*4a70*/  ISETP.GT.AND P2, PT, R89.reuse, RZ, PT ;  /* 0x000000ff5900720c */ /* 0x040fe20003f44270 */
[----:B------:R-:W-:-:S05]  /*4a80*/  VIADD R8, R89, 0xffffffff ;  /* 0xffffffff59087836 */ /* 0x000fca0000000000 */
[----:B------:R-:W-:-:S07]  /*4a90*/  R2UR UR14, R8 ;  /* 0x00000000080e72ca */ /* 0x000fce00000e0000 */
[----:B------:R-:W-:Y:S08]  /*4aa0*/  @P2 BRA `(.L_x_664) ;  /* 0x00000000001c2947 */ /* 0x000ff00003800000 */
[----:B------:R-:W-:Y:S02]  /*4ab0*/  UISETP.NE.AND UP1, UPT, UR7, 0x1, UPT ;  /* 0x000000010700788c */ /* 0x000fe4000bf25270 */
[----:B------:R-:W-:-:S09]  /*4ac0*/  UIADD3 UR14, -UR10, URZ, URZ ;  /* 0x0000003f0a0e7290 */ /* 0x000fd2000fffe13f */
[----:B------:R-:W-:Y:S02]  /*4ad0*/  @UP1 ULDC.64 UR20, c[0x0][0x9e8] ;  /* 0x00027a0000141ab9 */ /* 0x000fe40000000a00 */
[----:B------:R-:W-:-:S04]  /*4ae0*/  UIMAD.WIDE.U32 UR10, UR14, UR20, URZ ;  /* 0x000000140e0a72a5 */ /* 0x000fc8000f8e003f */
[----:B------:R-:W-:-:S04]  /*4af0*/  @UP1 USHF.R.U32.HI UR14, URZ, UR21, UR11 ;  /* 0x000000153f0e1299 */ /* 0x000fc8000801160b */
[----:B------:R-:W-:Y:S01]  /*4b00*/  ULOP3.LUT UR14, URZ, UR14, URZ, 0x33, !UPT ;  /* 0x0000000e3f0e7292 */ /* 0x000fe2000f8e333f */
[----:B------:R-:W-:Y:S11]  /*4b10*/  BRA `(.L_x_665) ;  /* 0x0000000000107947 */ /* 0x000ff60003800000 */
.L_x_664:
[----:B------:R-:W-:-:S11]  /*4b20*/  UISETP.NE.AND UP1, UPT, UR7, 0x1, UPT ;  /* 0x000000010700788c */ /* 0x000fd6000bf25270 */
[----:B------:R-:W-:Y:S02]  /*4b30*/  @UP1 ULDC.64 UR20, c[0x0][0x9e8] ;  /* 0x00027a0000141ab9 */ /* 0x000fe40000000a00 */
[----:B------:R-:W-:-:S04]  /*4b40*/  UIMAD.WIDE.U32 UR10, UR14, UR20, URZ ;  /* 0x000000140e0a72a5 */ /* 0x000fc8000f8e003f */
[----:B------:R-:W-:-:S12]  /*4b50*/  @UP1 USHF.R.U32.HI UR14, URZ, UR21, UR11 ;  /* 0x000000153f0e1299 */ /* 0x000fd8000801160b */
.L_x_665:
[----:B------:R-:W-:-:S04]  /*4b60*/  UIMAD UR7, UR14, UR7, UR7 ;  /* 0x000000070e0772a4 */ /* 0x000fc8000f8e0207 */
[----:B------:R-:W-:-:S04]  /*4b70*/  UISETP.LT.AND UP1, UPT, UR6, UR7, UPT ;  /* 0x000000070600728c */ /* 0x000fc8000bf21270 */
[----:B------:R-:W-:-:S12]  /*4b80*/  USEL UR6, UR6, UR7, UP1 ;  /* 0x0000000706067287 */ /* 0x000fd80008800000 */
.L_x_663:
[----:B------:R-:W-:Y:S01]  /*4b90*/  USHF.R.S32.HI UR7, URZ, 0x1f, UR6 ;  /* 0x0000001f3f077899 */ /* 0x000fe20008011406 */
[----:B------:R-:W-:Y:S02]  /*4ba0*/  CS2R R134, SRZ ;  /* 0x0000000000867805 */ /* 0x000fe4000001ff00 */
        /* <DEDUP_REMOVED lines=10> */
[----:B------:R-:W-:Y:S01]  /*4c50*/  UISETP.LT.AND UP1, UPT, UR40, UR7, UPT ;  /* 0x000000072800728c */ /* 0x000fe2000bf21270 */
[----:B------:R-:W-:Y:S02]  /*4c60*/  CS2R R116, SRZ ;  /* 0x0000000000747805 */ /* 0x000fe4000001ff00 */
[----:B------:R-:W-:Y:S02]  /*4c70*/  CS2R R114, SRZ ;  /* 0x0000000000727805 */ /* 0x000fe4000001ff00 */
[----:B------:R-:W-:Y:S01]  /*4c80*/  CS2R R112, SRZ ;  /* 0x0000000000707805 */ /* 0x000fe2000001ff00 */
[----:B------:R-:W-:Y:S01]  /*4c90*/  USEL UR17, UR40, UR7, !UP1 ;  /* 0x0000000728117287 */ /* 0x000fe2000c800000 */
[----:B------:R-:W-:-:S02]  /*4ca0*/  CS2R R110, SRZ ;  /* 0x00000000006e7805 */ /* 0x000fc4000001ff00 */
[----:B------:R-:W-:Y:S02]  /*4cb0*/  CS2R R108, SRZ ;  /* 0x00000000006c7805 */ /* 0x000fe4000001ff00 */
[----:B------:R-:W-:Y:S02]  /*4cc0*/  CS2R R106, SRZ ;  /* 0x00000000006a7805 */ /* 0x000fe4000001ff00 */
[----:B------:R-:W-:Y:S02]  /*4cd0*/  CS2R R104, SRZ ;  /* 0x0000000000687805 */ /* 0x000fe4000001ff00 */
[----:B------:R-:W-:Y:S02]  /*4ce0*/  CS2R R102, SRZ ;  /* 0x0000000000667805 */ /* 0x000fe4000001ff00 */
[----:B------:R-:W-:Y:S02]  /*4cf0*/  ISETP.GE.AND P2, PT, R3, UR17, PT ;  /* 0x0000001103007c0c */ /* 0x000fe4000bf46270 */
[----:B------:R-:W-:-:S02]  /*4d00*/  CS2R R100, SRZ ;  /* 0x0000000000647805 */ /* 0x000fc4000001ff00 */
[----:B------:R-:W-:Y:S02]  /*4d10*/  CS2R R98, SRZ ;  /* 0x0000000000627805 */ /* 0x000fe4000001ff00 */
[----:B------:R-:W-:Y:S02]  /*4d20*/  CS2R R96, SRZ ;  /* 0x0000000000607805 */ /* 0x000fe4000001ff00 */
[----:B------:R-:W-:Y:S02]  /*4d30*/  CS2R R94, SRZ ;  /* 0x00000000005e7805 */ /* 0x000fe4000001ff00 */
[----:B------:R-:W-:Y:S02]  /*4d40*/  CS2R R92, SRZ ;  /* 0x00000000005c7805 */ /* 0x000fe4000001ff00 */
[----:B------:R-:W-:Y:S02]  /*4d50*/  CS2R R90, SRZ ;  /* 0x00000000005a7805 */ /* 0x000fe4000001ff00 */
[----:B------:R-:W-:Y:S01]  /*4d60*/  CS2R R88, SRZ ;  /* 0x0000000000587805 */ /* 0x000fe2000001ff00 */
[----:B------:R-:W-:Y:S06]  /*4d70*/  @!P2 BRA `(.L_x_666) ;  /* 0x0000002c0010a947 */ /* 0x000fec0003800000 */
[----:B------:R-:W-:Y:S01]  /*4d80*/  IMAD.IADD R10, R156, 0x1, R7 ;  /* 0x000000019c0a7824 */ /* 0x000fe200078e0207 */
[----:B------:R-:W-:Y:S01]  /*4d90*/  ULDC UR21, c[0x0][0x9e4] ;  /* 0x0002790000157ab9 */ /* 0x000fe20000000800 */
[----:B------:R-:W-:Y:S01]  /*4da0*/  IMAD.MOV.U32 R135, RZ, RZ, RZ ;  /* 0x000000ffff877224 */ /* 0x000fe200078e00ff */
[----:B------:R-:W-:Y:S01]  /*4db0*/  ULDC UR18, c[0x0][0x9dc] ;  /* 0x0002770000127ab9 */ /* 0x000fe20000000800 */
[----:B------:R-:W-:Y:S01]  /*4dc0*/  ULDC UR22, c[0x0][0x2e0] ;  /* 0x0000b80000167ab9 */ /* 0x000fe20000000800 */
[----:B------:R-:W-:Y:S01]  /*4dd0*/  ULDC UR23, c[0x0][0x288] ;  /* 0x0000a20000177ab9 */ /* 0x000fe20000000800 */
[----:B------:R-:W-:-:S05]  /*4de0*/  ULDC UR24, c[0x0][0x9e0] ;  /* 0x0002780000187ab9 */ /* 0x000fca0000000800 */
.L_x_684:
[----:B------:R-:W-:-:S04]  /*4df0*/  UIADD3 UR19, UR36, 0x1, URZ ;  /* 0x0000000124137890 */ /* 0x000fc8000fffe03f */
[----:B------:R-:W-:-:S04]  /*4e00*/  UISETP.NE.AND UP1, UPT, UR19, 0x2, UPT ;  /* 0x000000021300788c */ /* 0x000fc8000bf25270 */
[----:B------:R-:W-:Y:S02]  /*4e10*/  USEL UR20, URZ, 0x1, UP1 ;  /* 0x000000013f147887 */ /* 0x000fe40008800000 */
[----:B------:R-:W-:Y:S02]  /*4e20*/  USEL UR19, UR19, URZ, UP1 ;  /* 0x0000003f13137287 */ /* 0x000fe40008800000 */
[----:B------:R-:W-:Y:S01]  /*4e30*/  ULOP3.LUT UR20, UR37, UR20, URZ, 0x3c, !UPT ;  /* 0x0000001425147292 */ /* 0x000fe2000f8e3c3f */
[----:B------:R-:W-:Y:S11]  /*4e40*/  @!P0 BRA `(.L_x_667) ;  /* 0x0000000000048947 */ /* 0x000ff60003800000 */
[----:B------:R-:W-:Y:S01]  /*4e50*/  BPT.TRAP 0x1 ;  /* 0x000000040000795c */ /* 0x000fe20000300000 */
.L_x_667:
[----:B------:R-:W-:Y:S01]  /*4e60*/  ULEA UR25, UR19, UR47, 0x3 ;  /* 0x0000002f13197291 */ /* 0x000fe2000f8e183f */
[----:B------:R-:W-:-:S05]  /*4e70*/  IMAD.U32 R8, RZ, RZ, UR20 ;  /* 0x00000014ff087e24 */ /* 0x000fca000f8e00ff */
[----:B------:R-:W-:-:S04]  /*4e80*/  SHF.L.U32 R8, R8, 0x1f, RZ ;  /* 0x0000001f08087819 */ /* 0x000fc800000006ff */
[----:B------:R1:W2:Y:S01]  /*4e90*/  SYNCS.PHASECHK.TRANS64.TRYWAIT P2, [UR25+0x19c30], R8 ;  /* 0x019c3008ff0075a7 */ /* 0x0002a20008040159 */
[----:B------:R-:W-:Y:S05]  /*4ea0*/  @!P0 BRA `(.L_x_668) ;  /* 0x0000000000048947 */ /* 0x000fea0003800000 */
[----:B------:R-:W-:Y:S01]  /*4eb0*/  BPT.TRAP 0x1 ;  /* 0x000000040000795c */ /* 0x000fe20000300000 */
.L_x_668:
[----:B--2---:R-:W-:Y:S05]  /*4ec0*/  @P2 BRA `(.L_x_669) ;  /* 0x0000000000082947 */ /* 0x004fea0003800000 */
[----:B------:R-:W2:Y:S02]  /*4ed0*/  SYNCS.PHASECHK.TRANS64.TRYWAIT P2, [UR25+0x19c30], R8 ;  /* 0x019c3008ff0075a7 */ /* 0x000ea40008040159 */
[----:B--2---:R-:W-:Y:S05]  /*4ee0*/  @!P2 BRA `(.L_x_670) ;  /* 0x000000c80044a947 */ /* 0x004fea0003800000 */
.L_x_669:
        /* <DEDUP_REMOVED lines=17> */
.L_x_671:
[----:B------:R-:W-:Y:S01]  /*5000*/  ULEA UR11, UR36, UR47, 0x3 ;  /* 0x0000002f240b7291 */ /* 0x000fe2000f8e183f */
[----:B-12---:R-:W-:-:S05]  /*5010*/  IMAD.U32 R8, RZ, RZ, UR37 ;  /* 0x00000025ff087e24 */ /* 0x006fca000f8e00ff */
[----:B------:R-:W-:-:S04]  /*5020*/  SHF.L.U32 R8, R8, 0x1f, RZ ;  /* 0x0000001f08087819 */ /* 0x000fc800000006ff */
[----:B------:R1:W2:Y:S01]  /*5030*/  SYNCS.PHASECHK.TRANS64.TRYWAIT P2, [UR11+0x19c50], R8 ;  /* 0x019c5008ff0075a7 */ /* 0x0002a2000804014b */
[----:B------:R-:W-:Y:S05]  /*5040*/  @!P0 BRA `(.L_x_672) ;  /* 0x0000000000048947 */ /* 0x000fea0003800000 */
[----:B------:R-:W-:Y:S01]  /*5050*/  BPT.TRAP 0x1 ;  /* 0x000000040000795c */ /* 0x000fe20000300000 */
.L_x_672:
[----:B--2---:R-:W-:Y:S05]  /*5060*/  @P2 BRA `(.L_x_673) ;  /* 0x0000000000082947 */ /* 0x004fea0003800000 */
[----:B------:R-:W2:Y:S02]  /*5070*/  SYNCS.PHASECHK.TRANS64.TRYWAIT P2, [UR11+0x19c50], R8 ;  /* 0x019c5008ff0075a7 */ /* 0x000ea4000804014b */
[----:B--2---:R-:W-:Y:S05]  /*5080*/  @!P2 BRA `(.L_x_674) ;  /* 0x000000c400f4a947 */ /* 0x004fea0003800000 */
.L_x_673:
[----:B------:R-:W-:Y:S01]  /*5090*/  UIADD3 UR6, UR47, 0x3000, URZ ;  /* 0x000030002f067890 */ /* 0x000fe2000fffe03f */
[----:B------:R-:W-:Y:S01]  /*50a0*/  WARPGROUP.ARRIVE ;  /* 0x00000000000079c5 */ /* 0x000fe20000000000 */
[----:B------:R-:W-:Y:S01]  /*50b0*/  UMOV UR7, 0x40000040 ;  /* 0x4000004000077882 */ /* 0x000fe20000000000 */
[----:B------:R-:W-:Y:S01]  /*50c0*/  IMAD.SHL.U32 R11, R3, 0x80, RZ ;  /* 0x00000080030b7824 */ /* 0x000fe200078e00ff */
[----:B------:R-:W-:Y:S01]  /*50d0*/  USHF.R.U32.HI UR6, URZ, 0x4, UR6 ;  /* 0x000000043f067899 */ /* 0x000fe20008011606 */
[----:B-12---:R-:W-:Y:S01]  /*50e0*/  IMAD.U32 R8, RZ, RZ, UR25 ;  /* 0x00000019ff087e24 */ /* 0x006fe2000f8e00ff */
[----:B------:R-:W-:Y:S02]  /*50f0*/  PLOP3.LUT P2, PT, PT, PT, UP0, 0x40, 0x0 ;  /* 0x000000000000781c */ /* 0x000fe40003f4e808 */
[----:B------:R-:W-:Y:S01]  /*5100*/  ULOP3.LUT UR6, UR6, 0x3fff, URZ, 0xc0, !UPT ;  /* 0x00003fff06067892 */ /* 0x000fe2000f8ec03f */
[----:B------:R-:W-:Y:S01]  /*5110*/  IADD3 R12, -R11, 0x1, RZ ;  /* 0x000000010b0c7810 */ /* 0x000fe20007ffe1ff */
[----:B------:R-:W-:-:S02]  /*5120*/  @!P1 VIADD R8, R8, 0x19c40 ;  /* 0x00019c4008089836 */ /* 0x000fc40000000000 */
[----:B------:R-:W-:Y:S02]  /*5130*/  ULOP3.LUT UR6, UR6, 0x10000, URZ, 0xfc, !UPT ;  /* 0x0001000006067892 */ /* 0x000fe4000f8efc3f */
[----:B------:R-:W-:Y:S01]  /*5140*/  IMAD R12, R17, UR22, R12 ;  /* 0x00000016110c7c24 */ /* 0x000fe2000f8e020c */
[----:B------:R-:W-:Y:S01]  /*5150*/  @!P1 PRMT R8, RZ, 0x654, R8 ;  /* 0x00000654ff089816 */ /* 0x000fe20000000008 */
[----:B------:R-:W-:Y:S02]  /*5160*/  UIMAD UR10, UR36, 0x300, UR6 ;  /* 0x00000300240a78a4 */ /* 0x000fe4000f8e0206 */
[----:B------:R-:W-:-:S04]  /*5170*/  VIADD R9, R12, -UR23 ;  /* 0x800000170c097c36 */ /* 0x000fc80008000000 */
[----:B------:R-:W-:Y:S01]  /*5180*/  IMAD R9, R16, -0x2, R9 ;  /* 0xfffffffe10097824 */ /* 0x000fe200078e0209 */
[----:B------:R-:W-:Y:S02]  /*5190*/  UMOV UR6, UR10 ;  /* 0x0000000a00067c82 */ /* 0x000fe40008000000 */
[----:B------:R-:W-:Y:S01]  /*51a0*/  QGMMA.64x96x32.F32.E4M3.E4M3 R88, R148, gdesc[UR4], R88, gsb0 ;  /* 0x0160000494587df3 */ /* 0x000fe20008000858 */
[----:B------:R-:W-:Y:S01]  /*51b0*/  UIADD3 UR6, UR10, 0x2, URZ ;  /* 0x000000020a067890 */ /* 0x000fe2000fffe03f */
[----:B------:R-:W-:Y:S01]  /*51c0*/  VIADD R15, R9, UR24 ;  /* 0x00000018090f7c36 */ /* 0x000fe20008000000 */
[----:B------:R-:W-:-:S03]  /*51d0*/  UMOV UR7, 0x40000040 ;  /* 0x4000004000077882 */ /* 0x000fc60000000000 */
[----:B------:R-:W-:Y:S01]  /*51e0*/  IMAD.IADD R13, R7, 0x1, R15 ;  /* 0x00000001070d7824 */ /* 0x000fe200078e020f */
[----:B------:R-:W-:Y:S02]  /*51f0*/  WARPGROUP.DEPBAR.LE gsb0, 0x0 ;  /* 0x00008000000079c5 */ /* 0x000fe40000010000 */
[----:B------:R-:W-:-:S06]  /*5200*/  WARPGROUP.ARRIVE ;  /* 0x00000000000079c5 */ /* 0x000fcc0000000000 */
[----:B------:R-:W-:Y:S01]  /*5210*/  QGMMA.64x96x32.F32.E4M3.E4M3 R88, R144, gdesc[UR4], R88, gsb0 ;  /* 0x0160000490587df3 */ /* 0x000fe20008000858 */
[----:B------:R-:W-:Y:S01]  /*5220*/  UIADD3 UR6, UR10, 0x4, URZ ;  /* 0x000000040a067890 */ /* 0x000fe2000fffe03f */
[----:B------:R-:W-:Y:S01]  /*5230*/  UMOV UR7, 0x40000040 ;  /* 0x4000004000077882 */ /* 0x000fe20000000000 */
        /* <DEDUP_REMOVED lines=8> */
[----:B------:R-:W-:-:S06]  /*52c0*/  ULOP3.LUT UR6, URZ, UR18, URZ, 0x33, !UPT ;  /* 0x000000123f067292 */ /* 0x000fcc000f8e333f */
[----:B------:R-:W-:-:S04]  /*52d0*/  VIADD R14, R9, UR6 ;  /* 0x00000006090e7c36 */ /* 0x000fc80008000000 */
[----:B------:R-:W-:Y:S01]  /*52e0*/  IMAD.IADD R12, R7, 0x1, R14 ;  /* 0x00000001070c7824 */ /* 0x000fe200078e020e */
[----:B------:R-:W-:Y:S02]  /*52f0*/  WARPGROUP.DEPBAR.LE gsb0, 0x0 ;  /* 0x00008000000079c5 */ /* 0x000fe40000010000 */
[----:B------:R1:W-:Y:S01]  /*5300*/  @!P1 SYNCS.ARRIVE.TRANS64.RED.A1T0 RZ, [R8+URZ], RZ ;  /* 0x000000ff08ff99a7 */ /* 0x0003e2000810043f */
[----:B------:R-:W-:Y:S05]  /*5310*/  @P2 BRA `(.L_x_675) ;  /* 0x00000000005c2947 */ /* 0x000fea0003800000 */
[----:B------:R-:W-:Y:S01]  /*5320*/  ISETP.GT.AND P2, PT, R10, -0x1, PT ;  /* 0xffffffff0a00780c */ /* 0x000fe20003f44270 */
[----:B------:R-:W-:-:S12]  /*5330*/  BSSY B0, `(.L_x_676) ;  /* 0x0000011000007945 */ /* 0x000fd80003800000 */
[----:B------:R-:W-:Y:S05]  /*5340*/  @P2 BRA `(.L_x_677) ;  /* 0x0000000000202947 */ /* 0x000fea0003800000 */
[----:B------:R-:W-:Y:S01]  /*5350*/  IMAD.U32 R136, RZ, RZ, UR21 ;  /* 0x00000015ff887e24 */ /* 0x000fe2000f8e00ff */
[----:B------:R-:W-:-:S04]  /*5360*/  LOP3.LUT R21, RZ, R10, RZ, 0x33, !PT ;  /* 0x0000000aff157212 */ /* 0x000fc800078e33ff */
[----:B------:R-:W-:-:S13]  /*5370*/  ISETP.NE.AND P2, PT, R136, 0x1, PT ;  /* 0x000000018800780c */ /* 0x000fda0003f45270 */
[----:B-1----:R-:W1:Y:S02]  /*5380*/  @P2 LDC.64 R8, c[0x0][0x9e8] ;  /* 0x00027a00ff082b82 */ /* 0x002e640000000a00 */
[----:B-1----:R-:W-:-:S05]  /*5390*/  @P2 IMAD.HI.U32 R8, R21, R8, RZ ;  /* 0x0000000815082227 */ /* 0x002fca00078e00ff */
[----:B------:R-:W-:-:S04]  /*53a0*/  @P2 SHF.R.U32.HI R21, RZ, R9, R8 ;  /* 0x00000009ff152219 */ /* 0x000fc80000011608 */
[----:B------:R-:W-:Y:S01]  /*53b0*/  LOP3.LUT R8, RZ, R21, RZ, 0x33, !PT ;  /* 0x00000015ff087212 */ /* 0x000fe200078e33ff */
[----:B------:R-:W-:Y:S06]  /*53c0*/  BRA `(.L_x_678) ;  /* 0x00000000001c7947 */ /* 0x000fec0003800000 */
.L_x_677:
[----:B------:R-:W-:-:S05]  /*53d0*/  IMAD.U32 R136, RZ, RZ, UR21 ;  /* 0x00000015ff887e24 */ /* 0x000fca000f8e00ff */
[----:B------:R-:W-:-:S13]  /*53e0*/  ISETP.NE.AND P2, PT, R136, 0x1, PT ;  /* 0x000000018800780c */ /* 0x000fda0003f45270 */
[----:B-1----:R-:W1:Y:S01]  /*53f0*/  @P2 LDC.64 R8, c[0x0][0x9e8] ;  /* 0x00027a00ff082b82 */ /* 0x002e620000000a00 */
[----:B------:R-:W-:-:S04]  /*5400*/  @P2 IMAD.IADD R21, R156, 0x1, R7 ;  /* 0x000000019c152824 */ /* 0x000fc800078e0207 */
[----:B-1----:R-:W-:-:S04]  /*5410*/  @P2 IMAD.HI.U32 R20, R21, R8, RZ ;  /* 0x0000000815142227 */ /* 0x002fc800078e00ff */
[----:B------:R-:W-:Y:S01]  /*5420*/  IMAD.MOV.U32 R8, RZ, RZ, R10 ;  /* 0x000000ffff087224 */ /* 0x000fe200078e000a */
[----:B------:R-:W-:-:S07]  /*5430*/  @P2 SHF.R.U32.HI R8, RZ, R9, R20 ;  /* 0x00000009ff082219 */ /* 0x000fce0000011614 */
.L_x_678:
[----:B------:R-:W-:Y:S05]  /*5440*/  BSYNC B0 ;  /* 0x0000000000007941 */ /* 0x000fea0003800000 */
.L_x_676:
[----:B------:R-:W-:-:S04]  /*5450*/  IMAD R9, R8, R136, -R11 ;  /* 0x0000008808097224 */ /* 0x000fc800078e0a0b */
[----:B------:R-:W-:-:S05]  /*5460*/  IMAD R9, R16, -0x2, R9 ;  /* 0xfffffffe10097824 */ /* 0x000fca00078e0209 */
[----:B------:R-:W-:Y:S02]  /*5470*/  VIADDMNMX R13, R9, R136, R13, PT ;  /* 0x00000088090d7246 */ /* 0x000fe4000380010d */
[----:B------:R-:W-:-:S07]  /*5480*/  VIMNMX R12, R12, R9, !PT ;  /* 0x000000090c0c7248 */ /* 0x000fce0007fe0100 */
.L_x_675:
[----:B------:R-:W-:Y:S01]  /*5490*/  ISETP.GT.AND P2, PT, R3, -0x1, PT ;  /* 0xffffffff0300780c */ /* 0x000fe20003f44270 */
[C---:B------:R-:W-:Y:S02]  /*54a0*/  IMAD.IADD R15, R6.reuse, 0x1, R15 ;  /* 0x00000001060f7824 */ /* 0x040fe400078e020f */
[----:B------:R-:W-:Y:S01]  /*54b0*/  IMAD.IADD R14, R6, 0x1, R14 ;  /* 0x00000001060e7824 */ /* 0x000fe200078e020e */
[C---:B------:R-:W-:Y:S02]  /*54c0*/  ISETP.GT.AND P5, PT, R12.reuse, RZ, P2 ;  /* 0x000000ff0c00720c */ /* 0x040fe400017a4270 */
[C---:B------:R-:W-:Y:S02]  /*54d0*/  ISETP.GT.AND P4, PT, R12.reuse, 0x1, P2 ;  /* 0x000000010c00780c */ /* 0x040fe40001784270 */
[----:B------:R-:W-:Y:S02]  /*54e0*/  ISETP.LT.OR P5, PT, R13, 0x1, P5 ;  /* 0x000000010d00780c */ /* 0x000fe40002fa1670 */
[----:B------:R-:W-:-:S02]  /*54f0*/  ISETP.GT.AND P6, PT, R12, 0x8, P2 ;  /* 0x000000080c00780c */ /* 0x000fc400017c4270 */
[----:B------:R-:W-:Y:S02]  /*5500*/  FSEL R9, R24, -INF , !P5 ;  /* 0xff80000018097808 */ /* 0x000fe40006800000 */
[C---:B------:R-:W-:Y:S02]  /*5510*/  ISETP.GT.AND P5, PT, R12.reuse, 0x10, P2 ;  /* 0x000000100c00780c */ /* 0x040fe400017a4270 */
[----:B------:R-:W-:Y:S02]  /*5520*/  ISETP.GT.AND P3, PT, R12, 0x9, P2 ;  /* 0x000000090c00780c */ /* 0x000fe40001764270 */
[C---:B------:R-:W-:Y:S02]  /*5530*/  ISETP.LT.OR P5, PT, R13.reuse, 0x11, P5 ;  /* 0x000000110d00780c */ /* 0x040fe40002fa1670 */
[----:B------:R-:W-:Y:S02]  /*5540*/  ISETP.LT.OR P4, PT, R13, 0x2, P4 ;  /* 0x000000020d00780c */ /* 0x000fe40002781670 */
[----:B------:R-:W-:-:S02]  /*5550*/  FSEL R32, R32, -INF , !P5 ;  /* 0xff80000020207808 */ /* 0x000fc40006800000 */
[----:B------:R-:W-:Y:S02]  /*5560*/  ISETP.GT.AND P5, PT, R12, 0x20, P2 ;  /* 0x000000200c00780c */ /* 0x000fe400017a4270 */
[C---:B------:R-:W-:Y:S02]  /*5570*/  ISETP.LT.OR P6, PT, R13.reuse, 0x9, P6 ;  /* 0x000000090d00780c */ /* 0x040fe400037c1670 */
[C---:B------:R-:W-:Y:S02]  /*5580*/  ISETP.LT.OR P3, PT, R13.reuse, 0xa, P3 ;  /* 0x0000000a0d00780c */ /* 0x040fe40001f61670 */
[----:B------:R-:W-:Y:S02]  /*5590*/  ISETP.LT.OR P5, PT, R13, 0x21, P5 ;  /* 0x000000210d00780c */ /* 0x000fe40002fa1670 */
[----:B------:R-:W-:Y:S02]  /*55a0*/  FSEL R25, R25, -INF , !P4 ;  /* 0xff80000019197808 */ /* 0x000fe40006000000 */
[----:B------:R-:W-:-:S02]  /*55b0*/  FSEL R28, R28, -INF , !P6 ;  /* 0xff8000001c1c7808 */ /* 0x000fc40007000000 */
[----:B------:R-:W-:Y:S02]  /*55c0*/  FSEL R29, R29, -INF , !P3 ;  /* 0xff8000001d1d7808 */ /* 0x000fe40005800000 */
[C---:B------:R-:W-:Y:S02]  /*55d0*/  ISETP.GT.AND P4, PT, R12.reuse, 0x11, P2 ;  /* 0x000000110c00780c */ /* 0x040fe40001784270 */
[C---:B------:R-:W-:Y:S02]  /*55e0*/  ISETP.GT.AND P6, PT, R12.reuse, 0x18, P2 ;  /* 0x000000180c00780c */ /* 0x040fe400017c4270 */
[----:B------:R-:W-:Y:S02]  /*55f0*/  ISETP.GT.AND P3, PT, R12, 0x19, P2 ;  /* 0x000000190c00780c */ /* 0x000fe40001764270 */
[----:B------:R-:W-:Y:S02]  /*5600*/  FSEL R40, R40, -INF , !P5 ;  /* 0xff80000028287808 */ /* 0x000fe40006800000 */
[----:B------:R-:W-:-:S02]  /*5610*/  ISETP.GT.AND P5, PT, R12, 0x30, P2 ;  /* 0x000000300c00780c */ /* 0x000fc400017a4270 */
[C---:B------:R-:W-:Y:S02]  /*5620*/  ISETP.LT.OR P4, PT, R13.reuse, 0x12, P4 ;  /* 0x000000120d00780c */ /* 0x040fe40002781670 */
        /* <DEDUP_REMOVED lines=58> */
[----:B------:R-:W-:-:S02]  /*59d0*/  PLOP3.LUT P5, PT, PT, PT, UP0, 0x40, 0x0 ;  /* 0x000000000000781c */ /* 0x000fc40003fae808 */
[C---:B------:R-:W-:Y:S02]  /*59e0*/  ISETP.LT.OR P4, PT, R13.reuse, 0x62, P4 ;  /* 0x000000620d00780c */ /* 0x040fe40002781670 */
[C---:B------:R-:W-:Y:S02]  /*59f0*/  ISETP.LT.OR P6, PT, R13.reuse, 0x69, P6 ;  /* 0x000000690d00780c */ /* 0x040fe400037c1670 */
[----:B------:R-:W-:Y:S02]  /*5a00*/  ISETP.LT.OR P3, PT, R13, 0x6a, P3 ;  /* 0x0000006a0d00780c */ /* 0x000fe40001f61670 */
[----:B------:R-:W-:Y:S02]  /*5a10*/  FSEL R73, R73, -INF , !P4 ;  /* 0xff80000049497808 */ /* 0x000fe40006000000 */
[----:B------:R-:W-:Y:S02]  /*5a20*/  FSEL R76, R76, -INF , !P6 ;  /* 0xff8000004c4c7808 */ /* 0x000fe40007000000 */
[----:B------:R-:W-:-:S02]  /*5a30*/  FSEL R77, R77, -INF , !P3 ;  /* 0xff8000004d4d7808 */ /* 0x000fc40005800000 */
[C---:B------:R-:W-:Y:S02]  /*5a40*/  ISETP.GT.AND P4, PT, R12.reuse, 0x71, P2 ;  /* 0x000000710c00780c */ /* 0x040fe40001784270 */
[C---:B------:R-:W-:Y:S02]  /*5a50*/  ISETP.GT.AND P6, PT, R12.reuse, 0x78, P2 ;  /* 0x000000780c00780c */ /* 0x040fe400017c4270 */
[----:B------:R-:W-:Y:S02]  /*5a60*/  ISETP.GT.AND P3, PT, R12, 0x79, P2 ;  /* 0x000000790c00780c */ /* 0x000fe40001764270 */
[C---:B------:R-:W-:Y:S02]  /*5a70*/  ISETP.LT.OR P4, PT, R13.reuse, 0x72, P4 ;  /* 0x000000720d00780c */ /* 0x040fe40002781670 */
[C---:B------:R-:W-:Y:S02]  /*5a80*/  ISETP.LT.OR P6, PT, R13.reuse, 0x79, P6 ;  /* 0x000000790d00780c */ /* 0x040fe400037c1670 */
[----:B------:R-:W-:-:S02]  /*5a90*/  ISETP.LT.OR P3, PT, R13, 0x7a, P3 ;  /* 0x0000007a0d00780c */ /* 0x000fc40001f61670 */
[----:B------:R-:W-:Y:S02]  /*5aa0*/  FSEL R81, R81, -INF , !P4 ;  /* 0xff80000051517808 */ /* 0x000fe40006000000 */
[----:B------:R-:W-:Y:S02]  /*5ab0*/  FSEL R84, R84, -INF , !P6 ;  /* 0xff80000054547808 */ /* 0x000fe40007000000 */
[----:B------:R-:W-:Y:S01]  /*5ac0*/  FSEL R85, R85, -INF , !P3 ;  /* 0xff80000055557808 */ /* 0x000fe20005800000 */
[----:B------:R-:W-:Y:S06]  /*5ad0*/  @P5 BRA `(.L_x_679) ;  /* 0x0000000000585947 */ /* 0x000fec0003800000 */
[----:B------:R-:W-:Y:S01]  /*5ae0*/  IMAD.IADD R21, R156, 0x1, R6 ;  /* 0x000000019c157824 */ /* 0x000fe200078e0206 */
[----:B------:R-:W-:Y:S04]  /*5af0*/  BSSY B0, `(.L_x_680) ;  /* 0x0000010000007945 */ /* 0x000fe80003800000 */
[----:B------:R-:W-:-:S13]  /*5b00*/  ISETP.GT.AND P3, PT, R21, -0x1, PT ;  /* 0xffffffff1500780c */ /* 0x000fda0003f64270 */
[----:B------:R-:W-:Y:S05]  /*5b10*/  @P3 BRA `(.L_x_681) ;  /* 0x0000000000203947 */ /* 0x000fea0003800000 */
[----:B-1----:R-:W-:Y:S01]  /*5b20*/  IMAD.U32 R8, RZ, RZ, UR21 ;  /* 0x00000015ff087e24 */ /* 0x002fe2000f8e00ff */
[----:B------:R-:W-:-:S04]  /*5b30*/  LOP3.LUT R21, RZ, R21, RZ, 0x33, !PT ;  /* 0x00000015ff157212 */ /* 0x000fc800078e33ff */
[----:B------:R-:W-:-:S13]  /*5b40*/  ISETP.NE.AND P3, PT, R8, 0x1, PT ;  /* 0x000000010800780c */ /* 0x000fda0003f65270 */
[----:B------:R-:W1:Y:S02]  /*5b50*/  @P3 LDC.64 R12, c[0x0][0x9e8] ;  /* 0x00027a00ff0c3b82 */ /* 0x000e640000000a00 */
[----:B-1----:R-:W-:-:S05]  /*5b60*/  @P3 IMAD.HI.U32 R12, R21, R12, RZ ;  /* 0x0000000c150c3227 */ /* 0x002fca00078e00ff */
[----:B------:R-:W-:-:S04]  /*5b70*/  @P3 SHF.R.U32.HI R21, RZ, R13, R12 ;  /* 0x0000000dff153219 */ /* 0x000fc8000001160c */
[----:B------:R-:W-:Y:S01]  /*5b80*/  LOP3.LUT R21, RZ, R21, RZ, 0x33, !PT ;  /* 0x00000015ff157212 */ /* 0x000fe200078e33ff */
[----:B------:R-:W-:Y:S06]  /*5b90*/  BRA `(.L_x_682) ;  /* 0x0000000000147947 */ /* 0x000fec0003800000 */
.L_x_681:
[----:B-1----:R-:W-:-:S05]  /*5ba0*/  IMAD.U32 R8, RZ, RZ, UR21 ;  /* 0x00000015ff087e24 */ /* 0x002fca000f8e00ff */
[----:B------:R-:W-:-:S13]  /*5bb0*/  ISETP.NE.AND P3, PT, R8, 0x1, PT ;  /* 0x000000010800780c */ /* 0x000fda0003f65270 */
[----:B------:R-:W1:Y:S02]  /*5bc0*/  @P3 LDC.64 R12, c[0x0][0x9e8] ;  /* 0x00027a00ff0c3b82 */ /* 0x000e640000000a00 */
[----:B-1----:R-:W-:-:S05]  /*5bd0*/  @P3 IMAD.HI.U32 R12, R21, R12, RZ ;  /* 0x0000000c150c3227 */ /* 0x002fca00078e00ff */
[----:B------:R-:W-:-:S07]  /*5be0*/  @P3 SHF.R.U32.HI R21, RZ, R13, R12 ;  /* 0x0000000dff153219 */ /* 0x000fce000001160c */
.L_x_682:
[----:B------:R-:W-:Y:S05]  /*5bf0*/  BSYNC B0 ;  /* 0x0000000000007941 */ /* 0x000fea0003800000 */
.L_x_680:
[----:B------:R-:W-:-:S04]  /*5c00*/  IMAD R21, R21, R8, -R11 ;  /* 0x0000000815157224 */ /* 0x000fc800078e0a0b */
[----:B------:R-:W-:-:S05]  /*5c10*/  IMAD R21, R16, -0x2, R21 ;  /* 0xfffffffe10157824 */ /* 0x000fca00078e0215 */
[----:B------:R-:W-:Y:S02]  /*5c20*/  VIADDMNMX R15, R21, R8, R15, PT ;  /* 0x00000008150f7246 */ /* 0x000fe4000380010f */
[----:B------:R-:W-:-:S07]  /*5c30*/  VIMNMX R14, R14, R21, !PT ;  /* 0x000000150e0e7248 */ /* 0x000fce0007fe0100 */
.L_x_679:
[----:B-1----:R-:W-:Y:S01]  /*5c40*/  FMNMX.FTZ R8, R9, R2, !PT ;  /* 0x0000000209087209 */ /* 0x002fe20007810000 */
[----:B------:R-:W-:Y:S01]  /*5c50*/  IMAD.U32 R21, RZ, RZ, UR41 ;  /* 0x00000029ff157e24 */ /* 0x000fe2000f8e00ff */
[----:B------:R-:W-:Y:S02]  /*5c60*/  ISETP.GT.AND P5, PT, R14, 0x8, P2 ;  /* 0x000000080e00780c */ /* 0x000fe400017a4270 */
[----:B------:R-:W-:Y:S02]  /*5c70*/  FMNMX.FTZ R11, R25, R8, !PT ;  /* 0x00000008190b7209 */ /* 0x000fe40007810000 */
[----:B------:R-:W-:Y:S02]  /*5c80*/  ISETP.LT.OR P5, PT, R15, 0x9, P5 ;  /* 0x000000090f00780c */ /* 0x000fe40002fa1670 */
[----:B------:R-:W-:Y:S02]  /*5c90*/  FMNMX.FTZ R8, R28, R11, !PT ;  /* 0x0000000b1c087209 */ /* 0x000fe40007810000 */
[----:B------:R-:W-:-:S02]  /*5ca0*/  FSEL R30, R30, -INF , !P5 ;  /* 0xff8000001e1e7808 */ /* 0x000fc40006800000 */
[----:B------:R-:W-:Y:S02]  /*5cb0*/  FMNMX.FTZ R11, R29, R8, !PT ;  /* 0x000000081d0b7209 */ /* 0x000fe40007810000 */
        /* <DEDUP_REMOVED lines=12> */
[----:B------:R-:W-:Y:S02]  /*5d80*/  ISETP.GT.AND P5, PT, R14, RZ, P2 ;  /* 0x000000ff0e00720c */ /* 0x000fe400017a4270 */
[----:B------:R-:W-:Y:S02]  /*5d90*/  FMNMX.FTZ R8, R44, R11, !PT ;  /* 0x0000000b2c087209 */ /* 0x000fe40007810000 */
[----:B------:R-:W-:Y:S02]  /*5da0*/  ISETP.GT.AND P4, PT, R14, 0x1, P2 ;  /* 0x000000010e00780c */ /* 0x000fe40001784270 */
[----:B------:R-:W-:Y:S02]  /*5db0*/  FMNMX.FTZ R11, R45, R8, !PT ;  /* 0x000000082d0b7209 */ /* 0x000fe40007810000 */
[----:B------:R-:W-:-:S02]  /*5dc0*/  ISETP.LT.OR P5, PT, R15, 0x1, P5 ;  /* 0x000000010f00780c */ /* 0x000fc40002fa1670 */
[----:B------:R-:W-:Y:S02]  /*5dd0*/  FMNMX.FTZ R8, R48, R11, !PT ;  /* 0x0000000b30087209 */ /* 0x000fe40007810000 */
[----:B------:R-:W-:Y:S02]  /*5de0*/  ISETP.LT.OR P4, PT, R15, 0x2, P4 ;  /* 0x000000020f00780c */ /* 0x000fe40002781670 */
[----:B------:R-:W-:Y:S02]  /*5df0*/  FMNMX.FTZ R11, R49, R8, !PT ;  /* 0x00000008310b7209 */ /* 0x000fe40007810000 */
[----:B------:R-:W-:Y:S02]  /*5e00*/  ISETP.GT.AND P3, PT, R14, 0x9, P2 ;  /* 0x000000090e00780c */ /* 0x000fe40001764270 */
[----:B------:R-:W-:Y:S02]  /*5e10*/  FMNMX.FTZ R8, R52, R11, !PT ;  /* 0x0000000b34087209 */ /* 0x000fe40007810000 */
[----:B------:R-:W-:-:S02]  /*5e20*/  FSEL R27, R27, -INF , !P4 ;  /* 0xff8000001b1b7808 */ /* 0x000fc40006000000 */
[----:B------:R-:W-:Y:S02]  /*5e30*/  FMNMX.FTZ R11, R53, R8, !PT ;  /* 0x00000008350b7209 */ /* 0x000fe40007810000 */
[----:B------:R-:W-:Y:S02]  /*5e40*/  ISETP.GT.AND P4, PT, R14, 0x10, P2 ;  /* 0x000000100e00780c */ /* 0x000fe40001784270 */
[----:B------:R-:W-:Y:S02]  /*5e50*/  FMNMX.FTZ R8, R56, R11, !PT ;  /* 0x0000000b38087209 */ /* 0x000fe40007810000 */
[----:B------:R-:W-:Y:S02]  /*5e60*/  ISETP.LT.OR P3, PT, R15, 0xa, P3 ;  /* 0x0000000a0f00780c */ /* 0x000fe40001f61670 */
[----:B------:R-:W-:Y:S02]  /*5e70*/  FMNMX.FTZ R11, R57, R8, !PT ;  /* 0x00000008390b7209 */ /* 0x000fe40007810000 */
[----:B------:R-:W-:-:S02]  /*5e80*/  ISETP.LT.OR P4, PT, R15, 0x11, P4 ;  /* 0x000000110f00780c */ /* 0x000fc40002781670 */
[----:B------:R-:W-:Y:S02]  /*5e90*/  FMNMX.FTZ R8, R60, R11, !PT ;  /* 0x0000000b3c087209 */ /* 0x000fe40007810000 */
[----:B------:R-:W-:Y:S02]  /*5ea0*/  FSEL R31, R31, -INF , !P3 ;  /* 0xff8000001f1f7808 */ /* 0x000fe40005800000 */
        /* <DEDUP_REMOVED lines=26> */
[----:B------:R-:W-:Y:S01]  /*6050*/  FSEL R46, R46, -INF , !P4 ;  /* 0xff8000002e2e7808 */ /* 0x000fe20006000000 */
[----:B------:R-:W1:Y:S01]  /*6060*/  SHFL.BFLY PT, R8, R11, 0x2, 0x1f ;  /* 0x0c401f000b087f89 */ /* 0x000e6200000e0000 */
[----:B------:R-:W-:-:S04]  /*6070*/  ISETP.GT.AND P4, PT, R14, 0x30, P2 ;  /* 0x000000300e00780c */ /* 0x000fc80001784270 */
[----:B------:R-:W-:-:S04]  /*6080*/  ISETP.LT.OR P4, PT, R15, 0x31, P4 ;  /* 0x000000310f00780c */ /* 0x000fc80002781670 */
[----:B------:R-:W-:Y:S02]  /*6090*/  FSEL R50, R50, -INF , !P4 ;  /* 0xff80000032327808 */ /* 0x000fe40006000000 */
[----:B------:R-:W-:-:S04]  /*60a0*/  ISETP.GT.AND P4, PT, R14, 0x39, P2 ;  /* 0x000000390e00780c */ /* 0x000fc80001784270 */
[----:B------:R-:W-:-:S04]  /*60b0*/  ISETP.LT.OR P4, PT, R15, 0x3a, P4 ;  /* 0x0000003a0f00780c */ /* 0x000fc80002781670 */
[----:B------:R-:W-:Y:S02]  /*60c0*/  FSEL R55, R55, -INF , !P4 ;  /* 0xff80000037377808 */ /* 0x000fe40006000000 */
[----:B------:R-:W-:Y:S02]  /*60d0*/  ISETP.GT.AND P4, PT, R14, 0x48, P2 ;  /* 0x000000480e00780c */ /* 0x000fe40001784270 */
[----:B-1----:R-:W-:Y:S02]  /*60e0*/  FMNMX.FTZ R12, R11, R8, !PT ;  /* 0x000000080b0c7209 */ /* 0x002fe40007810000 */
[----:B------:R-:W-:-:S03]  /*60f0*/  ISETP.LT.OR P4, PT, R15, 0x49, P4 ;  /* 0x000000490f00780c */ /* 0x000fc60002781670 */
[----:B------:R-:W1:Y:S01]  /*6100*/  SHFL.BFLY PT, R13, R12, 0x1, 0x1f ;  /* 0x0c201f000c0d7f89 */ /* 0x000e6200000e0000 */
[----:B------:R-:W-:Y:S02]  /*6110*/  FSEL R62, R62, -INF , !P4 ;  /* 0xff8000003e3e7808 */ /* 0x000fe40006000000 */
        /* <DEDUP_REMOVED lines=8> */
[----:B------:R-:W-:Y:S02]  /*61a0*/  ISETP.LT.OR P4, PT, R15, 0x6a, P4 ;  /* 0x0000006a0f00780c */ /* 0x000fe40002781670 */
[C---:B------:R-:W-:Y:S01]  /*61b0*/  FSETP.NEU.FTZ.AND P6, PT, R8.reuse, -INF , PT ;  /* 0xff8000000800780b */ /* 0x040fe20003fdd000 */
[----:B------:R-:W-:-:S01]  /*61c0*/  FFMA.FTZ R13, R8, R21, -8 ;  /* 0xc1000000080d7423 */ /* 0x000fc20000010015 */
[----:B------:R-:W-:-:S02]  /*61d0*/  FSEL R21, R26, -INF , !P5 ;  /* 0xff8000001a157808 */ /* 0x000fc40006800000 */
[----:B------:R-:W-:Y:S02]  /*61e0*/  ISETP.LT.OR P5, PT, R15, 0x2a, P3 ;  /* 0x0000002a0f00780c */ /* 0x000fe40001fa1670 */
[----:B------:R-:W-:Y:S02]  /*61f0*/  FSEL R12, R13, RZ, P6 ;  /* 0x000000ff0d0c7208 */ /* 0x000fe40003000000 */
[----:B------:R-:W-:Y:S02]  /*6200*/  FMNMX.FTZ R26, R21, R0, !PT ;  /* 0x00000000151a7209 */ /* 0x000fe40007810000 */
[----:B------:R-:W-:Y:S01]  /*6210*/  ISETP.GT.AND P3, PT, R14, 0x31, P2 ;  /* 0x000000310e00780c */ /* 0x000fe20001764270 */
[----:B------:R-:W-:-:S01]  /*6220*/  FFMA.FTZ R20, R9, UR41, -R12 ;  /* 0x0000002909147c23 */ /* 0x000fc2000801080c */
[--C-:B------:R-:W-:Y:S01]  /*6230*/  FFMA.FTZ R9, R25, UR41, -R12.reuse ;  /* 0x0000002919097c23 */ /* 0x100fe2000801080c */
[----:B------:R-:W-:Y:S01]  /*6240*/  FMNMX.FTZ R25, R27, R26, !PT ;  /* 0x0000001a1b197209 */ /* 0x000fe20007810000 */
[--C-:B------:R-:W-:Y:S01]  /*6250*/  FFMA.FTZ R11, R28, UR41, -R12.reuse ;  /* 0x000000291c0b7c23 */ /* 0x100fe2000801080c */
[----:B------:R-:W-:-:S01]  /*6260*/  FFMA.FTZ R24, R29, UR41, -R12 ;  /* 0x000000291d187c23 */ /* 0x000fc2000801080c */
[--C-:B------:R-:W-:Y:S01]  /*6270*/  FFMA.FTZ R13, R32, UR41, -R12.reuse ;  /* 0x00000029200d7c23 */ /* 0x100fe2000801080c */
[----:B------:R-:W-:Y:S01]  /*6280*/  FMNMX.FTZ R28, R30, R25, !PT ;  /* 0x000000191e1c7209 */ /* 0x000fe20007810000 */
[--C-:B------:R-:W-:Y:S01]  /*6290*/  FFMA.FTZ R33, R33, UR41, -R12.reuse ;  /* 0x0000002921217c23 */ /* 0x100fe2000801080c */
[----:B------:R-:W-:-:S01]  /*62a0*/  FFMA.FTZ R25, R36, UR41, -R12 ;  /* 0x0000002924197c23 */ /* 0x000fc2000801080c */
[--C-:B------:R-:W-:Y:S01]  /*62b0*/  FFMA.FTZ R37, R37, UR41, -R12.reuse ;  /* 0x0000002925257c23 */ /* 0x100fe2000801080c */
[----:B------:R-:W-:Y:S01]  /*62c0*/  FMNMX.FTZ R29, R31, R28, !PT ;  /* 0x0000001c1f1d7209 */ /* 0x000fe20007810000 */
[----:B------:R1:W-:Y:S01]  /*62d0*/  MUFU.EX2 R26, R33 ;  /* 0x00000021001a7308 */ /* 0x0003e20000000800 */
[----:B------:R-:W-:Y:S01]  /*62e0*/  FSEL R47, R47, -INF , !P5 ;  /* 0xff8000002f2f7808 */ /* 0x000fe20006800000 */
[--C-:B------:R-:W-:Y:S01]  /*62f0*/  FFMA.FTZ R41, R41, UR41, -R12.reuse ;  /* 0x0000002929297c23 */ /* 0x100fe2000801080c */
[----:B------:R-:W-:Y:S01]  /*6300*/  FMNMX.FTZ R28, R34, R29, !PT ;  /* 0x0000001d221c7209 */ /* 0x000fe20007810000 */
[--C-:B------:R-:W-:Y:S01]  /*6310*/  FFMA.FTZ R45, R45, UR41, -R12.reuse ;  /* 0x000000292d2d7c23 */ /* 0x100fe2000801080c */
[----:B------:R-:W-:Y:S01]  /*6320*/  ISETP.GT.AND P5, PT, R14, 0x38, P2 ;  /* 0x000000380e00780c */ /* 0x000fe200017a4270 */
[--C-:B------:R-:W-:Y:S01]  /*6330*/  FFMA.FTZ R49, R49, UR41, -R12.reuse ;  /* 0x0000002931317c23 */ /* 0x100fe2000801080c */
[----:B------:R-:W-:Y:S01]  /*6340*/  FMNMX.FTZ R29, R35, R28, !PT ;  /* 0x0000001c231d7209 */ /* 0x000fe20007810000 */
[--C-:B------:R-:W-:Y:S01]  /*6350*/  FFMA.FTZ R57, R57, UR41, -R12.reuse ;  /* 0x0000002939397c23 */ /* 0x100fe2000801080c */
[----:B------:R2:W-:Y:S01]  /*6360*/  MUFU.EX2 R28, R37 ;  /* 0x00000025001c7308 */ /* 0x0005e20000000800 */
[----:B------:R-:W-:Y:S01]  /*6370*/  ISETP.LT.OR P3, PT, R15, 0x32, P3 ;  /* 0x000000320f00780c */ /* 0x000fe20001f61670 */
[--C-:B------:R-:W-:Y:S01]  /*6380*/  FFMA.FTZ R60, R60, UR41, -R12.reuse ;  /* 0x000000293c3c7c23 */ /* 0x100fe2000801080c */
[----:B------:R-:W-:Y:S01]  /*6390*/  FMNMX.FTZ R32, R38, R29, !PT ;  /* 0x0000001d26207209 */ /* 0x000fe20007810000 */
[--C-:B------:R-:W-:Y:S01]  /*63a0*/  FFMA.FTZ R29, R40, UR41, -R12.reuse ;  /* 0x00000029281d7c23 */ /* 0x100fe2000801080c */
[----:B------:R-:W-:Y:S01]  /*63b0*/  FSEL R51, R51, -INF , !P3 ;  /* 0xff80000033337808 */ /* 0x000fe20005800000 */
[--C-:B------:R-:W-:Y:S01]  /*63c0*/  FFMA.FTZ R53, R53, UR41, -R12.reuse ;  /* 0x0000002935357c23 */ /* 0x100fe2000801080c */
[----:B-1----:R-:W-:Y:S01]  /*63d0*/  FMNMX.FTZ R33, R39, R32, !PT ;  /* 0x0000002027217209 */ /* 0x002fe20007810000 */
[----:B------:R-:W-:Y:S01]  /*63e0*/  FFMA.FTZ R85, R85, UR41, -R12 ;  /* 0x0000002955557c23 */ /* 0x000fe2000801080c */
[----:B------:R-:W-:Y:S01]  /*63f0*/  ISETP.LT.OR P5, PT, R15, 0x39, P5 ;  /* 0x000000390f00780c */ /* 0x000fe20002fa1670 */
[----:B------:R-:W-:Y:S01]  /*6400*/  MUFU.EX2 R20, R20 ;  /* 0x0000001400147308 */ /* 0x000fe20000000800 */
[----:B------:R-:W-:-:S02]  /*6410*/  FMNMX.FTZ R32, R42, R33, !PT ;  /* 0x000000212a207209 */ /* 0x000fc40007810000 */
[----:B------:R-:W-:Y:S02]  /*6420*/  ISETP.GT.AND P3, PT, R14, 0x40, P2 ;  /* 0x000000400e00780c */ /* 0x000fe40001764270 */
[----:B------:R-:W-:Y:S02]  /*6430*/  FMNMX.FTZ R33, R43, R32, !PT ;  /* 0x000000202b217209 */ /* 0x000fe40007810000 */
[----:B------:R-:W-:Y:S01]  /*6440*/  FSEL R54, R54, -INF , !P5 ;  /* 0xff80000036367808 */ /* 0x000fe20006800000 */
[----:B------:R1:W-:Y:S01]  /*6450*/  MUFU.EX2 R32, R41 ;  /* 0x0000002900207308 */ /* 0x0003e20000000800 */
[----:B------:R-:W-:Y:S01]  /*6460*/  FMNMX.FTZ R36, R46, R33, !PT ;  /* 0x000000212e247209 */ /* 0x000fe20007810000 */
[----:B------:R-:W-:Y:S01]  /*6470*/  FFMA.FTZ R33, R44, UR41, -R12 ;  /* 0x000000292c217c23 */ /* 0x000fe2000801080c */
[----:B------:R-:W-:Y:S02]  /*6480*/  ISETP.GT.AND P5, PT, R14, 0x41, P2 ;  /* 0x000000410e00780c */ /* 0x000fe400017a4270 */
[----:B--2---:R-:W-:-:S02]  /*6490*/  FMNMX.FTZ R37, R47, R36, !PT ;  /* 0x000000242f257209 */ /* 0x004fc40007810000 */
[C---:B------:R-:W-:Y:S01]  /*64a0*/  ISETP.LT.OR P3, PT, R15.reuse, 0x41, P3 ;  /* 0x000000410f00780c */ /* 0x040fe20001f61670 */
[----:B------:R-:W-:Y:S01]  /*64b0*/  MUFU.EX2 R9, R9 ;  /* 0x0000000900097308 */ /* 0x000fe20000000800 */
[----:B------:R-:W-:Y:S02]  /*64c0*/  FMNMX.FTZ R36, R50, R37, !PT ;  /* 0x0000002532247209 */ /* 0x000fe40007810000 */
[----:B------:R-:W-:Y:S02]  /*64d0*/  ISETP.LT.OR P5, PT, R15, 0x42, P5 ;  /* 0x000000420f00780c */ /* 0x000fe40002fa1670 */
[----:B------:R-:W-:Y:S02]  /*64e0*/  FMNMX.FTZ R37, R51, R36, !PT ;  /* 0x0000002433257209 */ /* 0x000fe40007810000 */
[----:B------:R-:W-:Y:S01]  /*64f0*/  FSEL R58, R58, -INF , !P3 ;  /* 0xff8000003a3a7808 */ /* 0x000fe20005800000 */
[----:B------:R2:W-:Y:S01]  /*6500*/  MUFU.EX2 R36, R45 ;  /* 0x0000002d00247308 */ /* 0x0005e20000000800 */
[----:B------:R-:W-:Y:S01]  /*6510*/  FMNMX.FTZ R40, R54, R37, !PT ;  /* 0x0000002536287209 */ /* 0x000fe20007810000 */
[----:B------:R-:W-:Y:S01]  /*6520*/  FFMA.FTZ R37, R48, UR41, -R12 ;  /* 0x0000002930257c23 */ /* 0x000fe2000801080c */
[----:B------:R-:W-:-:S02]  /*6530*/  ISETP.GT.AND P3, PT, R14, 0x49, P2 ;  /* 0x000000490e00780c */ /* 0x000fc40001764270 */
[----:B-1----:R-:W-:Y:S02]  /*6540*/  FMNMX.FTZ R41, R55, R40, !PT ;  /* 0x0000002837297209 */ /* 0x002fe40007810000 */
[----:B------:R-:W-:Y:S01]  /*6550*/  FSEL R59, R59, -INF , !P5 ;  /* 0xff8000003b3b7808 */ /* 0x000fe20006800000 */
[----:B------:R-:W-:Y:S01]  /*6560*/  MUFU.EX2 R11, R11 ;  /* 0x0000000b000b7308 */ /* 0x000fe20000000800 */
[----:B------:R-:W-:Y:S02]  /*6570*/  FMNMX.FTZ R40, R58, R41, !PT ;  /* 0x000000293a287209 */ /* 0x000fe40007810000 */
[----:B------:R-:W-:Y:S02]  /*6580*/  ISETP.GT.AND P5, PT, R14, 0x50, P2 ;  /* 0x000000500e00780c */ /* 0x000fe400017a4270 */
[----:B------:R-:W-:Y:S02]  /*6590*/  ISETP.LT.OR P3, PT, R15, 0x4a, P3 ;  /* 0x0000004a0f00780c */ /* 0x000fe40001f61670 */
[----:B------:R-:W-:Y:S01]  /*65a0*/  FMNMX.FTZ R41, R59, R40, !PT ;  /* 0x000000283b297209 */ /* 0x000fe20007810000 */
[----:B------:R-:W-:Y:S01]  /*65b0*/  MUFU.EX2 R24, R24 ;  /* 0x0000001800187308 */ /* 0x000fe20000000800 */
[----:B------:R-:W-:-:S02]  /*65c0*/  FSEL R63, R63, -INF , !P3 ;  /* 0xff8000003f3f7808 */ /* 0x000fc40005800000 */
[----:B------:R-:W-:Y:S02]  /*65d0*/  ISETP.LT.OR P5, PT, R15, 0x51, P5 ;  /* 0x000000510f00780c */ /* 0x000fe40002fa1670 */
[----:B------:R-:W-:Y:S01]  /*65e0*/  FMNMX.FTZ R44, R62, R41, !PT ;  /* 0x000000293e2c7209 */ /* 0x000fe20007810000 */
[----:B------:R-:W-:Y:S01]  /*65f0*/  FFMA.FTZ R41, R52, UR41, -R12 ;  /* 0x0000002934297c23 */ /* 0x000fe2000801080c */
[----:B------:R-:W-:Y:S01]  /*6600*/  ISETP.GT.AND P3, PT, R14, 0x58, P2 ;  /* 0x000000580e00780c */ /* 0x000fe20001764270 */
[----:B------:R1:W-:Y:S01]  /*6610*/  MUFU.EX2 R40, R49 ;  /* 0x0000003100287308 */ /* 0x0003e20000000800 */
[----:B------:R-:W-:Y:S02]  /*6620*/  FSEL R66, R66, -INF , !P5 ;  /* 0xff80000042427808 */ /* 0x000fe40006800000 */
[----:B--2---:R-:W-:Y:S02]  /*6630*/  FMNMX.FTZ R45, R63, R44, !PT ;  /* 0x0000002c3f2d7209 */ /* 0x004fe40007810000 */
[----:B------:R-:W-:-:S02]  /*6640*/  ISETP.GT.AND P5, PT, R14, 0x59, P2 ;  /* 0x000000590e00780c */ /* 0x000fc400017a4270 */
[C---:B------:R-:W-:Y:S01]  /*6650*/  ISETP.LT.OR P3, PT, R15.reuse, 0x59, P3 ;  /* 0x000000590f00780c */ /* 0x040fe20001f61670 */
[----:B------:R-:W-:Y:S01]  /*6660*/  MUFU.EX2 R13, R13 ;  /* 0x0000000d000d7308 */ /* 0x000fe20000000800 */
[----:B------:R-:W-:Y:S02]  /*6670*/  FMNMX.FTZ R44, R66, R45, !PT ;  /* 0x0000002d422c7209 */ /* 0x000fe40007810000 */
[----:B------:R-:W-:Y:S02]  /*6680*/  ISETP.LT.OR P5, PT, R15, 0x5a, P5 ;  /* 0x0000005a0f00780c */ /* 0x000fe40002fa1670 */
[----:B------:R-:W-:Y:S02]  /*6690*/  FSEL R70, R70, -INF , !P3 ;  /* 0xff80000046467808 */ /* 0x000fe40005800000 */
[----:B------:R-:W-:Y:S01]  /*66a0*/  FMNMX.FTZ R45, R67, R44, !PT ;  /* 0x0000002c432d7209 */ /* 0x000fe20007810000 */
[----:B------:R-:W-:Y:S01]  /*66b0*/  MUFU.EX2 R25, R25 ;  /* 0x0000001900197308 */ /* 0x000fe20000000800 */
[----:B------:R-:W-:-:S02]  /*66c0*/  ISETP.GT.AND P3, PT, R14, 0x61, P2 ;  /* 0x000000610e00780c */ /* 0x000fc40001764270 */
[----:B------:R-:W-:Y:S02]  /*66d0*/  FSEL R71, R71, -INF , !P5 ;  /* 0xff80000047477808 */ /* 0x000fe40006800000 */
[----:B------:R-:W-:Y:S01]  /*66e0*/  FMNMX.FTZ R48, R70, R45, !PT ;  /* 0x0000002d46307209 */ /* 0x000fe20007810000 */
[--C-:B------:R-:W-:Y:S01]  /*66f0*/  FFMA.FTZ R45, R56, UR41, -R12.reuse ;  /* 0x00000029382d7c23 */ /* 0x100fe2000801080c */
[----:B------:R-:W-:Y:S01]  /*6700*/  ISETP.GT.AND P5, PT, R14, 0x68, P2 ;  /* 0x000000680e00780c */ /* 0x000fe200017a4270 */
[----:B------:R2:W-:Y:S01]  /*6710*/  MUFU.EX2 R44, R53 ;  /* 0x00000035002c7308 */ /* 0x0005e20000000800 */
[----:B------:R-:W-:Y:S01]  /*6720*/  ISETP.LT.OR P3, PT, R15, 0x62, P3 ;  /* 0x000000620f00780c */ /* 0x000fe20001f61670 */
[--C-:B------:R-:W-:Y:S01]  /*6730*/  FFMA.FTZ R56, R69, UR41, -R12.reuse ;  /* 0x0000002945387c23 */ /* 0x100fe2000801080c */
[----:B-1----:R-:W-:Y:S01]  /*6740*/  FMNMX.FTZ R49, R71, R48, !PT ;  /* 0x0000003047317209 */ /* 0x002fe20007810000 */
[----:B------:R-:W-:Y:S01]  /*6750*/  FFMA.FTZ R69, R84, UR41, -R12 ;  /* 0x0000002954457c23 */ /* 0x000fe2000801080c */
[----:B------:R-:W-:-:S02]  /*6760*/  FSEL R75, R75, -INF , !P3 ;  /* 0xff8000004b4b7808 */ /* 0x000fc40005800000 */
[----:B------:R-:W-:Y:S01]  /*6770*/  ISETP.LT.OR P5, PT, R15, 0x69, P5 ;  /* 0x000000690f00780c */ /* 0x000fe20002fa1670 */
[----:B------:R-:W-:Y:S01]  /*6780*/  MUFU.EX2 R29, R29 ;  /* 0x0000001d001d7308 */ /* 0x000fe20000000800 */
[----:B------:R-:W-:Y:S01]  /*6790*/  FMNMX.FTZ R48, R74, R49, !PT ;  /* 0x000000314a307209 */ /* 0x000fe20007810000 */
[--C-:B--2---:R-:W-:Y:S01]  /*67a0*/  FFMA.FTZ R53, R68, UR41, -R12.reuse ;  /* 0x0000002944357c23 */ /* 0x104fe2000801080c */
[----:B------:R-:W-:Y:S01]  /*67b0*/  ISETP.GT.AND P3, PT, R14, 0x70, P2 ;  /* 0x000000700e00780c */ /* 0x000fe20001764270 */
[----:B------:R-:W-:Y:S01]  /*67c0*/  FFMA.FTZ R68, R81, UR41, -R12 ;  /* 0x0000002951447c23 */ /* 0x000fe2000801080c */
[----:B------:R-:W-:Y:S02]  /*67d0*/  FSEL R78, R78, -INF , !P5 ;  /* 0xff8000004e4e7808 */ /* 0x000fe40006800000 */
[----:B------:R-:W-:Y:S01]  /*67e0*/  FMNMX.FTZ R49, R75, R48, !PT ;  /* 0x000000304b317209 */ /* 0x000fe20007810000 */
[----:B------:R-:W-:Y:S01]  /*67f0*/  MUFU.EX2 R33, R33 ;  /* 0x0000002100217308 */ /* 0x000fe20000000800 */
[----:B------:R-:W-:-:S02]  /*6800*/  ISETP.GT.AND P5, PT, R14, 0x71, P2 ;  /* 0x000000710e00780c */ /* 0x000fc400017a4270 */
[----:B------:R-:W-:Y:S02]  /*6810*/  FSEL R79, R79, -INF , !P4 ;  /* 0xff8000004f4f7808 */ /* 0x000fe40006000000 */
[C---:B------:R-:W-:Y:S02]  /*6820*/  ISETP.LT.OR P3, PT, R15.reuse, 0x71, P3 ;  /* 0x000000710f00780c */ /* 0x040fe40001f61670 */
[----:B------:R-:W-:Y:S01]  /*6830*/  FMNMX.FTZ R48, R78, R49, !PT ;  /* 0x000000314e307209 */ /* 0x000fe20007810000 */
[----:B------:R-:W-:Y:S01]  /*6840*/  MUFU.EX2 R37, R37 ;  /* 0x0000002500257308 */ /* 0x000fe20000000800 */
[----:B------:R-:W-:Y:S02]  /*6850*/  ISETP.GT.AND P4, PT, R14, 0x78, P2 ;  /* 0x000000780e00780c */ /* 0x000fe40001784270 */
[----:B------:R-:W-:Y:S02]  /*6860*/  ISETP.LT.OR P5, PT, R15, 0x72, P5 ;  /* 0x000000720f00780c */ /* 0x000fe40002fa1670 */
[----:B------:R-:W-:-:S02]  /*6870*/  FSEL R82, R82, -INF , !P3 ;  /* 0xff80000052527808 */ /* 0x000fc40005800000 */
[----:B------:R-:W-:Y:S01]  /*6880*/  FMNMX.FTZ R49, R79, R48, !PT ;  /* 0x000000304f317209 */ /* 0x000fe20007810000 */
[----:B------:R-:W-:Y:S01]  /*6890*/  MUFU.EX2 R41, R41 ;  /* 0x0000002900297308 */ /* 0x000fe20000000800 */
[----:B------:R-:W-:Y:S02]  /*68a0*/  ISETP.GT.AND P2, PT, R14, 0x79, P2 ;  /* 0x000000790e00780c */ /* 0x000fe40001744270 */
[----:B------:R-:W-:Y:S02]  /*68b0*/  ISETP.LT.OR P4, PT, R15, 0x79, P4 ;  /* 0x000000790f00780c */ /* 0x000fe40002781670 */
[----:B------:R-:W-:Y:S02]  /*68c0*/  FSEL R83, R83, -INF , !P5 ;  /* 0xff80000053537808 */ /* 0x000fe40006800000 */
[----:B------:R-:W-:Y:S01]  /*68d0*/  FMNMX.FTZ R52, R82, R49, !PT ;  /* 0x0000003152347209 */ /* 0x000fe20007810000 */
[----:B------:R1:W-:Y:S01]  /*68e0*/  MUFU.EX2 R14, R57 ;  /* 0x00000039000e7308 */ /* 0x0003e20000000800 */
[----:B------:R-:W-:Y:S01]  /*68f0*/  ISETP.LT.OR P2, PT, R15, 0x7a, P2 ;  /* 0x0000007a0f00780c */ /* 0x000fe20001741670 */
[----:B------:R-:W-:Y:S01]  /*6900*/  FFMA.FTZ R15, R61, UR41, -R12 ;  /* 0x000000293d0f7c23 */ /* 0x000fe2000801080c */
[----:B------:R-:W-:-:S02]  /*6910*/  FSEL R86, R86, -INF , !P4 ;  /* 0xff80000056567808 */ /* 0x000fc40006000000 */
[----:B------:R-:W-:Y:S02]  /*6920*/  FMNMX.FTZ R49, R83, R52, !PT ;  /* 0x0000003453317209 */ /* 0x000fe40007810000 */
[----:B------:R-:W-:Y:S01]  /*6930*/  FSEL R87, R87, -INF , !P2 ;  /* 0xff80000057577808 */ /* 0x000fe20005000000 */
[----:B------:R2:W-:Y:S01]  /*6940*/  MUFU.EX2 R48, R60 ;  /* 0x0000003c00307308 */ /* 0x0005e20000000800 */
[----:B------:R-:W-:Y:S01]  /*6950*/  FMNMX.FTZ R52, R86, R49, !PT ;  /* 0x0000003156347209 */ /* 0x000fe20007810000 */
[--C-:B------:R-:W-:Y:S01]  /*6960*/  FFMA.FTZ R49, R64, UR41, -R12.reuse ;  /* 0x0000002940317c23 */ /* 0x100fe2000801080c */
[----:B-1----:R-:W-:-:S02]  /*6970*/  FFMA.FTZ R57, R72, UR41, -R12 ;  /* 0x0000002948397c23 */ /* 0x002fc4000801080c */
[----:B------:R-:W-:Y:S01]  /*6980*/  FMNMX.FTZ R61, R87, R52, !PT ;  /* 0x00000034573d7209 */ /* 0x000fe20007810000 */
[----:B------:R-:W-:-:S01]  /*6990*/  FFMA.FTZ R52, R65, UR41, -R12 ;  /* 0x0000002941347c23 */ /* 0x000fc2000801080c */
[--C-:B------:R-:W-:Y:S01]  /*69a0*/  FFMA.FTZ R65, R80, UR41, -R12.reuse ;  /* 0x0000002950417c23 */ /* 0x100fe2000801080c */
[----:B------:R-:W-:Y:S01]  /*69b0*/  MUFU.EX2 R45, R45 ;  /* 0x0000002d002d7308 */ /* 0x000fe20000000800 */
[----:B--2---:R-:W-:-:S01]  /*69c0*/  FFMA.FTZ R60, R73, UR41, -R12 ;  /* 0x00000029493c7c23 */ /* 0x004fc2000801080c */
[----:B------:R-:W1:Y:S06]  /*69d0*/  SHFL.BFLY PT, R64, R61, 0x2, 0x1f ;  /* 0x0c401f003d407f89 */ /* 0x000e6c00000e0000 */
[----:B------:R-:W-:Y:S08]  /*69e0*/  MUFU.EX2 R15, R15 ;  /* 0x0000000f000f7308 */ /* 0x000ff00000000800 */
[----:B------:R-:W-:Y:S08]  /*69f0*/  MUFU.EX2 R49, R49 ;  /* 0x0000003100317308 */ /* 0x000ff00000000800 */
[----:B------:R-:W-:Y:S01]  /*6a00*/  MUFU.EX2 R52, R52 ;  /* 0x0000003400347308 */ /* 0x000fe20000000800 */
[----:B-1----:R-:W-:Y:S01]  /*6a10*/  FMNMX.FTZ R72, R61, R64, !PT ;  /* 0x000000403d487209 */ /* 0x002fe20007810000 */
[--C-:B------:R-:W-:Y:S01]  /*6a20*/  FFMA.FTZ R61, R76, UR41, -R12.reuse ;  /* 0x000000294c3d7c23 */ /* 0x100fe2000801080c */
[----:B------:R-:W-:-:S01]  /*6a30*/  FFMA.FTZ R64, R77, UR41, -R12 ;  /* 0x000000294d407c23 */ /* 0x000fc2000801080c */
[----:B------:R-:W-:-:S02]  /*6a40*/  FSEL R77, R8, RZ, P6 ;  /* 0x000000ff084d7208 */ /* 0x000fc40003000000 */
[----:B------:R-:W1:Y:S02]  /*6a50*/  SHFL.BFLY PT, R73, R72, 0x1, 0x1f ;  /* 0x0c201f0048497f89 */ /* 0x000e6400000e0000 */
[----:B------:R-:W-:Y:S01]  /*6a60*/  MUFU.EX2 R53, R53 ;  /* 0x0000003500357308 */ /* 0x000fe20000000800 */
[----:B------:R-:W-:-:S07]  /*6a70*/  FADD.FTZ R77, -R77, R2 ;  /* 0x000000024d4d7221 */ /* 0x000fce0000010100 */
[----:B------:R-:W-:Y:S08]  /*6a80*/  MUFU.EX2 R56, R56 ;  /* 0x0000003800387308 */ /* 0x000ff00000000800 */
[----:B------:R-:W-:Y:S01]  /*6a90*/  MUFU.EX2 R57, R57 ;  /* 0x0000003900397308 */ /* 0x000fe20000000800 */
[----:B-1----:R-:W-:Y:S01]  /*6aa0*/  FMNMX.FTZ R12, R72, R73, !PT ;  /* 0x00000049480c7209 */ /* 0x002fe20007810000 */
[----:B------:R-:W-:-:S06]  /*6ab0*/  IMAD.U32 R73, RZ, RZ, UR41 ;  /* 0x00000029ff497e24 */ /* 0x000fcc000f8e00ff */
[----:B------:R-:W-:Y:S01]  /*6ac0*/  MUFU.EX2 R60, R60 ;  /* 0x0000003c003c7308 */ /* 0x000fe20000000800 */
[C---:B------:R-:W-:Y:S01]  /*6ad0*/  FSETP.NEU.FTZ.AND P2, PT, R12.reuse, -INF , PT ;  /* 0xff8000000c00780b */ /* 0x040fe20003f5d000 */
[----:B------:R-:W-:Y:S01]  /*6ae0*/  FFMA.FTZ R72, R12, R73, -8 ;  /* 0xc10000000c487423 */ /* 0x000fe20000010049 */
[----:B------:R-:W-:-:S04]  /*6af0*/  FMUL.FTZ R73, R77, UR41 ;  /* 0x000000294d497c20 */ /* 0x000fc80008410000 */
[----:B------:R-:W-:Y:S01]  /*6b00*/  FSEL R72, R72, RZ, P2 ;  /* 0x000000ff48487208 */ /* 0x000fe20001000000 */
[----:B------:R-:W-:Y:S04]  /*6b10*/  MUFU.EX2 R61, R61 ;  /* 0x0000003d003d7308 */ /* 0x000fe80000000800 */
[----:B------:R-:W-:-:S01]  /*6b20*/  FFMA.FTZ R76, R27, UR41, -R72 ;  /* 0x000000291b4c7c23 */ /* 0x000fc20008010848 */
[--C-:B------:R-:W-:Y:S01]  /*6b30*/  FFMA.FTZ R27, R30, UR41, -R72.reuse ;  /* 0x000000291e1b7c23 */ /* 0x100fe20008010848 */
        /* <DEDUP_REMOVED lines=11> */
[----:B------:R-:W-:Y:S01]  /*6bf0*/  FSEL R51, R12, RZ, P2 ;  /* 0x000000ff0c337208 */ /* 0x000fe20001000000 */
[----:B------:R-:W-:-:S01]  /*6c00*/  FFMA.FTZ R77, R54, UR41, -R72 ;  /* 0x00000029364d7c23 */ /* 0x000fc20008010848 */
[----:B------:R-:W-:Y:S01]  /*6c10*/  FFMA.FTZ R21, R21, UR41, -R72 ;  /* 0x0000002915157c23 */ /* 0x000fe20008010848 */
[----:B------:R-:W1:Y:S02]  /*6c20*/  MUFU.EX2 R73, R73 ;  /* 0x0000004900497308 */ /* 0x000e640000000800 */
[----:B------:R-:W-:-:S04]  /*6c30*/  FADD.FTZ R51, -R51, R0 ;  /* 0x0000000033337221 */ /* 0x000fc80000010100 */
[----:B------:R-:W-:Y:S01]  /*6c40*/  FMUL.FTZ R54, R51, UR41 ;  /* 0x0000002933367c20 */ /* 0x000fe20008410000 */
[----:B------:R-:W-:-:S01]  /*6c50*/  FFMA.FTZ R51, R55, UR41, -R72 ;  /* 0x0000002937337c23 */ /* 0x000fc20008010848 */
[----:B------:R-:W-:Y:S01]  /*6c60*/  MUFU.EX2 R21, R21 ;  /* 0x0000001500157308 */ /* 0x000fe20000000800 */
[----:B------:R-:W-:-:S01]  /*6c70*/  FFMA.FTZ R55, R58, UR41, -R72 ;  /* 0x000000293a377c23 */ /* 0x000fc20008010848 */
[--C-:B------:R-:W-:Y:S01]  /*6c80*/  FFMA.FTZ R58, R59, UR41, -R72.reuse ;  /* 0x000000293b3a7c23 */ /* 0x100fe20008010848 */
[----:B------:R-:W-:-:S05]  /*6c90*/  FFMA.FTZ R59, R62, UR41, -R72 ;  /* 0x000000293e3b7c23 */ /* 0x000fca0008010848 */
[----:B------:R-:W2:Y:S01]  /*6ca0*/  MUFU.EX2 R54, R54 ;  /* 0x0000003600367308 */ /* 0x000ea20000000800 */
[----:B-1----:R-:W-:-:S07]  /*6cb0*/  FFMA.FTZ R62, R73, R5, R20 ;  /* 0x00000005493e7223 */ /* 0x002fce0000010014 */
[----:B------:R-:W1:Y:S08]  /*6cc0*/  MUFU.EX2 R76, R76 ;  /* 0x0000004c004c7308 */ /* 0x000e700000000800 */
[----:B------:R-:W3:Y:S01]  /*6cd0*/  MUFU.EX2 R27, R27 ;  /* 0x0000001b001b7308 */ /* 0x000ee20000000800 */
[----:B--2---:R-:W-:-:S01]  /*6ce0*/  FFMA.FTZ R5, R54, R4, R21 ;  /* 0x0000000436057223 */ /* 0x004fc20000010015 */
[----:B------:R-:W-:Y:S01]  /*6cf0*/  FADD.FTZ R4, R9, R62 ;  /* 0x0000003e09047221 */ /* 0x000fe20000010000 */
[----:B------:R-:W-:-:S05]  /*6d00*/  FFMA.FTZ R62, R63, UR41, -R72 ;  /* 0x000000293f3e7c23 */ /* 0x000fca0008010848 */
[----:B------:R-:W2:Y:S01]  /*6d10*/  MUFU.EX2 R30, R30 ;  /* 0x0000001e001e7308 */ /* 0x000ea20000000800 */
[----:B-1----:R-:W-:-:S01]  /*6d20*/  FADD.FTZ R80, R76, R5 ;  /* 0x000000054c507221 */ /* 0x002fc20000010000 */
[----:B------:R-:W-:-:S04]  /*6d30*/  FADD.FTZ R5, R11, R4 ;  /* 0x000000040b057221 */ /* 0x000fc80000010000 */
[----:B------:R-:W-:Y:S02]  /*6d40*/  FADD.FTZ R4, R24, R5 ;  /* 0x0000000518047221 */ /* 0x000fe40000010000 */
[----:B------:R-:W1:Y:S01]  /*6d50*/  MUFU.EX2 R31, R31 ;  /* 0x0000001f001f7308 */ /* 0x000e620000000800 */
[----:B---3--:R-:W-:-:S01]  /*6d60*/  FADD.FTZ R63, R27, R80 ;  /* 0x000000501b3f7221 */ /* 0x008fc20000010000 */
[----:B------:R-:W-:-:S04]  /*6d70*/  FADD.FTZ R5, R13, R4 ;  /* 0x000000040d057221 */ /* 0x000fc80000010000 */
[----:B------:R-:W-:Y:S02]  /*6d80*/  FADD.FTZ R4, R26, R5 ;  /* 0x000000051a047221 */ /* 0x000fe40000010000 */
[----:B------:R-:W3:Y:S01]  /*6d90*/  MUFU.EX2 R34, R34 ;  /* 0x0000002200227308 */ /* 0x000ee20000000800 */
[----:B--2---:R-:W-:-:S01]  /*6da0*/  FADD.FTZ R80, R30, R63 ;  /* 0x0000003f1e507221 */ /* 0x004fc20000010000 */
[--C-:B------:R-:W-:Y:S01]  /*6db0*/  FFMA.FTZ R63, R66, UR41, -R72.reuse ;  /* 0x00000029423f7c23 */ /* 0x100fe20008010848 */
[----:B------:R-:W-:-:S01]  /*6dc0*/  FFMA.FTZ R66, R67, UR41, -R72 ;  /* 0x0000002943427c23 */ /* 0x000fc20008010848 */
[----:B------:R-:W-:-:S04]  /*6dd0*/  FADD.FTZ R5, R25, R4 ;  /* 0x0000000419057221 */ /* 0x000fc80000010000 */
[----:B------:R-:W2:Y:S01]  /*6de0*/  MUFU.EX2 R35, R35 ;  /* 0x0000002300237308 */ /* 0x000ea20000000800 */
[----:B------:R-:W-:-:S04]  /*6df0*/  FADD.FTZ R4, R28, R5 ;  /* 0x000000051c047221 */ /* 0x000fc80000010000 */
[----:B------:R-:W-:-:S03]  /*6e00*/  FADD.FTZ R5, R29, R4 ;  /* 0x000000041d057221 */ /* 0x000fc60000010000 */
[----:B------:R-:W4:Y:S01]  /*6e10*/  MUFU.EX2 R38, R38 ;  /* 0x0000002600267308 */ /* 0x000f220000000800 */
[----:B------:R-:W-:-:S04]  /*6e20*/  FADD.FTZ R4, R32, R5 ;  /* 0x0000000520047221 */ /* 0x000fc80000010000 */
[----:B------:R-:W-:-:S03]  /*6e30*/  FADD.FTZ R5, R33, R4 ;  /* 0x0000000421057221 */ /* 0x000fc60000010000 */
[----:B------:R-:W5:Y:S01]  /*6e40*/  MUFU.EX2 R39, R39 ;  /* 0x0000002700277308 */ /* 0x000f620000000800 */
[----:B------:R-:W-:-:S04]  /*6e50*/  FADD.FTZ R4, R36, R5 ;  /* 0x0000000524047221 */ /* 0x000fc80000010000 */
[----:B------:R-:W-:-:S03]  /*6e60*/  FADD.FTZ R5, R37, R4 ;  /* 0x0000000425057221 */ /* 0x000fc60000010000 */
[----:B------:R1:W-:Y:S01]  /*6e70*/  MUFU.EX2 R0, R77 ;  /* 0x0000004d00007308 */ /* 0x0003e20000000800 */
[----:B------:R-:W-:-:S04]  /*6e80*/  FADD.FTZ R4, R40, R5 ;  /* 0x0000000528047221 */ /* 0x000fc80000010000 */
[----:B------:R-:W-:-:S03]  /*6e90*/  FADD.FTZ R5, R41, R4 ;  /* 0x0000000429057221 */ /* 0x000fc60000010000 */
[----:B------:R-:W5:Y:S01]  /*6ea0*/  MUFU.EX2 R42, R42 ;  /* 0x0000002a002a7308 */ /* 0x000f620000000800 */
[----:B-1----:R-:W-:-:S04]  /*6eb0*/  FADD.FTZ R77, R31, R80 ;  /* 0x000000501f4d7221 */ /* 0x002fc80000010000 */
[----:B---3--:R-:W-:-:S03]  /*6ec0*/  FADD.FTZ R80, R34, R77 ;  /* 0x0000004d22507221 */ /* 0x008fc60000010000 */
[----:B------:R-:W1:Y:S01]  /*6ed0*/  MUFU.EX2 R43, R43 ;  /* 0x0000002b002b7308 */ /* 0x000e620000000800 */
[----:B--2---:R-:W-:-:S04]  /*6ee0*/  FADD.FTZ R67, R35, R80 ;  /* 0x0000005023437221 */ /* 0x004fc80000010000 */
[----:B----4-:R-:W-:Y:S01]  /*6ef0*/  FADD.FTZ R80, R38, R67 ;  /* 0x0000004326507221 */ /* 0x010fe20000010000 */
[----:B------:R-:W-:-:S01]  /*6f00*/  FFMA.FTZ R67, R70, UR41, -R72 ;  /* 0x0000002946437c23 */ /* 0x000fc20008010848 */
[----:B------:R-:W-:Y:S01]  /*6f10*/  FFMA.FTZ R70, R71, UR41, -R72 ;  /* 0x0000002947467c23 */ /* 0x000fe20008010848 */
[----:B------:R-:W2:Y:S01]  /*6f20*/  MUFU.EX2 R46, R46 ;  /* 0x0000002e002e7308 */ /* 0x000ea20000000800 */
[----:B-----5:R-:W-:-:S04]  /*6f30*/  FADD.FTZ R77, R39, R80 ;  /* 0x00000050274d7221 */ /* 0x020fc80000010000 */
[----:B------:R-:W-:-:S03]  /*6f40*/  FADD.FTZ R80, R42, R77 ;  /* 0x0000004d2a507221 */ /* 0x000fc60000010000 */
[----:B------:R-:W3:Y:S01]  /*6f50*/  MUFU.EX2 R47, R47 ;  /* 0x0000002f002f7308 */ /* 0x000ee20000000800 */
[----:B-1----:R-:W-:-:S07]  /*6f60*/  FADD.FTZ R71, R43, R80 ;  /* 0x000000502b477221 */ /* 0x002fce0000010000 */
[----:B------:R-:W1:Y:S01]  /*6f70*/  MUFU.EX2 R50, R50 ;  /* 0x0000003200327308 */ /* 0x000e620000000800 */
[----:B--2---:R-:W-:-:S01]  /*6f80*/  FADD.FTZ R80, R46, R71 ;  /* 0x000000472e507221 */ /* 0x004fc20000010000 */
[--C-:B------:R-:W-:Y:S01]  /*6f90*/  FFMA.FTZ R71, R74, UR41, -R72.reuse ;  /* 0x000000294a477c23 */ /* 0x100fe20008010848 */
[----:B------:R-:W-:-:S01]  /*6fa0*/  FFMA.FTZ R74, R75, UR41, -R72 ;  /* 0x000000294b4a7c23 */ /* 0x000fc20008010848 */
[--C-:B------:R-:W-:Y:S01]  /*6fb0*/  FFMA.FTZ R75, R78, UR41, -R72.reuse ;  /* 0x000000294e4b7c23 */ /* 0x100fe20008010848 */
[----:B------:R-:W-:-:S03]  /*6fc0*/  FFMA.FTZ R78, R79, UR41, -R72 ;  /* 0x000000294f4e7c23 */ /* 0x000fc60008010848 */
[----:B------:R-:W2:Y:S01]  /*6fd0*/  MUFU.EX2 R51, R51 ;  /* 0x0000003300337308 */ /* 0x000ea20000000800 */
[----:B---3--:R-:W-:-:S01]  /*6fe0*/  FADD.FTZ R77, R47, R80 ;  /* 0x000000502f4d7221 */ /* 0x008fc20000010000 */
[----:B------:R-:W-:-:S04]  /*6ff0*/  FADD.FTZ R80, R44, R5 ;  /* 0x000000052c507221 */ /* 0x000fc80000010000 */
[----:B------:R-:W-:Y:S02]  /*7000*/  FADD.FTZ R5, R45, R80 ;  /* 0x000000502d057221 */ /* 0x000fe40000010000 */
[----:B------:R-:W3:Y:S01]  /*7010*/  MUFU.EX2 R55, R55 ;  /* 0x0000003700377308 */ /* 0x000ee20000000800 */
[----:B-1----:R-:W-:-:S01]  /*7020*/  FADD.FTZ R77, R50, R77 ;  /* 0x0000004d324d7221 */ /* 0x002fc20000010000 */
[----:B------:R-:W-:-:S03]  /*7030*/  FADD.FTZ R5, R14, R5 ;  /* 0x000000050e057221 */ /* 0x000fc60000010000 */
[----:B------:R-:W-:Y:S01]  /*7040*/  FADD.FTZ R4, R0, R77 ;  /* 0x0000004d00047221 */ /* 0x000fe20000010000 */
[----:B------:R-:W-:-:S02]  /*7050*/  FADD.FTZ R80, R48, R5 ;  /* 0x0000000530507221 */ /* 0x000fc40000010000 */
[----:B------:R-:W1:Y:S01]  /*7060*/  MUFU.EX2 R58, R58 ;  /* 0x0000003a003a7308 */ /* 0x000e620000000800 */
[----:B--2---:R-:W-:-:S01]  /*7070*/  FADD.FTZ R4, R51, R4 ;  /* 0x0000000433047221 */ /* 0x004fc20000010000 */
[----:B------:R-:W-:-:S06]  /*7080*/  FADD.FTZ R80, R15, R80 ;  /* 0x000000500f507221 */ /* 0x000fcc0000010000 */
        /* <DEDUP_REMOVED lines=9> */
[----:B------:R-:W-:Y:S01]  /*7120*/  FADD.FTZ R5, R49, R80 ;  /* 0x0000005031057221 */ /* 0x000fe20000010000 */
[----:B------:R-:W-:-:S05]  /*7130*/  FFMA.FTZ R80, R83, UR41, -R72 ;  /* 0x0000002953507c23 */ /* 0x000fca0008010848 */
[----:B------:R-:W3:Y:S01]  /*7140*/  MUFU.EX2 R67, R67 ;  /* 0x0000004300437308 */ /* 0x000ee20000000800 */
[----:B-1----:R-:W-:-:S01]  /*7150*/  FADD.FTZ R79, R63, R4 ;  /* 0x000000043f4f7221 */ /* 0x002fc20000010000 */
[----:B------:R-:W-:-:S04]  /*7160*/  FADD.FTZ R4, R52, R5 ;  /* 0x0000000534047221 */ /* 0x000fc80000010000 */
[----:B------:R-:W-:Y:S02]  /*7170*/  FADD.FTZ R5, R53, R4 ;  /* 0x0000000435057221 */ /* 0x000fe40000010000 */
[----:B------:R-:W1:Y:S01]  /*7180*/  MUFU.EX2 R70, R70 ;  /* 0x0000004600467308 */ /* 0x000e620000000800 */
[----:B--2---:R-:W-:-:S01]  /*7190*/  FADD.FTZ R82, R66, R79 ;  /* 0x0000004f42527221 */ /* 0x004fc20000010000 */
[----:B------:R-:W-:-:S04]  /*71a0*/  FADD.FTZ R4, R56, R5 ;  /* 0x0000000538047221 */ /* 0x000fc80000010000 */
[----:B------:R-:W-:Y:S02]  /*71b0*/  FADD.FTZ R5, R57, R4 ;  /* 0x0000000439057221 */ /* 0x000fe40000010000 */
[----:B------:R-:W2:Y:S01]  /*71c0*/  MUFU.EX2 R71, R71 ;  /* 0x0000004700477308 */ /* 0x000ea20000000800 */
[----:B---3--:R-:W-:-:S01]  /*71d0*/  FADD.FTZ R79, R67, R82 ;  /* 0x00000052434f7221 */ /* 0x008fc20000010000 */
[----:B------:R-:W-:-:S04]  /*71e0*/  FADD.FTZ R4, R60, R5 ;  /* 0x000000053c047221 */ /* 0x000fc80000010000 */
[----:B------:R-:W-:Y:S02]  /*71f0*/  FADD.FTZ R5, R61, R4 ;  /* 0x000000043d057221 */ /* 0x000fe40000010000 */
        /* <DEDUP_REMOVED lines=25> */
[----:B---3--:R-:W-:-:S01]  /*7390*/  FADD.FTZ R81, R79, R82 ;  /* 0x000000524f517221 */ /* 0x008fc20000010000 */
[----:B-1----:R-:W-:-:S03]  /*73a0*/  FADD.FTZ R5, R2, R5 ;  /* 0x0000000502057221 */ /* 0x002fc60000010000 */
[----:B--2---:R-:W-:Y:S01]  /*73b0*/  FADD.FTZ R4, R72, R81 ;  /* 0x0000005148047221 */ /* 0x004fe20000010000 */
[----:B------:R-:W-:Y:S06]  /*73c0*/  @!P0 BRA `(.L_x_683) ;  /* 0x0000000000048947 */ /* 0x000fec0003800000 */
[----:B------:R-:W-:Y:S01]  /*73d0*/  BPT.TRAP 0x1 ;  /* 0x000000040000795c */ /* 0x000fe20000300000 */
.L_x_683:
[----:B------:R-:W-:Y:S01]  /*73e0*/  UIADD3 UR6, UR11, 0x19c60, URZ ;  /* 0x00019c600b067890 */ /* 0x000fe2000fffe03f */
[----:B------:R-:W-:Y:S01]  /*73f0*/  ISETP.GT.AND P2, PT, R3, UR17, PT ;  /* 0x0000001103007c0c */ /* 0x000fe2000bf44270 */
[----:B------:R-:W-:Y:S01]  /*7400*/  UMOV UR37, UR20 ;  /* 0x0000001400257c82 */ /* 0x000fe20008000000 */
[----:B------:R-:W-:Y:S01]  /*7410*/  F2FP.SATFINITE.E4M3.F32.PACK_AB_MERGE_C R0, R51, R0, RZ ;  /* 0x000000003300723e */ /* 0x000fe200048070ff */
[----:B------:R-:W-:Y:S01]  /*7420*/  UPRMT UR6, UR50, 0x654, UR6 ;  /* 0x0000065432067896 */ /* 0x000fe20008000006 */
[----:B------:R-:W-:Y:S01]  /*7430*/  F2FP.SATFINITE.E4M3.F32.PACK_AB_MERGE_C R2, R2, R69, RZ ;  /* 0x000000450202723e */ /* 0x000fe200048070ff */
[----:B------:R-:W-:Y:S01]  /*7440*/  UMOV UR36, UR19 ;  /* 0x0000001300247c82 */ /* 0x000fe20008000000 */
[----:B------:R-:W-:Y:S01]  /*7450*/  F2FP.SATFINITE.E4M3.F32.PACK_AB_MERGE_C R11, R24, R11, RZ ;  /* 0x0000000b180b723e */ /* 0x000fe200048070ff */
[----:B------:R-:W-:Y:S01]  /*7460*/  FMUL.FTZ R88, R88, R73 ;  /* 0x0000004958587220 */ /* 0x000fe20000410000 */
[----:B------:R-:W-:Y:S01]  /*7470*/  F2FP.SATFINITE.E4M3.F32.PACK_AB_MERGE_C R27, R30, R27, RZ ;  /* 0x0000001b1e1b723e */ /* 0x000fe200048070ff */
[----:B------:R-:W-:Y:S01]  /*7480*/  FMUL.FTZ R89, R89, R73 ;  /* 0x0000004959597220 */ /* 0x000fe20000410000 */
[----:B------:R-:W-:Y:S01]  /*7490*/  F2FP.SATFINITE.E4M3.F32.PACK_AB_MERGE_C R25, R28, R25, RZ ;  /* 0x000000191c19723e */ /* 0x000fe200048070ff */
[----:B------:R-:W-:Y:S01]  /*74a0*/  FMUL.FTZ R92, R92, R73 ;  /* 0x000000495c5c7220 */ /* 0x000fe20000410000 */
[----:B------:R-:W-:Y:S01]  /*74b0*/  F2FP.SATFINITE.E4M3.F32.PACK_AB_MERGE_C R35, R38, R35, RZ ;  /* 0x000000232623723e */ /* 0x000fe200048070ff */
[----:B------:R-:W-:Y:S01]  /*74c0*/  SYNCS.ARRIVE.TRANS64.RED.A1T0 RZ, [UR6], RZ ;  /* 0x000000ffffff79a7 */ /* 0x000fe20008100406 */
[----:B------:R-:W-:Y:S01]  /*74d0*/  F2FP.SATFINITE.E4M3.F32.PACK_AB_MERGE_C R33, R36, R33, RZ ;  /* 0x000000212421723e */ /* 0x000fe200048070ff */
[----:B------:R-:W-:Y:S01]  /*74e0*/  FMUL.FTZ R93, R93, R73 ;  /* 0x000000495d5d7220 */ /* 0x000fe20000410000 */
[----:B------:R-:W-:Y:S01]  /*74f0*/  F2FP.SATFINITE.E4M3.F32.PACK_AB_MERGE_C R43, R46, R43, RZ ;  /* 0x0000002b2e2b723e */ /* 0x000fe200048070ff */
[----:B------:R-:W-:Y:S01]  /*7500*/  FMUL.FTZ R96, R96, R73 ;  /* 0x0000004960607220 */ /* 0x000fe20000410000 */
[----:B------:R-:W-:Y:S01]  /*7510*/  F2FP.SATFINITE.E4M3.F32.PACK_AB_MERGE_C R41, R44, R41, RZ ;  /* 0x000000292c29723e */ /* 0x000fe200048070ff */
[-C--:B------:R-:W-:Y:S01]  /*7520*/  FMUL.FTZ R97, R97, R73.reuse ;  /* 0x0000004961617220 */ /* 0x080fe20000410000 */
[----:B------:R-:W-:Y:S01]  /*7530*/  F2FP.SATFINITE.E4M3.F32.PACK_AB_MERGE_C R15, R15, R48, RZ ;  /* 0x000000300f0f723e */ /* 0x000fe200048070ff */
[----:B------:R-:W-:Y:S01]  /*7540*/  FMUL.FTZ R100, R100, R73 ;  /* 0x0000004964647220 */ /* 0x000fe20000410000 */
        /* <DEDUP_REMOVED lines=12> */
[----:B------:R-:W-:Y:S01]  /*7610*/  F2FP.SATFINITE.E4M3.F32.PACK_AB_MERGE_C R147, R50, R47, R0 ;  /* 0x0000002f3293723e */ /* 0x000fe20004807000 */
[----:B------:R-:W-:Y:S01]  /*7620*/  FMUL.FTZ R113, R113, R73 ;  /* 0x0000004971717220 */ /* 0x000fe20000410000 */
[----:B------:R-:W-:Y:S01]  /*7630*/  F2FP.SATFINITE.E4M3.F32.PACK_AB_MERGE_C R138, R68, R65, R2 ;  /* 0x00000041448a723e */ /* 0x000fe20004807002 */
[-C--:B------:R-:W-:Y:S01]  /*7640*/  FMUL.FTZ R116, R116, R73.reuse ;  /* 0x0000004974747220 */ /* 0x080fe20000410000 */
[----:B------:R-:W-:Y:S01]  /*7650*/  F2FP.SATFINITE.E4M3.F32.PACK_AB_MERGE_C R148, R9, R20, R11 ;  /* 0x000000140994723e */ /* 0x000fe2000480700b */
[----:B------:R-:W-:Y:S01]  /*7660*/  FMUL.FTZ R117, R117, R73 ;  /* 0x0000004975757220 */ /* 0x000fe20000410000 */
        /* <DEDUP_REMOVED lines=17> */
[-C--:B------:R-:W-:Y:S01]  /*7780*/  FMUL.FTZ R90, R90, R54.reuse ;  /* 0x000000365a5a7220 */ /* 0x080fe20000410000 */
        /* <DEDUP_REMOVED lines=27> */
[----:B------:R-:W-:-:S02]  /*7940*/  VIADD R3, R3, 0xffffffff ;  /* 0xffffffff03037836 */ /* 0x000fc40000000000 */
[----:B------:R-:W-:Y:S02]  /*7950*/  IMAD.MOV.U32 R0, RZ, RZ, R12 ;  /* 0x000000ffff007224 */ /* 0x000fe400078e000c */
[----:B------:R-:W-:Y:S01]  /*7960*/  IMAD.MOV.U32 R2, RZ, RZ, R8 ;  /* 0x000000ffff027224 */ /* 0x000fe200078e0008 */
[----:B------:R-:W-:Y:S06]  /*7970*/  @P2 BRA `(.L_x_684) ;  /* 0xffffffd4001c2947 */ /* 0x000fec000383ffff */
[----:B------:R-:W-:Y:S01]  /*7980*/  IMAD.MOV.U32 R0, RZ, RZ, R12 ;  /* 0x000000ffff007224 */ /* 0x000fe200078e000c */
[----:B------:R-:W-:Y:S01]  /*7990*/  UMOV UR36, UR19 ;  /* 0x0000001300247c82 */ /* 0x000fe20008000000 */
[----:B------:R-:W-:Y:S01]  /*79a0*/  IMAD.MOV.U32 R2, RZ, RZ, R8 ;  /* 0x000000ffff027224 */ /* 0x000fe200078e0008 */
[----:B------:R-:W-:-:S06]  /*79b0*/  UMOV UR37, UR20 ;  /* 0x0000001400257c82 */ /* 0x000fcc0008000000 */
.L_x_666:
[----:B------:R-:W1:Y:S01]  /*79c0*/  LDC R10, c[0x0][0x9e4] ;  /* 0x00027900ff0a7b82 */ /* 0x000e620000000800 */
[----:B------:R-:W-:-:S05]  /*79d0*/  VIADD R8, R19, -UR18 ;  /* 0x8000001213087c36 */ /* 0x000fca0008000000 */
[----:B------:R-:W-:Y:S02]  /*79e0*/  R2UR UR6, R8 ;  /* 0x00000000080672ca */ /* 0x000fe400000e0000 */
[----:B-1----:R-:W-:-:S13]  /*79f0*/  ISETP.GE.AND P5, PT, R10, 0x1, PT ;  /* 0x000000010a00780c */ /* 0x002fda0003fa6270 */
[----:B------:R-:W-:Y:S05]  /*7a00*/  @!P5 BRA `(.L_x_685) ;  /* 0x000000000044d947 */ /* 0x000fea0003800000 */
        /* <DEDUP_REMOVED lines=9> */
.L_x_686:
[----:B------:R-:W-:-:S13]  /*7aa0*/  ISETP.NE.AND P2, PT, R10, 0x1, PT ;  /* 0x000000010a00780c */ /* 0x000fda0003f45270 */
[----:B------:R-:W1:Y:S02]  /*7ab0*/  @P2 LDC.64 R8, c[0x0][0x9e8] ;  /* 0x00027a00ff082b82 */ /* 0x000e640000000a00 */
[----:B-1----:R-:W-:-:S05]  /*7ac0*/  @P2 IMAD.HI.U32 R8, R19, R8, RZ ;  /* 0x0000000813082227 */ /* 0x002fca00078e00ff */
[----:B------:R-:W-:-:S07]  /*7ad0*/  @P2 SHF.R.U32.HI R19, RZ, R9, R8 ;  /* 0x00000009ff132219 */ /* 0x000fce0000011608 */
.L_x_687:
[----:B------:R-:W-:-:S05]  /*7ae0*/  IMAD R19, R19, R10, RZ ;  /* 0x0000000a13137224 */ /* 0x000fca00078e02ff */
[----:B------:R-:W-:-:S13]  /*7af0*/  R2UR UR7, R19 ;  /* 0x00000000130772ca */ /* 0x000fda00000e0000 */
[----:B------:R-:W-:-:S04]  /*7b00*/  UISETP.LT.AND UP0, UPT, UR6, UR7, UPT ;  /* 0x000000070600728c */ /* 0x000fc8000bf01270 */
[----:B------:R-:W-:-:S12]  /*7b10*/  USEL UR6, UR6, UR7, !UP0 ;  /* 0x0000000706067287 */ /* 0x000fd8000c000000 */
.L_x_685:
[----:B------:R-:W-:-:S04]  /*7b20*/  UIADD3 UR6, UR6, 0x7f, URZ ;  /* 0x0000007f06067890 */ /* 0x000fc8000fffe03f */
[----:B------:R-:W-:-:S04]  /*7b30*/  USHF.R.S32.HI UR7, URZ, 0x1f, UR6 ;  /* 0x0000001f3f077899 */ /* 0x000fc80008011406 */
[----:B------:R-:W-:-:S04]  /*7b40*/  ULEA.HI UR7, UR7, UR6, URZ, 0x7 ;  /* 0x0000000607077291 */ /* 0x000fc8000f8f383f */
[----:B------:R-:W-:-:S04]  /*7b50*/  USHF.R.S32.HI UR7, URZ, 0x7, UR7 ;  /* 0x000000073f077899 */ /* 0x000fc80008011407 */
[----:B------:R-:W-:-:S04]  /*7b60*/  UISETP.LT.AND UP0, UPT, UR40, UR7, UPT ;  /* 0x000000072800728c */ /* 0x000fc8000bf01270 */
[----:B------:R-:W-:-:S06]  /*7b70*/  USEL UR17, UR40, UR7, !UP0 ;  /* 0x0000000728117287 */ /* 0x000fcc000c000000 */
[----:B------:R-:W-:-:S13]  /*7b80*/  ISETP.GE.AND P2, PT, R3, UR17, PT ;  /* 0x0000001103007c0c */ /* 0x000fda000bf46270 */
[----:B------:R-:W-:Y:S05]  /*7b90*/  @!P2 BRA `(.L_x_688) ;  /* 0x0000001800e8a947 */ /* 0x000fea0003800000 */
[----:B------:R-:W-:Y:S01]  /*7ba0*/  IMAD.MOV.U32 R11, RZ, RZ, R0 ;  /* 0x000000ffff0b7224 */ /* 0x000fe200078e0000 */
[----:B------:R-:W-:Y:S01]  /*7bb0*/  UMOV UR18, UR37 ;  /* 0x0000002500127c82 */ /* 0x000fe20008000000 */
[----:B------:R-:W-:Y:S01]  /*7bc0*/  IMAD.MOV.U32 R9, RZ, RZ, R2 ;  /* 0x000000ffff097224 */ /* 0x000fe200078e0002 */
[----:B------:R-:W-:-:S06]  /*7bd0*/  UMOV UR19, UR36 ;  /* 0x0000002400137c82 */ /* 0x000fcc0008000000 */
.L_x_698:
[----:B------:R-:W-:-:S04]  /*7be0*/  UISETP.NE.AND UP0, UPT, UR19, 0x1, UPT ;  /* 0x000000011300788c */ /* 0x000fc8000bf05270 */
[----:B------:R-:W-:-:S04]  /*7bf0*/  USEL UR37, URZ, 0x1, UP0 ;  /* 0x000000013f257887 */ /* 0x000fc80008000000 */
[----:B------:R-:W-:Y:S01]  /*7c00*/  ULOP3.LUT UR37, UR18, UR37, URZ, 0x3c, !UPT ;  /* 0x0000002512257292 */ /* 0x000fe2000f8e3c3f */
[----:B------:R-:W-:Y:S11]  /*7c10*/  @!P0 BRA `(.L_x_689) ;  /* 0x0000000000048947 */ /* 0x000ff60003800000 */
[----:B------:R-:W-:Y:S01]  /*7c20*/  BPT.TRAP 0x1 ;  /* 0x000000040000795c */ /* 0x000fe20000300000 */
.L_x_689:
        /* <DEDUP_REMOVED lines=9> */
.L_x_690:
[----:B--2---:R-:W-:Y:S05]  /*7cc0*/  @P2 BRA `(.L_x_691) ;  /* 0x0000000000082947 */ /* 0x004fea0003800000 */
[----:B------:R-:W2:Y:S02]  /*7cd0*/  SYNCS.PHASECHK.TRANS64.TRYWAIT P2, [UR20+0x19c30], R0 ;  /* 0x019c3000ff0075a7 */ /* 0x000ea40008040154 */
[----:B--2---:R-:W-:Y:S05]  /*7ce0*/  @!P2 BRA `(.L_x_692) ;  /* 0x0000009800f4a947 */ /* 0x004fea0003800000 */
.L_x_691:
        /* <DEDUP_REMOVED lines=17> */
.L_x_693:
[----:B------:R-:W-:Y:S01]  /*7e00*/  ULEA UR11, UR19, UR47, 0x3 ;  /* 0x0000002f130b7291 */ /* 0x000fe2000f8e183f */
[----:B-12---:R-:W-:-:S05]  /*7e10*/  IMAD.U32 R0, RZ, RZ, UR18 ;  /* 0x00000012ff007e24 */ /* 0x006fca000f8e00ff */
[----:B------:R-:W-:-:S04]  /*7e20*/  SHF.L.U32 R0, R0, 0x1f, RZ ;  /* 0x0000001f00007819 */ /* 0x000fc800000006ff */
[----:B------:R1:W2:Y:S01]  /*7e30*/  SYNCS.PHASECHK.TRANS64.TRYWAIT P2, [UR11+0x19c50], R0 ;  /* 0x019c5000ff0075a7 */ /* 0x0002a2000804014b */
[----:B------:R-:W-:Y:S05]  /*7e40*/  @!P0 BRA `(.L_x_694) ;  /* 0x0000000000048947 */ /* 0x000fea0003800000 */
[----:B------:R-:W-:Y:S01]  /*7e50*/  BPT.TRAP 0x1 ;  /* 0x000000040000795c */ /* 0x000fe20000300000 */
.L_x_694:
[----:B--2---:R-:W-:Y:S05]  /*7e60*/  @P2 BRA `(.L_x_695) ;  /* 0x0000000000082947 */ /* 0x004fea0003800000 */
[----:B------:R-:W2:Y:S02]  /*7e70*/  SYNCS.PHASECHK.TRANS64.TRYWAIT P2, [UR11+0x19c50], R0 ;  /* 0x019c5000ff0075a7 */ /* 0x000ea4000804014b */
[----:B--2---:R-:W-:Y:S05]  /*7e80*/  @!P2 BRA `(.L_x_696) ;  /* 0x0000009800a4a947 */ /* 0x004fea0003800000 */
.L_x_695:
[----:B------:R-:W-:Y:S01]  /*7e90*/  UIADD3 UR6, UR47, 0x3000, URZ ;  /* 0x000030002f067890 */ /* 0x000fe2000fffe03f */
[----:B------:R-:W-:Y:S01]  /*7ea0*/  WARPGROUP.ARRIVE ;  /* 0x00000000000079c5 */ /* 0x000fe20000000000 */
[----:B------:R-:W-:Y:S01]  /*7eb0*/  UMOV UR7, 0x40000040 ;  /* 0x4000004000077882 */ /* 0x000fe20000000000 */
[----:B-12---:R-:W-:Y:S01]  /*7ec0*/  FMNMX.FTZ R0, R24, R9, !PT ;  /* 0x0000000918007209 */ /* 0x006fe20007810000 */
[----:B------:R-:W-:Y:S01]  /*7ed0*/  USHF.R.U32.HI UR6, URZ, 0x4, UR6 ;  /* 0x000000043f067899 */ /* 0x000fe20008011606 */
[----:B------:R-:W-:Y:S02]  /*7ee0*/  IMAD.U32 R19, RZ, RZ, UR41 ;  /* 0x00000029ff137e24 */ /* 0x000fe4000f8e00ff */
[----:B------:R-:W-:Y:S01]  /*7ef0*/  FMNMX.FTZ R13, R25, R0, !PT ;  /* 0x00000000190d7209 */ /* 0x000fe20007810000 */
[----:B------:R-:W-:Y:S01]  /*7f00*/  ULOP3.LUT UR6, UR6, 0x3fff, URZ, 0xc0, !UPT ;  /* 0x00003fff06067892 */ /* 0x000fe2000f8ec03f */
[----:B------:R-:W-:-:S03]  /*7f10*/  FMNMX.FTZ R0, R26, R11, !PT ;  /* 0x0000000b1a007209 */ /* 0x000fc60007810000 */
[----:B------:R-:W-:Y:S01]  /*7f20*/  ULOP3.LUT UR6, UR6, 0x10000, URZ, 0xfc, !UPT ;  /* 0x0001000006067892 */ /* 0x000fe2000f8efc3f */
[----:B------:R-:W-:Y:S02]  /*7f30*/  FMNMX.FTZ R15, R27, R0, !PT ;  /* 0x000000001b0f7209 */ /* 0x000fe40007810000 */
        /* <DEDUP_REMOVED lines=64> */
[----:B------:R-:W-:Y:S01]  /*8340*/  FMNMX.FTZ R10, R87, R2, !PT ;  /* 0x00000002570a7209 */ /* 0x000fe20007810000 */
[----:B------:R-:W-:Y:S02]  /*8350*/  WARPGROUP.DEPBAR.LE gsb0, 0x0 ;  /* 0x00008000000079c5 */ /* 0x000fe40000010000 */
[----:B------:R-:W-:Y:S01]  /*8360*/  WARPGROUP.ARRIVE ;  /* 0x00000000000079c5 */ /* 0x000fe20000000000 */
[----:B------:R-:W1:Y:S04]  /*8370*/  SHFL.BFLY PT, R13, R8, 0x2, 0x1f ;  /* 0x0c401f00080d7f89 */ /* 0x000e6800000e0000 */
[----:B------:R-:W2:Y:S01]  /*8380*/  SHFL.BFLY PT, R15, R10, 0x2, 0x1f ;  /* 0x0c401f000a0f7f89 */ /* 0x000ea200000e0000 */
[----:B------:R-:W-:Y:S01]  /*8390*/  QGMMA.64x96x32.F32.E4M3.E4M3 R88, R144, gdesc[UR4], R88, gsb0 ;  /* 0x0160000490587df3 */ /* 0x000fe20008000858 */
[----:B------:R-:W-:Y:S01]  /*83a0*/  UIADD3 UR6, UR10, 0x4, URZ ;  /* 0x000000040a067890 */ /* 0x000fe2000fffe03f */
[----:B------:R-:W-:Y:S01]  /*83b0*/  UMOV UR7, 0x40000040 ;  /* 0x4000004000077882 */ /* 0x000fe20000000000 */
[----:B-1----:R-:W-:-:S02]  /*83c0*/  FMNMX.FTZ R13, R8, R13, !PT ;  /* 0x0000000d080d7209 */ /* 0x002fc40007810000 */
[----:B--2---:R-:W-:-:S03]  /*83d0*/  FMNMX.FTZ R15, R10, R15, !PT ;  /* 0x0000000f0a0f7209 */ /* 0x004fc60007810000 */
[----:B------:R-:W1:Y:S04]  /*83e0*/  SHFL.BFLY PT, R2, R13, 0x1, 0x1f ;  /* 0x0c201f000d027f89 */ /* 0x000e6800000e0000 */
[----:B------:R-:W2:Y:S01]  /*83f0*/  SHFL.BFLY PT, R0, R15, 0x1, 0x1f ;  /* 0x0c201f000f007f89 */ /* 0x000ea200000e0000 */
[----:B-1----:R-:W-:Y:S02]  /*8400*/  FMNMX.FTZ R2, R13, R2, !PT ;  /* 0x000000020d027209 */ /* 0x002fe40007810000 */
[----:B--2---:R-:W-:-:S03]  /*8410*/  FMNMX.FTZ R0, R15, R0, !PT ;  /* 0x000000000f007209 */ /* 0x004fc60007810000 */
[C---:B------:R-:W-:Y:S01]  /*8420*/  FFMA.FTZ R10, R2.reuse, R19, -8 ;  /* 0xc1000000020a7423 */ /* 0x040fe20000010013 */
[----:B------:R-:W-:-:S01]  /*8430*/  FADD.FTZ R8, -R2, R9 ;  /* 0x0000000902087221 */ /* 0x000fc20000010100 */
[----:B------:R-:W-:Y:S02]  /*8440*/  FADD.FTZ R9, -R0, R11 ;  /* 0x0000000b00097221 */ /* 0x000fe40000010100 */
[----:B------:R-:W-:-:S01]  /*8450*/  FFMA.FTZ R11, R24, UR41, -R10 ;  /* 0x00000029180b7c23 */ /* 0x000fc2000801080a */
[--C-:B------:R-:W-:Y:S01]  /*8460*/  FFMA.FTZ R24, R37, UR41, -R10.reuse ;  /* 0x0000002925187c23 */ /* 0x100fe2000801080a */
[----:B------:R-:W-:-:S01]  /*8470*/  FFMA.FTZ R37, R56, UR41, -R10 ;  /* 0x0000002938257c23 */ /* 0x000fc2000801080a */
[--C-:B------:R-:W-:Y:S01]  /*8480*/  FFMA.FTZ R56, R69, UR41, -R10.reuse ;  /* 0x0000002945387c23 */ /* 0x100fe2000801080a */
[----:B------:R-:W-:Y:S02]  /*8490*/  IMAD.U32 R69, RZ, RZ, UR41 ;  /* 0x00000029ff457e24 */ /* 0x000fe4000f8e00ff */
[----:B------:R-:W-:Y:S01]  /*84a0*/  FMUL.FTZ R8, R8, UR41 ;  /* 0x0000002908087c20 */ /* 0x000fe20008410000 */
[----:B------:R-:W-:Y:S01]  /*84b0*/  FMUL.FTZ R9, R9, UR41 ;  /* 0x0000002909097c20 */ /* 0x000fe20008410000 */
[----:B------:R-:W-:Y:S01]  /*84c0*/  FFMA.FTZ R12, R25, UR41, -R10 ;  /* 0x00000029190c7c23 */ /* 0x000fe2000801080a */
[----:B------:R-:W-:-:S01]  /*84d0*/  FFMA.FTZ R69, R0, R69, -8 ;  /* 0xc100000000457423 */ /* 0x000fc20000010045 */
[----:B------:R-:W-:Y:S01]  /*84e0*/  MUFU.EX2 R11, R11 ;  /* 0x0000000b000b7308 */ /* 0x000fe20000000800 */
[----:B------:R-:W-:-:S01]  /*84f0*/  FFMA.FTZ R13, R28, UR41, -R10 ;  /* 0x000000291c0d7c23 */ /* 0x000fc2000801080a */
[----:B------:R-:W-:Y:S01]  /*8500*/  FFMA.FTZ R14, R29, UR41, -R10 ;  /* 0x000000291d0e7c23 */ /* 0x000fe2000801080a */
[----:B------:R-:W-:-:S01]  /*8510*/  FFMA.FTZ R26, R26, UR41, -R69 ;  /* 0x000000291a1a7c23 */ /* 0x000fc20008010845 */
[--C-:B------:R-:W-:Y:S01]  /*8520*/  FFMA.FTZ R27, R27, UR41, -R69.reuse ;  /* 0x000000291b1b7c23 */ /* 0x100fe20008010845 */
[----:B------:R-:W-:-:S01]  /*8530*/  FFMA.FTZ R30, R30, UR41, -R69 ;  /* 0x000000291e1e7c23 */ /* 0x000fc20008010845 */
[----:B------:R-:W-:Y:S01]  /*8540*/  FFMA.FTZ R31, R31, UR41, -R69 ;  /* 0x000000291f1f7c23 */ /* 0x000fe20008010845 */
[----:B------:R-:W-:-:S01]  /*8550*/  FFMA.FTZ R15, R32, UR41, -R10 ;  /* 0x00000029200f7c23 */ /* 0x000fc2000801080a */
[----:B------:R-:W1:Y:S01]  /*8560*/  MUFU.EX2 R8, R8 ;  /* 0x0000000800087308 */ /* 0x000e620000000800 */
[----:B------:R-:W-:-:S01]  /*8570*/  FFMA.FTZ R34, R34, UR41, -R69 ;  /* 0x0000002922227c23 */ /* 0x000fc20008010845 */
[----:B------:R-:W-:Y:S01]  /*8580*/  FFMA.FTZ R20, R33, UR41, -R10 ;  /* 0x0000002921147c23 */ /* 0x000fe2000801080a */
[----:B------:R-:W-:-:S01]  /*8590*/  FFMA.FTZ R35, R35, UR41, -R69 ;  /* 0x0000002923237c23 */ /* 0x000fc20008010845 */
[--C-:B------:R-:W-:Y:S01]  /*85a0*/  FFMA.FTZ R19, R36, UR41, -R10.reuse ;  /* 0x0000002924137c23 */ /* 0x100fe2000801080a */
        /* <DEDUP_REMOVED lines=9> */
[--C-:B------:R-:W-:Y:S01]  /*8640*/  FFMA.FTZ R42, R42, UR41, -R69.reuse ;  /* 0x000000292a2a7c23 */ /* 0x100fe20008010845 */
        /* <DEDUP_REMOVED lines=17> */
[----:B------:R-:W3:Y:S01]  /*8760*/  MUFU.EX2 R27, R27 ;  /* 0x0000001b001b7308 */ /* 0x000ee20000000800 */
[----:B--2---:R-:W-:-:S01]  /*8770*/  FFMA.FTZ R4, R9, R4, R26 ;  /* 0x0000000409047223 */ /* 0x004fc2000001001a */
[----:B------:R-:W-:Y:S01]  /*8780*/  FFMA.FTZ R57, R76, UR41, -R10 ;  /* 0x000000294c397c23 */ /* 0x000fe2000801080a */
[----:B------:R-:W-:-:S02]  /*8790*/  WARPGROUP.DEPBAR.LE gsb0, 0x0 ;  /* 0x00008000000079c5 */ /* 0x000fc40000010000 */
[----:B------:R-:W-:Y:S01]  /*87a0*/  WARPGROUP.ARRIVE ;  /* 0x00000000000079c5 */ /* 0x000fe20000000000 */
[----:B------:R-:W-:-:S01]  /*87b0*/  FFMA.FTZ R59, R59, UR41, -R69 ;  /* 0x000000293b3b7c23 */ /* 0x000fc20008010845 */
[----:B------:R-:W-:Y:S01]  /*87c0*/  FFMA.FTZ R62, R62, UR41, -R69 ;  /* 0x000000293e3e7c23 */ /* 0x000fe20008010845 */
[----:B------:R-:W2:Y:S01]  /*87d0*/  MUFU.EX2 R13, R13 ;  /* 0x0000000d000d7308 */ /* 0x000ea20000000800 */
[----:B-1----:R-:W-:-:S01]  /*87e0*/  FADD.FTZ R72, R12, R5 ;  /* 0x000000050c487221 */ /* 0x002fc20000010000 */
[--C-:B------:R-:W-:Y:S01]  /*87f0*/  FFMA.FTZ R48, R61, UR41, -R10.reuse ;  /* 0x000000293d307c23 */ /* 0x100fe2000801080a */
[----:B------:R-:W-:Y:S01]  /*8800*/  QGMMA.64x96x32.F32.E4M3.E4M3 R88, R140, gdesc[UR4], R88, gsb0 ;  /* 0x016000048c587df3 */ /* 0x000fe20008000858 */
[----:B------:R-:W-:Y:S01]  /*8810*/  UIADD3 UR6, UR10, 0x6, URZ ;  /* 0x000000060a067890 */ /* 0x000fe2000fffe03f */
[----:B------:R-:W-:Y:S01]  /*8820*/  FFMA.FTZ R63, R63, UR41, -R69 ;  /* 0x000000293f3f7c23 */ /* 0x000fe20008010845 */
[----:B------:R-:W-:Y:S01]  /*8830*/  UMOV UR7, 0x40000040 ;  /* 0x4000004000077882 */ /* 0x000fe20000000000 */
[----:B------:R-:W-:Y:S01]  /*8840*/  FFMA.FTZ R45, R64, UR41, -R10 ;  /* 0x00000029402d7c23 */ /* 0x000fe2000801080a */
[----:B------:R-:W1:Y:S01]  /*8850*/  MUFU.EX2 R30, R30 ;  /* 0x0000001e001e7308 */ /* 0x000e620000000800 */
[----:B---3--:R-:W-:-:S01]  /*8860*/  FADD.FTZ R5, R27, R4 ;  /* 0x000000041b057221 */ /* 0x008fc20000010000 */
[----:B------:R-:W-:Y:S01]  /*8870*/  FFMA.FTZ R66, R66, UR41, -R69 ;  /* 0x0000002942427c23 */ /* 0x000fe20008010845 */
[----:B------:R-:W-:-:S01]  /*8880*/  FFMA.FTZ R52, R65, UR41, -R10 ;  /* 0x0000002941347c23 */ /* 0x000fc2000801080a */
[----:B------:R-:W-:Y:S01]  /*8890*/  FFMA.FTZ R67, R67, UR41, -R69 ;  /* 0x0000002943437c23 */ /* 0x000fe20008010845 */
[----:B------:R-:W-:-:S01]  /*88a0*/  FFMA.FTZ R49, R68, UR41, -R10 ;  /* 0x0000002944317c23 */ /* 0x000fc2000801080a */
[--C-:B------:R-:W-:Y:S01]  /*88b0*/  FFMA.FTZ R70, R70, UR41, -R69.reuse ;  /* 0x0000002946467c23 */ /* 0x100fe20008010845 */
[----:B------:R-:W-:-:S01]  /*88c0*/  FFMA.FTZ R71, R71, UR41, -R69 ;  /* 0x0000002947477c23 */ /* 0x000fc20008010845 */
[----:B------:R-:W3:Y:S01]  /*88d0*/  MUFU.EX2 R14, R14 ;  /* 0x0000000e000e7308 */ /* 0x000ee20000000800 */
[----:B--2---:R-:W-:-:S01]  /*88e0*/  FADD.FTZ R73, R13, R72 ;  /* 0x000000480d497221 */ /* 0x004fc20000010000 */
[--C-:B------:R-:W-:Y:S01]  /*88f0*/  FFMA.FTZ R64, R77, UR41, -R10.reuse ;  /* 0x000000294d407c23 */ /* 0x100fe2000801080a */
[----:B------:R-:W-:-:S01]  /*8900*/  FFMA.FTZ R61, R80, UR41, -R10 ;  /* 0x00000029503d7c23 */ /* 0x000fc2000801080a */
[--C-:B------:R-:W-:Y:S01]  /*8910*/  FFMA.FTZ R68, R81, UR41, -R10.reuse ;  /* 0x0000002951447c23 */ /* 0x100fe2000801080a */
[----:B------:R-:W-:-:S01]  /*8920*/  FFMA.FTZ R65, R84, UR41, -R10 ;  /* 0x0000002954417c23 */ /* 0x000fc2000801080a */
        /* <DEDUP_REMOVED lines=24> */
[----:B------:R-:W-:Y:S02]  /*8ab0*/  WARPGROUP.DEPBAR.LE gsb0, 0x0 ;  /* 0x00008000000079c5 */ /* 0x000fe40000010000 */
[----:B------:R-:W-:Y:S01]  /*8ac0*/  WARPGROUP.ARRIVE ;  /* 0x00000000000079c5 */ /* 0x000fe20000000000 */
[----:B--2---:R-:W-:-:S04]  /*8ad0*/  FADD.FTZ R73, R21, R72 ;  /* 0x0000004815497221 */ /* 0x004fc80000010000 */
[----:B------:R-:W2:Y:S01]  /*8ae0*/  MUFU.EX2 R43, R43 ;  /* 0x0000002b002b7308 */ /* 0x000ea20000000800 */
[----:B------:R-:W-:Y:S01]  /*8af0*/  QGMMA.64x96x32.F32.E4M3.E4M3 R88, R136, gdesc[UR4], R88, gsb0 ;  /* 0x0160000488587df3 */ /* 0x000fe20008000858 */
[----:B-1----:R-:W-:-:S06]  /*8b00*/  FADD.FTZ R4, R42, R5 ;  /* 0x000000052a047221 */ /* 0x002fcc0000010000 */
[----:B------:R-:W1:Y:S01]  /*8b10*/  MUFU.EX2 R25, R25 ;  /* 0x0000001900197308 */ /* 0x000e620000000800 */
[----:B---3--:R-:W-:-:S07]  /*8b20*/  FADD.FTZ R72, R28, R73 ;  /* 0x000000491c487221 */ /* 0x008fce0000010000 */
[----:B------:R-:W3:Y:S01]  /*8b30*/  MUFU.EX2 R46, R46 ;  /* 0x0000002e002e7308 */ /* 0x000ee20000000800 */
[----:B--2---:R-:W-:-:S07]  /*8b40*/  FADD.FTZ R5, R43, R4 ;  /* 0x000000042b057221 */ /* 0x004fce0000010000 */
[----:B------:R-:W2:Y:S01]  /*8b50*/  MUFU.EX2 R32, R32 ;  /* 0x0000002000207308 */ /* 0x000ea20000000800 */
[----:B-1----:R-:W-:-:S01]  /*8b60*/  FADD.FTZ R73, R25, R72 ;  /* 0x0000004819497221 */ /* 0x002fc20000010000 */
[----:B------:R-:W-:-:S06]  /*8b70*/  FFMA.FTZ R72, R74, UR41, -R69 ;  /* 0x000000294a487c23 */ /* 0x000fcc0008010845 */
        /* <DEDUP_REMOVED lines=16> */
[----:B--2---:R-:W-:-:S01]  /*8c80*/  FADD.FTZ R75, R33, R74 ;  /* 0x0000004a214b7221 */ /* 0x004fc20000010000 */
[----:B------:R-:W-:-:S06]  /*8c90*/  FFMA.FTZ R74, R78, UR41, -R69 ;  /* 0x000000294e4a7c23 */ /* 0x000fcc0008010845 */
[----:B------:R-:W2:Y:S01]  /*8ca0*/  MUFU.EX2 R55, R55 ;  /* 0x0000003700377308 */ /* 0x000ea20000000800 */
[----:B-1----:R-:W-:-:S07]  /*8cb0*/  FADD.FTZ R4, R54, R5 ;  /* 0x0000000536047221 */ /* 0x002fce0000010000 */
[----:B------:R-:W1:Y:S01]  /*8cc0*/  MUFU.EX2 R37, R37 ;  /* 0x0000002500257308 */ /* 0x000e620000000800 */
[----:B---3--:R-:W-:-:S01]  /*8cd0*/  FADD.FTZ R76, R40, R75 ;  /* 0x0000004b284c7221 */ /* 0x008fc20000010000 */
[----:B------:R-:W-:-:S06]  /*8ce0*/  WARPGROUP.DEPBAR.LE gsb0, 0x0 ;  /* 0x00008000000079c5 */ /* 0x000fcc0000010000 */
[----:B------:R-:W3:Y:S01]  /*8cf0*/  MUFU.EX2 R58, R58 ;  /* 0x0000003a003a7308 */ /* 0x000ee20000000800 */
[----:B--2---:R-:W-:-:S07]  /*8d00*/  FADD.FTZ R5, R55, R4 ;  /* 0x0000000437057221 */ /* 0x004fce0000010000 */
[----:B------:R-:W2:Y:S01]  /*8d10*/  MUFU.EX2 R44, R44 ;  /* 0x0000002c002c7308 */ /* 0x000ea20000000800 */
[----:B-1----:R-:W-:-:S07]  /*8d20*/  FADD.FTZ R75, R37, R76 ;  /* 0x0000004c254b7221 */ /* 0x002fce0000010000 */
        /* <DEDUP_REMOVED lines=26> */
[----:B-1----:R-:W-:-:S01]  /*8ed0*/  FADD.FTZ R79, R49, R78 ;  /* 0x0000004e314f7221 */ /* 0x002fc20000010000 */
[--C-:B------:R-:W-:Y:S01]  /*8ee0*/  FFMA.FTZ R78, R86, UR41, -R69.reuse ;  /* 0x00000029564e7c23 */ /* 0x100fe20008010845 */
[----:B------:R-:W-:-:S05]  /*8ef0*/  FFMA.FTZ R69, R87, UR41, -R69 ;  /* 0x0000002957457c23 */ /* 0x000fca0008010845 */
[----:B------:R-:W1:Y:S01]  /*8f00*/  MUFU.EX2 R71, R71 ;  /* 0x0000004700477308 */ /* 0x000e620000000800 */
[----:B---3--:R-:W-:-:S07]  /*8f10*/  FADD.FTZ R4, R70, R5 ;  /* 0x0000000546047221 */ /* 0x008fce0000010000 */
[----:B------:R-:W3:Y:S01]  /*8f20*/  MUFU.EX2 R53, R53 ;  /* 0x0000003500357308 */ /* 0x000ee20000000800 */
[----:B--2---:R-:W-:-:S07]  /*8f30*/  FADD.FTZ R80, R56, R79 ;  /* 0x0000004f38507221 */ /* 0x004fce0000010000 */
[----:B------:R-:W2:Y:S01]  /*8f40*/  MUFU.EX2 R72, R72 ;  /* 0x0000004800487308 */ /* 0x000ea20000000800 */
[----:B-1----:R-:W-:-:S01]  /*8f50*/  FADD.FTZ R5, R71, R4 ;  /* 0x0000000447057221 */ /* 0x002fc20000010000 */
[----:B------:R-:W-:-:S04]  /*8f60*/  IMAD.U32 R4, RZ, RZ, UR20 ;  /* 0x00000014ff047e24 */ /* 0x000fc8000f8e00ff */
[----:B------:R-:W-:Y:S02]  /*8f70*/  @!P1 VIADD R4, R4, 0x19c40 ;  /* 0x00019c4004049836 */ /* 0x000fe40000000000 */
[----:B------:R-:W1:Y:S01]  /*8f80*/  MUFU.EX2 R60, R60 ;  /* 0x0000003c003c7308 */ /* 0x000e620000000800 */
[----:B---3--:R-:W-:-:S02]  /*8f90*/  FADD.FTZ R79, R53, R80 ;  /* 0x00000050354f7221 */ /* 0x008fc40000010000 */
[----:B------:R-:W-:-:S04]  /*8fa0*/  @!P1 PRMT R4, RZ, 0x654, R4 ;  /* 0x00000654ff049816 */ /* 0x000fc80000000004 */
[----:B------:R3:W-:Y:S01]  /*8fb0*/  @!P1 SYNCS.ARRIVE.TRANS64.RED.A1T0 RZ, [R4+URZ], RZ ;  /* 0x000000ff04ff99a7 */ /* 0x0007e2000810043f */
[----:B------:R-:W4:Y:S01]  /*8fc0*/  MUFU.EX2 R73, R73 ;  /* 0x0000004900497308 */ /* 0x000f220000000800 */
[----:B--2---:R-:W-:-:S07]  /*8fd0*/  FADD.FTZ R80, R72, R5 ;  /* 0x0000000548507221 */ /* 0x004fce0000010000 */
[----:B------:R-:W2:Y:S01]  /*8fe0*/  MUFU.EX2 R57, R57 ;  /* 0x0000003900397308 */ /* 0x000ea20000000800 */
[----:B-1----:R-:W-:-:S07]  /*8ff0*/  FADD.FTZ R82, R60, R79 ;  /* 0x0000004f3c527221 */ /* 0x002fce0000010000 */
        /* <DEDUP_REMOVED lines=22> */
[----:B-1----:R-:W-:-:S03]  /*9160*/  FADD.FTZ R5, R10, R79 ;  /* 0x0000004f0a057221 */ /* 0x002fc60000010000 */
[----:B---3--:R-:W-:Y:S01]  /*9170*/  FADD.FTZ R4, R69, R4 ;  /* 0x0000000445047221 */ /* 0x008fe20000010000 */
[----:B------:R-:W-:Y:S06]  /*9180*/  @!P0 BRA `(.L_x_697) ;  /* 0x0000000000048947 */ /* 0x000fec0003800000 */
[----:B------:R-:W-:Y:S01]  /*9190*/  BPT.TRAP 0x1 ;  /* 0x000000040000795c */ /* 0x000fe20000300000 */
.L_x_697:
        /* <DEDUP_REMOVED lines=14> */
[----:B------:R-:W-:Y:S01]  /*9280*/  SYNCS.ARRIVE.TRANS64.RED.A1T0 RZ, [UR6], RZ ;  /* 0x000000ffffff79a7 */ /* 0x000fe20008100406 */
        /* <DEDUP_REMOVED lines=33> */
[-C--:B------:R-:W-:Y:S01]  /*94a0*/  FMUL.FTZ R88, R88, R8.reuse ;  /* 0x0000000858587220 */ /* 0x080fe20000410000 */
[----:B------:R-:W-:Y:S01]  /*94b0*/  F2FP.SATFINITE.E4M3.F32.PACK_AB_MERGE_C R150, R20, R15, R19 ;  /* 0x0000000f1496723e */ /* 0x000fe20004807013 */
        /* <DEDUP_REMOVED lines=40> */
.L_x_688:
[----:B------:R-:W-:-:S13]  /*9740*/  ISETP.GE.AND P2, PT, R3, UR40, PT ;  /* 0x0000002803007c0c */ /* 0x000fda000bf46270 */
[----:B------:R-:W-:Y:S05]  /*9750*/  @!P2 BRA `(.L_x_699) ;  /* 0x0000002c0008a947 */ /* 0x000fea0003800000 */
[----:B------:R-:W-:Y:S01]  /*9760*/  IMAD.MOV.U32 R8, RZ, RZ, R0 ;  /* 0x000000ffff087224 */ /* 0x000fe200078e0000 */
[----:B------:R-:W-:Y:S01]  /*9770*/  UMOV UR17, UR37 ;  /* 0x0000002500117c82 */ /* 0x000fe20008000000 */
[----:B------:R-:W-:Y:S01]  /*9780*/  IMAD.MOV.U32 R9, RZ, RZ, R2 ;  /* 0x000000ffff097224 */ /* 0x000fe200078e0002 */
[----:B------:R-:W-:Y:S01]  /*9790*/  UMOV UR18, UR36 ;  /* 0x0000002400127c82 */ /* 0x000fe20008000000 */
[----:B------:R-:W-:Y:S01]  /*97a0*/  IMAD.IADD R10, R156, 0x1, R7 ;  /* 0x000000019c0a7824 */ /* 0x000fe200078e0207 */
[----:B------:R-:W-:Y:S01]  /*97b0*/  ULDC UR21, c[0x0][0x9e4] ;  /* 0x0002790000157ab9 */ /* 0x000fe20000000800 */
[----:B------:R-:W-:Y:S01]  /*97c0*/  ULDC UR22, c[0x0][0x9dc] ;  /* 0x0002770000167ab9 */ /* 0x000fe20000000800 */
[----:B------:R-:W-:Y:S01]  /*97d0*/  ULDC UR23, c[0x0][0x2e0] ;  /* 0x0000b80000177ab9 */ /* 0x000fe20000000800 */
[----:B------:R-:W-:Y:S01]  /*97e0*/  ULDC UR19, c[0x0][0x288] ;  /* 0x0000a20000137ab9 */ /* 0x000fe20000000800 */
[----:B------:R-:W-:-:S05]  /*97f0*/  ULDC UR20, c[0x0][0x9e0] ;  /* 0x0002780000147ab9 */ /* 0x000fca0000000800 */
.L_x_717:
[----:B------:R-:W-:-:S04]  /*9800*/  UISETP.NE.AND UP0, UPT, UR18, 0x1, UPT ;  /* 0x000000011200788c */ /* 0x000fc8000bf05270 */
[----:B------:R-:W-:-:S04]  /*9810*/  USEL UR37, URZ, 0x1, UP0 ;  /* 0x000000013f257887 */ /* 0x000fc80008000000 */
[----:B------:R-:W-:Y:S01]  /*9820*/  ULOP3.LUT UR37, UR17, UR37, URZ, 0x3c, !UPT ;  /* 0x0000002511257292 */ /* 0x000fe2000f8e3c3f */
[----:B------:R-:W-:Y:S11]  /*9830*/  @!P0 BRA `(.L_x_700) ;  /* 0x0000000000048947 */ /* 0x000ff60003800000 */
[----:B------:R-:W-:Y:S01]  /*9840*/  BPT.TRAP 0x1 ;  /* 0x000000040000795c */ /* 0x000fe20000300000 */
.L_x_700:
        /* <DEDUP_REMOVED lines=9> */
.L_x_701:
[----:B--2---:R-:W-:Y:S05]  /*98e0*/  @P2 BRA `(.L_x_702) ;  /* 0x0000000000082947 */ /* 0x004fea0003800000 */
[----:B------:R-:W2:Y:S02]  /*98f0*/  SYNCS.PHASECHK.TRANS64.TRYWAIT P2, [UR24+0x19c30], R0 ;  /* 0x019c3000ff0075a7 */ /* 0x000ea40008040158 */
[----:B--2---:R-:W-:Y:S05]  /*9900*/  @!P2 BRA `(.L_x_703) ;  /* 0x00000080001ca947 */ /* 0x004fea0003800000 */
.L_x_702:
        /* <DEDUP_REMOVED lines=17> */
.L_x_704:
[----:B------:R-:W-:Y:S01]  /*9a20*/  ULEA UR11, UR18, UR47, 0x3 ;  /* 0x0000002f120b7291 */ /* 0x000fe2000f8e183f */
[----:B-12---:R-:W-:-:S05]  /*9a30*/  IMAD.U32 R0, RZ, RZ, UR17 ;  /* 0x00000011ff007e24 */ /* 0x006fca000f8e00ff */
[----:B------:R-:W-:-:S04]  /*9a40*/  SHF.L.U32 R0, R0, 0x1f, RZ ;  /* 0x0000001f00007819 */ /* 0x000fc800000006ff */
[----:B------:R1:W2:Y:S01]  /*9a50*/  SYNCS.PHASECHK.TRANS64.TRYWAIT P2, [UR11+0x19c50], R0 ;  /* 0x019c5000ff0075a7 */ /* 0x0002a2000804014b */
[----:B------:R-:W-:Y:S05]  /*9a60*/  @!P0 BRA `(.L_x_705) ;  /* 0x0000000000048947 */ /* 0x000fea0003800000 */
[----:B------:R-:W-:Y:S01]  /*9a70*/  BPT.TRAP 0x1 ;  /* 0x000000040000795c */ /* 0x000fe20000300000 */
.L_x_705:
[----:B--2---:R-:W-:Y:S05]  /*9a80*/  @P2 BRA `(.L_x_706) ;  /* 0x0000000000082947 */ /* 0x004fea0003800000 */
[----:B------:R-:W2:Y:S02]  /*9a90*/  SYNCS.PHASECHK.TRANS64.TRYWAIT P2, [UR11+0x19c50], R0 ;  /* 0x019c5000ff0075a7 */ /* 0x000ea4000804014b */
[----:B--2---:R-:W-:Y:S05]  /*9aa0*/  @!P2 BRA `(.L_x_707) ;  /* 0x0000007c00cca947 */ /* 0x004fea0003800000 */
.L_x_706:
[----:B------:R-:W-:Y:S01]  /*9ab0*/  UIADD3 UR6, UR47, 0x3000, URZ ;  /* 0x000030002f067890 */ /* 0x000fe2000fffe03f */
[----:B------:R-:W-:Y:S01]  /*9ac0*/  WARPGROUP.ARRIVE ;  /* 0x00000000000079c5 */ /* 0x000fe20000000000 */
[----:B------:R-:W-:Y:S01]  /*9ad0*/  UMOV UR7, 0x40000040 ;  /* 0x4000004000077882 */ /* 0x000fe20000000000 */
[----:B-12---:R-:W-:Y:S01]  /*9ae0*/  IMAD.SHL.U32 R0, R3, 0x80, RZ ;  /* 0x0000008003007824 */ /* 0x006fe200078e00ff */
[----:B------:R-:W-:Y:S01]  /*9af0*/  USHF.R.U32.HI UR6, URZ, 0x4, UR6 ;  /* 0x000000043f067899 */ /* 0x000fe20008011606 */
[----:B------:R-:W-:-:S03]  /*9b00*/  IMAD.U32 R2, RZ, RZ, UR24 ;  /* 0x00000018ff027e24 */ /* 0x000fc6000f8e00ff */
[----:B------:R-:W-:Y:S01]  /*9b10*/  ULOP3.LUT UR6, UR6, 0x3fff, URZ, 0xc0, !UPT ;  /* 0x00003fff06067892 */ /* 0x000fe2000f8ec03f */
[----:B------:R-:W-:Y:S01]  /*9b20*/  IADD3 R12, -R0, 0x1, RZ ;  /* 0x00000001000c7810 */ /* 0x000fe20007ffe1ff */
[----:B------:R-:W-:Y:S02]  /*9b30*/  @!P1 VIADD R2, R2, 0x19c40 ;  /* 0x00019c4002029836 */ /* 0x000fe40000000000 */
        /* <DEDUP_REMOVED lines=25> */
[----:B------:R-:W-:Y:S02]  /*9cd0*/  VIADD R14, R11, UR6 ;  /* 0x000000060b0e7c36 */ /* 0x000fe40008000000 */
[C---:B------:R-:W-:Y:S01]  /*9ce0*/  IMAD.IADD R11, R7.reuse, 0x1, R15 ;  /* 0x00000001070b7824 */ /* 0x040fe200078e020f */
[----:B------:R-:W-:Y:S02]  /*9cf0*/  WARPGROUP.DEPBAR.LE gsb0, 0x0 ;  /* 0x00008000000079c5 */ /* 0x000fe40000010000 */
[----:B------:R1:W-:Y:S02]  /*9d00*/  @!P1 SYNCS.ARRIVE.TRANS64.RED.A1T0 RZ, [R2+URZ], RZ ;  /* 0x000000ff02ff99a7 */ /* 0x0003e4000810043f */
[----:B-1----:R-:W-:Y:S01]  /*9d10*/  IMAD.IADD R2, R7, 0x1, R14 ;  /* 0x0000000107027824 */ /* 0x002fe200078e020e */
[----:B------:R-:W-:Y:S06]  /*9d20*/  @!P5 BRA `(.L_x_708) ;  /* 0x00000000005cd947 */ /* 0x000fec0003800000 */
[----:B------:R-:W-:Y:S01]  /*9d30*/  ISETP.GT.AND P2, PT, R10, -0x1, PT ;  /* 0xffffffff0a00780c */ /* 0x000fe20003f44270 */
[----:B------:R-:W-:-:S12]  /*9d40*/  BSSY B0, `(.L_x_709) ;  /* 0x0000011000007945 */ /* 0x000fd80003800000 */
[----:B------:R-:W-:Y:S05]  /*9d50*/  @P2 BRA `(.L_x_710) ;  /* 0x0000000000202947 */ /* 0x000fea0003800000 */
[----:B------:R-:W-:Y:S01]  /*9d60*/  IMAD.U32 R20, RZ, RZ, UR21 ;  /* 0x00000015ff147e24 */ /* 0x000fe2000f8e00ff */
[----:B------:R-:W-:-:S04]  /*9d70*/  LOP3.LUT R19, RZ, R10, RZ, 0x33, !PT ;  /* 0x0000000aff137212 */ /* 0x000fc800078e33ff */
[----:B------:R-:W-:-:S13]  /*9d80*/  ISETP.NE.AND P2, PT, R20, 0x1, PT ;  /* 0x000000011400780c */ /* 0x000fda0003f45270 */
[----:B------:R-:W1:Y:S02]  /*9d90*/  @P2 LDC.64 R12, c[0x0][0x9e8] ;  /* 0x00027a00ff0c2b82 */ /* 0x000e640000000a00 */
[----:B-1----:R-:W-:-:S05]  /*9da0*/  @P2 IMAD.HI.U32 R12, R19, R12, RZ ;  /* 0x0000000c130c2227 */ /* 0x002fca00078e00ff */
[----:B------:R-:W-:-:S04]  /*9db0*/  @P2 SHF.R.U32.HI R19, RZ, R13, R12 ;  /* 0x0000000dff132219 */ /* 0x000fc8000001160c */
[----:B------:R-:W-:Y:S01]  /*9dc0*/  LOP3.LUT R19, RZ, R19, RZ, 0x33, !PT ;  /* 0x00000013ff137212 */ /* 0x000fe200078e33ff */
[----:B------:R-:W-:Y:S06]  /*9dd0*/  BRA `(.L_x_711) ;  /* 0x00000000001c7947 */ /* 0x000fec0003800000 */
.L_x_710:
[----:B------:R-:W-:-:S05]  /*9de0*/  IMAD.U32 R20, RZ, RZ, UR21 ;  /* 0x00000015ff147e24 */ /* 0x000fca000f8e00ff */
[----:B------:R-:W-:-:S13]  /*9df0*/  ISETP.NE.AND P2, PT, R20, 0x1, PT ;  /* 0x000000011400780c */ /* 0x000fda0003f45270 */
[----:B------:R-:W1:Y:S01]  /*9e00*/  @P2 LDC.64 R12, c[0x0][0x9e8] ;  /* 0x00027a00ff0c2b82 */ /* 0x000e620000000a00 */
[----:B------:R-:W-:-:S04]  /*9e10*/  @P2 IMAD.IADD R19, R156, 0x1, R7 ;  /* 0x000000019c132824 */ /* 0x000fc800078e0207 */
[----:B-1----:R-:W-:-:S04]  /*9e20*/  @P2 IMAD.HI.U32 R12, R19, R12, RZ ;  /* 0x0000000c130c2227 */ /* 0x002fc800078e00ff */
[----:B------:R-:W-:Y:S01]  /*9e30*/  IMAD.MOV.U32 R19, RZ, RZ, R10 ;  /* 0x000000ffff137224 */ /* 0x000fe200078e000a */
[----:B------:R-:W-:-:S07]  /*9e40*/  @P2 SHF.R.U32.HI R19, RZ, R13, R12 ;  /* 0x0000000dff132219 */ /* 0x000fce000001160c */
.L_x_711:
[----:B------:R-:W-:Y:S05]  /*9e50*/  BSYNC B0 ;  /* 0x0000000000007941 */ /* 0x000fea0003800000 */
.L_x_709:
[----:B------:R-:W-:-:S04]  /*9e60*/  IMAD R13, R19, R20, -R0 ;  /* 0x00000014130d7224 */ /* 0x000fc800078e0a00 */
[----:B------:R-:W-:-:S05]  /*9e70*/  IMAD R13, R16, -0x2, R13 ;  /* 0xfffffffe100d7824 */ /* 0x000fca00078e020d */
[----:B------:R-:W-:Y:S02]  /*9e80*/  VIADDMNMX R11, R13, R20, R11, PT ;  /* 0x000000140d0b7246 */ /* 0x000fe4000380010b */
[----:B------:R-:W-:-:S07]  /*9e90*/  VIMNMX R2, R2, R13, !PT ;  /* 0x0000000d02027248 */ /* 0x000fce0007fe0100 */
.L_x_708:
[----:B------:R-:W-:Y:S01]  /*9ea0*/  ISETP.GT.AND P2, PT, R3, -0x1, PT ;  /* 0xffffffff0300780c */ /* 0x000fe20003f44270 */
[C---:B------:R-:W-:Y:S02]  /*9eb0*/  IMAD.IADD R15, R6.reuse, 0x1, R15 ;  /* 0x00000001060f7824 */ /* 0x040fe400078e020f */
[----:B------:R-:W-:Y:S01]  /*9ec0*/  IMAD.IADD R14, R6, 0x1, R14 ;  /* 0x00000001060e7824 */ /* 0x000fe200078e020e */
[C---:B------:R-:W-:Y:S02]  /*9ed0*/  ISETP.GT.AND P4, PT, R2.reuse, RZ, P2 ;  /* 0x000000ff0200720c */ /* 0x040fe40001784270 */
[----:B------:R-:W-:Y:S02]  /*9ee0*/  ISETP.GT.AND P6, PT, R2, 0x1, P2 ;  /* 0x000000010200780c */ /* 0x000fe400017c4270 */
[C---:B------:R-:W-:Y:S02]  /*9ef0*/  ISETP.LT.OR P4, PT, R11.reuse, 0x1, P4 ;  /* 0x000000010b00780c */ /* 0x040fe40002781670 */
[----:B------:R-:W-:-:S02]  /*9f00*/  ISETP.LT.OR P6, PT, R11, 0x2, P6 ;  /* 0x000000020b00780c */ /* 0x000fc400037c1670 */
[----:B------:R-:W-:Y:S02]  /*9f10*/  FSEL R24, R24, -INF , !P4 ;  /* 0xff80000018187808 */ /* 0x000fe40006000000 */
[----:B------:R-:W-:Y:S02]  /*9f20*/  FSEL R25, R25, -INF , !P6 ;  /* 0xff80000019197808 */ /* 0x000fe40007000000 */
[C---:B------:R-:W-:Y:S02]  /*9f30*/  ISETP.GT.AND P3, PT, R2.reuse, 0x8, P2 ;  /* 0x000000080200780c */ /* 0x040fe40001764270 */
[C---:B------:R-:W-:Y:S02]  /*9f40*/  ISETP.GT.AND P4, PT, R2.reuse, 0x9, P2 ;  /* 0x000000090200780c */ /* 0x040fe40001784270 */
[----:B------:R-:W-:Y:S02]  /*9f50*/  ISETP.GT.AND P6, PT, R2, 0x10, P2 ;  /* 0x000000100200780c */ /* 0x000fe400017c4270 */
[----:B------:R-:W-:-:S02]  /*9f60*/  ISETP.LT.OR P3, PT, R11, 0x9, P3 ;  /* 0x000000090b00780c */ /* 0x000fc40001f61670 */
[C---:B------:R-:W-:Y:S02]  /*9f70*/  ISETP.LT.OR P4, PT, R11.reuse, 0xa, P4 ;  /* 0x0000000a0b00780c */ /* 0x040fe40002781670 */
[----:B------:R-:W-:Y:S02]  /*9f80*/  ISETP.LT.OR P6, PT, R11, 0x11, P6 ;  /* 0x000000110b00780c */ /* 0x000fe400037c1670 */
[----:B------:R-:W-:Y:S02]  /*9f90*/  FSEL R28, R28, -INF , !P3 ;  /* 0xff8000001c1c7808 */ /* 0x000fe40005800000 */
[----:B------:R-:W-:Y:S02]  /*9fa0*/  FSEL R29, R29, -INF , !P4 ;  /* 0xff8000001d1d7808 */ /* 0x000fe40006000000 */
[----:B------:R-:W-:Y:S02]  /*9fb0*/  FSEL R32, R32, -INF , !P6 ;  /* 0xff80000020207808 */ /* 0x000fe40007000000 */
[----:B------:R-:W-:-:S02]  /*9fc0*/  ISETP.GT.AND P3, PT, R2, 0x11, P2 ;  /* 0x000000110200780c */ /* 0x000fc40001764270 */
[C---:B------:R-:W-:Y:S02]  /*9fd0*/  ISETP.GT.AND P4, PT, R2.reuse, 0x18, P2 ;  /* 0x000000180200780c */ /* 0x040fe40001784270 */
[----:B------:R-:W-:Y:S02]  /*9fe0*/  ISETP.GT.AND P6, PT, R2, 0x19, P2 ;  /* 0x000000190200780c */ /* 0x000fe400017c4270 */
[C---:B------:R-:W-:Y:S02]  /*9ff0*/  ISETP.LT.OR P3, PT, R11.reuse, 0x12, P3 ;  /* 0x000000120b00780c */ /* 0x040fe40001f61670 */
[C---:B------:R-:W-:Y:S02]  /*a000*/  ISETP.LT.OR P4, PT, R11.reuse, 0x19, P4 ;  /* 0x000000190b00780c */ /* 0x040fe40002781670 */
[----:B------:R-:W-:Y:S02]  /*a010*/  ISETP.LT.OR P6, PT, R11, 0x1a, P6 ;  /* 0x0000001a0b00780c */ /* 0x000fe400037c1670 */
[----:B------:R-:W-:-:S02]  /*a020*/  FSEL R33, R33, -INF , !P3 ;  /* 0xff80000021217808 */ /* 0x000fc40005800000 */
        /* <DEDUP_REMOVED lines=73> */
[----:B------:R-:W-:Y:S01]  /*a4c0*/  FSEL R85, R85, -INF , !P6 ;  /* 0xff80000055557808 */ /* 0x000fe20007000000 */
[----:B------:R-:W-:Y:S06]  /*a4d0*/  @!P5 BRA `(.L_x_712) ;  /* 0x000000000058d947 */ /* 0x000fec0003800000 */
[----:B------:R-:W-:Y:S01]  /*a4e0*/  IMAD.IADD R11, R156, 0x1, R6 ;  /* 0x000000019c0b7824 */ /* 0x000fe200078e0206 */
[----:B------:R-:W-:Y:S04]  /*a4f0*/  BSSY B0, `(.L_x_713) ;  /* 0x0000010000007945 */ /* 0x000fe80003800000 */
[----:B------:R-:W-:-:S13]  /*a500*/  ISETP.GT.AND P3, PT, R11, -0x1, PT ;  /* 0xffffffff0b00780c */ /* 0x000fda0003f64270 */
        /* <DEDUP_REMOVED lines=9> */
.L_x_714:
[----:B------:R-:W-:-:S05]  /*a5a0*/  IMAD.U32 R2, RZ, RZ, UR21 ;  /* 0x00000015ff027e24 */ /* 0x000fca000f8e00ff */
[----:B------:R-:W-:-:S13]  /*a5b0*/  ISETP.NE.AND P3, PT, R2, 0x1, PT ;  /* 0x000000010200780c */ /* 0x000fda0003f65270 */
[----:B------:R-:W1:Y:S02]  /*a5c0*/  @P3 LDC.64 R12, c[0x0][0x9e8] ;  /* 0x00027a00ff0c3b82 */ /* 0x000e640000000a00 */
[----:B-1----:R-:W-:-:S05]  /*a5d0*/  @P3 IMAD.HI.U32 R12, R11, R12, RZ ;  /* 0x0000000c0b0c3227 */ /* 0x002fca00078e00ff */
[----:B------:R-:W-:-:S07]  /*a5e0*/  @P3 SHF.R.U32.HI R11, RZ, R13, R12 ;  /* 0x0000000dff0b3219 */ /* 0x000fce000001160c */
.L_x_715:
[----:B------:R-:W-:Y:S05]  /*a5f0*/  BSYNC B0 ;  /* 0x0000000000007941 */ /* 0x000fea0003800000 */
.L_x_713:
[----:B------:R-:W-:-:S04]  /*a600*/  IMAD R11, R11, R2, -R0 ;  /* 0x000000020b0b7224 */ /* 0x000fc800078e0a00 */
[----:B------:R-:W-:-:S05]  /*a610*/  IMAD R11, R16, -0x2, R11 ;  /* 0xfffffffe100b7824 */ /* 0x000fca00078e020b */
[----:B------:R-:W-:Y:S02]  /*a620*/  VIADDMNMX R15, R11, R2, R15, PT ;  /* 0x000000020b0f7246 */ /* 0x000fe4000380010f */
[----:B------:R-:W-:-:S07]  /*a630*/  VIMNMX R14, R14, R11, !PT ;  /* 0x0000000b0e0e7248 */ /* 0x000fce0007fe0100 */
.L_x_712:
[----:B------:R-:W-:Y:S01]  /*a640*/  FMNMX.FTZ R0, R24, R9, !PT ;  /* 0x0000000918007209 */ /* 0x000fe20007810000 */
        /* <DEDUP_REMOVED lines=17> */
[----:B------:R-:W-:-:S02]  /*a760*/  ISETP.GT.AND P4, PT, R14, 0x1, P2 ;  /* 0x000000010e00780c */ /* 0x000fc40001784270 */
[----:B------:R-:W-:Y:S02]  /*a770*/  FMNMX.FTZ R11, R41, R0, !PT ;  /* 0x00000000290b7209 */ /* 0x000fe40007810000 */
[----:B------:R-:W-:Y:S02]  /*a780*/  FSEL R39, R39, -INF , !P3 ;  /* 0xff80000027277808 */ /* 0x000fe40005800000 */
[----:B------:R-:W-:Y:S02]  /*a790*/  FMNMX.FTZ R0, R44, R11, !PT ;  /* 0x0000000b2c007209 */ /* 0x000fe40007810000 */
[C---:B------:R-:W-:Y:S02]  /*a7a0*/  ISETP.GT.AND P3, PT, R14.reuse, 0x21, P2 ;  /* 0x000000210e00780c */ /* 0x040fe40001764270 */
[----:B------:R-:W-:Y:S02]  /*a7b0*/  FMNMX.FTZ R11, R45, R0, !PT ;  /* 0x000000002d0b7209 */ /* 0x000fe40007810000 */
[----:B------:R-:W-:-:S02]  /*a7c0*/  ISETP.GT.AND P6, PT, R14, 0x8, P2 ;  /* 0x000000080e00780c */ /* 0x000fc400017c4270 */
[----:B------:R-:W-:Y:S02]  /*a7d0*/  FMNMX.FTZ R0, R48, R11, !PT ;  /* 0x0000000b30007209 */ /* 0x000fe40007810000 */
[----:B------:R-:W-:Y:S02]  /*a7e0*/  ISETP.LT.OR P4, PT, R15, 0x2, P4 ;  /* 0x000000020f00780c */ /* 0x000fe40002781670 */
[----:B------:R-:W-:Y:S02]  /*a7f0*/  FMNMX.FTZ R11, R49, R0, !PT ;  /* 0x00000000310b7209 */ /* 0x000fe40007810000 */
[C---:B------:R-:W-:Y:S02]  /*a800*/  ISETP.LT.OR P3, PT, R15.reuse, 0x22, P3 ;  /* 0x000000220f00780c */ /* 0x040fe40001f61670 */
        /* <DEDUP_REMOVED lines=9> */
[----:B------:R-:W-:Y:S02]  /*a8a0*/  ISETP.GT.AND P3, PT, R14, RZ, P2 ;  /* 0x000000ff0e00720c */ /* 0x000fe40001764270 */
[----:B------:R-:W-:Y:S02]  /*a8b0*/  FMNMX.FTZ R11, R61, R0, !PT ;  /* 0x000000003d0b7209 */ /* 0x000fe40007810000 */
[----:B------:R-:W-:Y:S02]  /*a8c0*/  FSEL R30, R30, -INF , !P6 ;  /* 0xff8000001e1e7808 */ /* 0x000fe40007000000 */
[----:B------:R-:W-:Y:S02]  /*a8d0*/  FMNMX.FTZ R0, R64, R11, !PT ;  /* 0x0000000b40007209 */ /* 0x000fe40007810000 */
[----:B------:R-:W-:-:S02]  /*a8e0*/  ISETP.LT.OR P4, PT, R15, 0x11, P4 ;  /* 0x000000110f00780c */ /* 0x000fc40002781670 */
[----:B------:R-:W-:Y:S02]  /*a8f0*/  FMNMX.FTZ R11, R65, R0, !PT ;  /* 0x00000000410b7209 */ /* 0x000fe40007810000 */
[----:B------:R-:W-:Y:S02]  /*a900*/  ISETP.LT.OR P3, PT, R15, 0x1, P3 ;  /* 0x000000010f00780c */ /* 0x000fe40001f61670 */
[----:B------:R-:W-:Y:S02]  /*a910*/  FMNMX.FTZ R0, R68, R11, !PT ;  /* 0x0000000b44007209 */ /* 0x000fe40007810000 */
[----:B------:R-:W-:Y:S02]  /*a920*/  FSEL R34, R34, -INF , !P4 ;  /* 0xff80000022227808 */ /* 0x000fe40006000000 */
[----:B------:R-:W-:Y:S02]  /*a930*/  FMNMX.FTZ R11, R69, R0, !PT ;  /* 0x00000000450b7209 */ /* 0x000fe40007810000 */
[----:B------:R-:W-:-:S02]  /*a940*/  ISETP.GT.AND P4, PT, R14, 0x18, P2 ;  /* 0x000000180e00780c */ /* 0x000fc40001784270 */
[----:B------:R-:W-:Y:S02]  /*a950*/  FMNMX.FTZ R0, R72, R11, !PT ;  /* 0x0000000b48007209 */ /* 0x000fe40007810000 */
[----:B------:R-:W-:Y:S02]  /*a960*/  FSEL R19, R26, -INF , !P3 ;  /* 0xff8000001a137808 */ /* 0x000fe40005800000 */
        /* <DEDUP_REMOVED lines=11> */
[C---:B------:R-:W-:Y:S02]  /*aa20*/  ISETP.GT.AND P4, PT, R14.reuse, 0x28, P2 ;  /* 0x000000280e00780c */ /* 0x040fe40001784270 */
[----:B------:R-:W-:Y:S02]  /*aa30*/  FMNMX.FTZ R0, R85, R0, !PT ;  /* 0x0000000055007209 */ /* 0x000fe40007810000 */
[----:B------:R-:W-:Y:S02]  /*aa40*/  ISETP.LT.OR P4, PT, R15, 0x29, P4 ;  /* 0x000000290f00780c */ /* 0x000fe40002781670 */
[----:B------:R-:W-:Y:S01]  /*aa50*/  ISETP.GT.AND P3, PT, R14, 0x30, P2 ;  /* 0x000000300e00780c */ /* 0x000fe20001764270 */
[----:B------:R-:W1:Y:S01]  /*aa60*/  SHFL.BFLY PT, R11, R0, 0x2, 0x1f ;  /* 0x0c401f00000b7f89 */ /* 0x000e6200000e0000 */
[----:B------:R-:W-:-:S02]  /*aa70*/  FSEL R46, R46, -INF , !P4 ;  /* 0xff8000002e2e7808 */ /* 0x000fc40006000000 */
[----:B------:R-:W-:Y:S02]  /*aa80*/  ISETP.GT.AND P4, PT, R14, 0x29, P2 ;  /* 0x000000290e00780c */ /* 0x000fe40001784270 */
[C---:B------:R-:W-:Y:S02]  /*aa90*/  ISETP.LT.OR P3, PT, R15.reuse, 0x31, P3 ;  /* 0x000000310f00780c */ /* 0x040fe40001f61670 */
[----:B------:R-:W-:Y:S02]  /*aaa0*/  ISETP.LT.OR P4, PT, R15, 0x2a, P4 ;  /* 0x0000002a0f00780c */ /* 0x000fe40002781670 */
[----:B------:R-:W-:Y:S02]  /*aab0*/  FSEL R50, R50, -INF , !P3 ;  /* 0xff80000032327808 */ /* 0x000fe40005800000 */
[----:B------:R-:W-:Y:S02]  /*aac0*/  FSEL R47, R47, -INF , !P4 ;  /* 0xff8000002f2f7808 */ /* 0x000fe40006000000 */
[----:B------:R-:W-:-:S02]  /*aad0*/  ISETP.GT.AND P4, PT, R14, 0x31, P2 ;  /* 0x000000310e00780c */ /* 0x000fc40001784270 */
[C---:B------:R-:W-:Y:S02]  /*aae0*/  ISETP.GT.AND P3, PT, R14.reuse, 0x38, P2 ;  /* 0x000000380e00780c */ /* 0x040fe40001764270 */
[C---:B------:R-:W-:Y:S02]  /*aaf0*/  ISETP.LT.OR P4, PT, R15.reuse, 0x32, P4 ;  /* 0x000000320f00780c */ /* 0x040fe40002781670 */
[----:B------:R-:W-:Y:S02]  /*ab00*/  ISETP.LT.OR P3, PT, R15, 0x39, P3 ;  /* 0x000000390f00780c */ /* 0x000fe40001f61670 */
[----:B------:R-:W-:Y:S02]  /*ab10*/  FSEL R51, R51, -INF , !P4 ;  /* 0xff80000033337808 */ /* 0x000fe40006000000 */
[----:B------:R-:W-:Y:S02]  /*ab20*/  ISETP.GT.AND P4, PT, R14, 0x39, P2 ;  /* 0x000000390e00780c */ /* 0x000fe40001784270 */
[----:B-1----:R-:W-:-:S02]  /*ab30*/  FMNMX.FTZ R11, R0, R11, !PT ;  /* 0x0000000b000b7209 */ /* 0x002fc40007810000 */
[----:B------:R-:W-:Y:S02]  /*ab40*/  FSEL R54, R54, -INF , !P3 ;  /* 0xff80000036367808 */ /* 0x000fe40005800000 */
[C---:B------:R-:W-:Y:S01]  /*ab50*/  ISETP.GT.AND P3, PT, R14.reuse, 0x40, P2 ;  /* 0x000000400e00780c */ /* 0x040fe20001764270 */
[----:B------:R-:W1:Y:S01]  /*ab60*/  SHFL.BFLY PT, R2, R11, 0x1, 0x1f ;  /* 0x0c201f000b027f89 */ /* 0x000e6200000e0000 */
[C---:B------:R-:W-:Y:S02]  /*ab70*/  ISETP.LT.OR P4, PT, R15.reuse, 0x3a, P4 ;  /* 0x0000003a0f00780c */ /* 0x040fe40002781670 */
[----:B------:R-:W-:Y:S02]  /*ab80*/  ISETP.LT.OR P3, PT, R15, 0x41, P3 ;  /* 0x000000410f00780c */ /* 0x000fe40001f61670 */
[----:B------:R-:W-:Y:S02]  /*ab90*/  FSEL R55, R55, -INF , !P4 ;  /* 0xff80000037377808 */ /* 0x000fe40006000000 */
[----:B------:R-:W-:-:S02]  /*aba0*/  ISETP.GT.AND P4, PT, R14, 0x41, P2 ;  /* 0x000000410e00780c */ /* 0x000fc40001784270 */
[----:B------:R-:W-:Y:S02]  /*abb0*/  FSEL R58, R58, -INF , !P3 ;  /* 0xff8000003a3a7808 */ /* 0x000fe40005800000 */
[C---:B------:R-:W-:Y:S02]  /*abc0*/  ISETP.GT.AND P3, PT, R14.reuse, 0x48, P2 ;  /* 0x000000480e00780c */ /* 0x040fe40001764270 */
[C---:B------:R-:W-:Y:S02]  /*abd0*/  ISETP.LT.OR P4, PT, R15.reuse, 0x42, P4 ;  /* 0x000000420f00780c */ /* 0x040fe40002781670 */
[----:B------:R-:W-:Y:S02]  /*abe0*/  ISETP.LT.OR P3, PT, R15, 0x49, P3 ;  /* 0x000000490f00780c */ /* 0x000fe40001f61670 */
[----:B------:R-:W-:Y:S02]  /*abf0*/  FSEL R59, R59, -INF , !P4 ;  /* 0xff8000003b3b7808 */ /* 0x000fe40006000000 */
[----:B------:R-:W-:-:S02]  /*ac00*/  ISETP.GT.AND P4, PT, R14, 0x49, P2 ;  /* 0x000000490e00780c */ /* 0x000fc40001784270 */
[----:B------:R-:W-:Y:S02]  /*ac10*/  FSEL R62, R62, -INF , !P3 ;  /* 0xff8000003e3e7808 */ /* 0x000fe40005800000 */
[----:B------:R-:W-:Y:S02]  /*ac20*/  ISETP.GT.AND P3, PT, R14, 0x50, P2 ;  /* 0x000000500e00780c */ /* 0x000fe40001764270 */
[----:B-1----:R-:W-:Y:S02]  /*ac30*/  FMNMX.FTZ R2, R11, R2, !PT ;  /* 0x000000020b027209 */ /* 0x002fe40007810000 */
[----:B------:R-:W-:Y:S02]  /*ac40*/  ISETP.LT.OR P4, PT, R15, 0x4a, P4 ;  /* 0x0000004a0f00780c */ /* 0x000fe40002781670 */
[C---:B------:R-:W-:Y:S01]  /*ac50*/  FSETP.NEU.FTZ.AND P6, PT, R2.reuse, -INF , PT ;  /* 0xff8000000200780b */ /* 0x040fe20003fdd000 */
[----:B------:R-:W-:-:S01]  /*ac60*/  FFMA.FTZ R0, R2, R13, -8 ;  /* 0xc100000002007423 */ /* 0x000fc2000001000d */
[----:B------:R-:W-:-:S02]  /*ac70*/  ISETP.LT.OR P3, PT, R15, 0x51, P3 ;  /* 0x000000510f00780c */ /* 0x000fc40001f61670 */
[----:B------:R-:W-:Y:S02]  /*ac80*/  FSEL R63, R63, -INF , !P4 ;  /* 0xff8000003f3f7808 */ /* 0x000fe40006000000 */
[----:B------:R-:W-:Y:S02]  /*ac90*/  FSEL R0, R0, RZ, P6 ;  /* 0x000000ff00007208 */ /* 0x000fe40003000000 */
[----:B------:R-:W-:Y:S02]  /*aca0*/  ISETP.GT.AND P4, PT, R14, 0x51, P2 ;  /* 0x000000510e00780c */ /* 0x000fe40001784270 */
[----:B------:R-:W-:Y:S01]  /*acb0*/  FSEL R66, R66, -INF , !P3 ;  /* 0xff80000042427808 */ /* 0x000fe20005800000 */
        /* <DEDUP_REMOVED lines=11> */
[----:B------:R1:W-:Y:S01]  /*ad70*/  MUFU.EX2 R24, R33 ;  /* 0x0000002100187308 */ /* 0x0003e20000000800 */
[----:B------:R-:W-:-:S01]  /*ad80*/  FFMA.FTZ R40, R40, UR41, -R0 ;  /* 0x0000002928287c23 */ /* 0x000fc20008010800 */
[----:B------:R-:W-:Y:S01]  /*ad90*/  FMNMX.FTZ R29, R31, R26, !PT ;  /* 0x0000001a1f1d7209 */ /* 0x000fe20007810000 */
[----:B------:R-:W-:-:S01]  /*ada0*/  FFMA.FTZ R44, R44, UR41, -R0 ;  /* 0x000000292c2c7c23 */ /* 0x000fc20008010800 */
[----:B------:R-:W-:Y:S01]  /*adb0*/  ISETP.GT.AND P3, PT, R14, 0x58, P2 ;  /* 0x000000580e00780c */ /* 0x000fe20001764270 */
[----:B------:R-:W-:-:S01]  /*adc0*/  FFMA.FTZ R48, R48, UR41, -R0 ;  /* 0x0000002930307c23 */ /* 0x000fc20008010800 */
[----:B------:R-:W-:Y:S01]  /*add0*/  FMNMX.FTZ R26, R34, R29, !PT ;  /* 0x0000001d221a7209 */ /* 0x000fe20007810000 */
[----:B------:R-:W-:-:S01]  /*ade0*/  FFMA.FTZ R56, R56, UR41, -R0 ;  /* 0x0000002938387c23 */ /* 0x000fc20008010800 */
[----:B------:R-:W-:Y:S01]  /*adf0*/  ISETP.LT.OR P4, PT, R15, 0x52, P4 ;  /* 0x000000520f00780c */ /* 0x000fe20002781670 */
[----:B------:R-:W-:-:S01]  /*ae00*/  FFMA.FTZ R52, R52, UR41, -R0 ;  /* 0x0000002934347c23 */ /* 0x000fc20008010800 */
[----:B------:R-:W-:Y:S01]  /*ae10*/  FMNMX.FTZ R29, R35, R26, !PT ;  /* 0x0000001a231d7209 */ /* 0x000fe20007810000 */
[----:B------:R-:W-:-:S01]  /*ae20*/  FFMA.FTZ R64, R64, UR41, -R0 ;  /* 0x0000002940407c23 */ /* 0x000fc20008010800 */
[----:B------:R2:W-:Y:S01]  /*ae30*/  MUFU.EX2 R26, R37 ;  /* 0x00000025001a7308 */ /* 0x0005e20000000800 */
[----:B------:R-:W-:Y:S01]  /*ae40*/  ISETP.LT.OR P3, PT, R15, 0x59, P3 ;  /* 0x000000590f00780c */ /* 0x000fe20001f61670 */
[----:B------:R-:W-:Y:S01]  /*ae50*/  FFMA.FTZ R85, R85, UR41, -R0 ;  /* 0x0000002955557c23 */ /* 0x000fe20008010800 */
[----:B------:R-:W-:-:S02]  /*ae60*/  FMNMX.FTZ R28, R38, R29, !PT ;  /* 0x0000001d261c7209 */ /* 0x000fc40007810000 */
[----:B------:R-:W-:Y:S02]  /*ae70*/  FSEL R67, R67, -INF , !P4 ;  /* 0xff80000043437808 */ /* 0x000fe40006000000 */
[----:B------:R-:W-:Y:S01]  /*ae80*/  FMNMX.FTZ R29, R39, R28, !PT ;  /* 0x0000001c271d7209 */ /* 0x000fe20007810000 */
[----:B------:R-:W-:Y:S01]  /*ae90*/  MUFU.EX2 R12, R12 ;  /* 0x0000000c000c7308 */ /* 0x000fe20000000800 */
[----:B------:R-:W-:Y:S02]  /*aea0*/  ISETP.GT.AND P4, PT, R14, 0x59, P2 ;  /* 0x000000590e00780c */ /* 0x000fe40001784270 */
[----:B------:R-:W-:Y:S01]  /*aeb0*/  FMNMX.FTZ R32, R42, R29, !PT ;  /* 0x0000001d2a207209 */ /* 0x000fe20007810000 */
[----:B------:R-:W-:-:S01]  /*aec0*/  FFMA.FTZ R29, R41, UR41, -R0 ;  /* 0x00000029291d7c23 */ /* 0x000fc20008010800 */
[----:B------:R-:W-:Y:S02]  /*aed0*/  FSEL R70, R70, -INF , !P3 ;  /* 0xff80000046467808 */ /* 0x000fe40005800000 */
[----:B-1----:R-:W-:Y:S01]  /*aee0*/  FMNMX.FTZ R33, R43, R32, !PT ;  /* 0x000000202b217209 */ /* 0x002fe20007810000 */
[----:B------:R1:W-:Y:S01]  /*aef0*/  MUFU.EX2 R28, R40 ;  /* 0x00000028001c7308 */ /* 0x0003e20000000800 */
[----:B------:R-:W-:-:S02]  /*af00*/  ISETP.GT.AND P3, PT, R14, 0x60, P2 ;  /* 0x000000600e00780c */ /* 0x000fc40001764270 */
[----:B------:R-:W-:Y:S02]  /*af10*/  FMNMX.FTZ R32, R46, R33, !PT ;  /* 0x000000212e207209 */ /* 0x000fe40007810000 */
[----:B------:R-:W-:Y:S02]  /*af20*/  ISETP.LT.OR P4, PT, R15, 0x5a, P4 ;  /* 0x0000005a0f00780c */ /* 0x000fe40002781670 */
[----:B------:R-:W-:Y:S01]  /*af30*/  FMNMX.FTZ R33, R47, R32, !PT ;  /* 0x000000202f217209 */ /* 0x000fe20007810000 */
[----:B------:R-:W-:Y:S01]  /*af40*/  MUFU.EX2 R11, R11 ;  /* 0x0000000b000b7308 */ /* 0x000fe20000000800 */
[----:B------:R-:W-:Y:S02]  /*af50*/  ISETP.LT.OR P3, PT, R15, 0x61, P3 ;  /* 0x000000610f00780c */ /* 0x000fe40001f61670 */
[----:B------:R-:W-:Y:S01]  /*af60*/  FMNMX.FTZ R36, R50, R33, !PT ;  /* 0x0000002132247209 */ /* 0x000fe20007810000 */
[----:B------:R-:W-:-:S01]  /*af70*/  FFMA.FTZ R33, R45, UR41, -R0 ;  /* 0x000000292d217c23 */ /* 0x000fc20008010800 */
[----:B------:R-:W-:-:S02]  /*af80*/  FSEL R71, R71, -INF , !P4 ;  /* 0xff80000047477808 */ /* 0x000fc40006000000 */
[----:B--2---:R-:W-:Y:S01]  /*af90*/  FMNMX.FTZ R37, R51, R36, !PT ;  /* 0x0000002433257209 */ /* 0x004fe20007810000 */
[----:B------:R2:W-:Y:S01]  /*afa0*/  MUFU.EX2 R32, R44 ;  /* 0x0000002c00207308 */ /* 0x0005e20000000800 */
[----:B------:R-:W-:Y:S02]  /*afb0*/  ISETP.GT.AND P4, PT, R14, 0x61, P2 ;  /* 0x000000610e00780c */ /* 0x000fe40001784270 */
[----:B------:R-:W-:Y:S02]  /*afc0*/  FMNMX.FTZ R36, R54, R37, !PT ;  /* 0x0000002536247209 */ /* 0x000fe40007810000 */
[----:B------:R-:W-:Y:S02]  /*afd0*/  FSEL R74, R74, -INF , !P3 ;  /* 0xff8000004a4a7808 */ /* 0x000fe40005800000 */
[----:B------:R-:W-:Y:S01]  /*afe0*/  FMNMX.FTZ R37, R55, R36, !PT ;  /* 0x0000002437257209 */ /* 0x000fe20007810000 */
[----:B------:R-:W-:Y:S01]  /*aff0*/  MUFU.EX2 R13, R13 ;  /* 0x0000000d000d7308 */ /* 0x000fe20000000800 */
[----:B------:R-:W-:-:S02]  /*b000*/  ISETP.GT.AND P3, PT, R14, 0x68, P2 ;  /* 0x000000680e00780c */ /* 0x000fc40001764270 */
[----:B-1----:R-:W-:Y:S01]  /*b010*/  FMNMX.FTZ R40, R58, R37, !PT ;  /* 0x000000253a287209 */ /* 0x002fe20007810000 */
[----:B------:R-:W-:-:S01]  /*b020*/  FFMA.FTZ R37, R49, UR41, -R0 ;  /* 0x0000002931257c23 */ /* 0x000fc20008010800 */
[----:B------:R-:W-:Y:S02]  /*b030*/  ISETP.LT.OR P4, PT, R15, 0x62, P4 ;  /* 0x000000620f00780c */ /* 0x000fe40002781670 */
[----:B------:R-:W-:Y:S01]  /*b040*/  FMNMX.FTZ R41, R59, R40, !PT ;  /* 0x000000283b297209 */ /* 0x000fe20007810000 */
[----:B------:R-:W-:Y:S01]  /*b050*/  MUFU.EX2 R36, R48 ;  /* 0x0000003000247308 */ /* 0x000fe20000000800 */
[----:B------:R-:W-:Y:S02]  /*b060*/  ISETP.LT.OR P3, PT, R15, 0x69, P3 ;  /* 0x000000690f00780c */ /* 0x000fe40001f61670 */
[----:B------:R-:W-:Y:S02]  /*b070*/  FMNMX.FTZ R40, R62, R41, !PT ;  /* 0x000000293e287209 */ /* 0x000fe40007810000 */
[----:B------:R-:W-:-:S02]  /*b080*/  FSEL R75, R75, -INF , !P4 ;  /* 0xff8000004b4b7808 */ /* 0x000fc40006000000 */
[----:B------:R-:W-:Y:S01]  /*b090*/  FMNMX.FTZ R41, R63, R40, !PT ;  /* 0x000000283f297209 */ /* 0x000fe20007810000 */
[----:B------:R-:W-:Y:S01]  /*b0a0*/  MUFU.EX2 R20, R20 ;  /* 0x0000001400147308 */ /* 0x000fe20000000800 */
[----:B------:R-:W-:Y:S02]  /*b0b0*/  ISETP.GT.AND P4, PT, R14, 0x69, P2 ;  /* 0x000000690e00780c */ /* 0x000fe40001784270 */
[----:B--2---:R-:W-:Y:S01]  /*b0c0*/  FMNMX.FTZ R44, R66, R41, !PT ;  /* 0x00000029422c7209 */ /* 0x004fe20007810000 */
[----:B------:R-:W-:-:S01]  /*b0d0*/  FFMA.FTZ R41, R53, UR41, -R0 ;  /* 0x0000002935297c23 */ /* 0x000fc20008010800 */
[----:B------:R-:W-:Y:S01]  /*b0e0*/  FSEL R78, R78, -INF , !P3 ;  /* 0xff8000004e4e7808 */ /* 0x000fe20005800000 */
[----:B------:R-:W-:-:S01]  /*b0f0*/  FFMA.FTZ R53, R69, UR41, -R0 ;  /* 0x0000002945357c23 */ /* 0x000fc20008010800 */
[----:B------:R-:W-:Y:S01]  /*b100*/  FMNMX.FTZ R45, R67, R44, !PT ;  /* 0x0000002c432d7209 */ /* 0x000fe20007810000 */
[----:B------:R1:W-:Y:S01]  /*b110*/  MUFU.EX2 R40, R52 ;  /* 0x0000003400287308 */ /* 0x0003e20000000800 */
[----:B------:R-:W-:-:S02]  /*b120*/  ISETP.GT.AND P3, PT, R14, 0x70, P2 ;  /* 0x000000700e00780c */ /* 0x000fc40001764270 */
[----:B------:R-:W-:Y:S02]  /*b130*/  FMNMX.FTZ R44, R70, R45, !PT ;  /* 0x0000002d462c7209 */ /* 0x000fe40007810000 */
[----:B------:R-:W-:Y:S02]  /*b140*/  ISETP.LT.OR P4, PT, R15, 0x6a, P4 ;  /* 0x0000006a0f00780c */ /* 0x000fe40002781670 */
[----:B------:R-:W-:Y:S01]  /*b150*/  FMNMX.FTZ R45, R71, R44, !PT ;  /* 0x0000002c472d7209 */ /* 0x000fe20007810000 */
[----:B------:R-:W-:Y:S01]  /*b160*/  MUFU.EX2 R21, R21 ;  /* 0x0000001500157308 */ /* 0x000fe20000000800 */
[----:B------:R-:W-:Y:S01]  /*b170*/  ISETP.LT.OR P3, PT, R15, 0x71, P3 ;  /* 0x000000710f00780c */ /* 0x000fe20001f61670 */
[--C-:B-1----:R-:W-:Y:S01]  /*b180*/  FFMA.FTZ R52, R68, UR41, -R0.reuse ;  /* 0x0000002944347c23 */ /* 0x102fe20008010800 */
[----:B------:R-:W-:Y:S01]  /*b190*/  FMNMX.FTZ R48, R74, R45, !PT ;  /* 0x0000002d4a307209 */ /* 0x000fe20007810000 */
[--C-:B------:R-:W-:Y:S01]  /*b1a0*/  FFMA.FTZ R45, R57, UR41, -R0.reuse ;  /* 0x00000029392d7c23 */ /* 0x100fe20008010800 */
[----:B------:R-:W-:Y:S01]  /*b1b0*/  FSEL R79, R79, -INF , !P4 ;  /* 0xff8000004f4f7808 */ /* 0x000fe20006000000 */
[--C-:B------:R-:W-:Y:S01]  /*b1c0*/  FFMA.FTZ R57, R73, UR41, -R0.reuse ;  /* 0x0000002949397c23 */ /* 0x100fe20008010800 */
[----:B------:R-:W-:Y:S01]  /*b1d0*/  FMNMX.FTZ R49, R75, R48, !PT ;  /* 0x000000304b317209 */ /* 0x000fe20007810000 */
[----:B------:R1:W-:Y:S01]  /*b1e0*/  MUFU.EX2 R44, R56 ;  /* 0x00000038002c7308 */ /* 0x0003e20000000800 */
[----:B------:R-:W-:Y:S01]  /*b1f0*/  ISETP.GT.AND P4, PT, R14, 0x71, P2 ;  /* 0x000000710e00780c */ /* 0x000fe20001784270 */
[----:B------:R-:W-:Y:S01]  /*b200*/  FFMA.FTZ R68, R84, UR41, -R0 ;  /* 0x0000002954447c23 */ /* 0x000fe20008010800 */
[----:B------:R-:W-:Y:S01]  /*b210*/  FMNMX.FTZ R48, R78, R49, !PT ;  /* 0x000000314e307209 */ /* 0x000fe20007810000 */
[----:B------:R-:W-:Y:S01]  /*b220*/  IMAD.U32 R73, RZ, RZ, UR41 ;  /* 0x00000029ff497e24 */ /* 0x000fe2000f8e00ff */
[----:B------:R-:W-:-:S02]  /*b230*/  FSEL R82, R82, -INF , !P3 ;  /* 0xff80000052527808 */ /* 0x000fc40005800000 */
[----:B------:R-:W-:Y:S01]  /*b240*/  ISETP.GT.AND P3, PT, R14, 0x78, P2 ;  /* 0x000000780e00780c */ /* 0x000fe20001764270 */
[----:B------:R-:W-:Y:S01]  /*b250*/  MUFU.EX2 R25, R25 ;  /* 0x0000001900197308 */ /* 0x000fe20000000800 */
[----:B------:R-:W-:Y:S01]  /*b260*/  ISETP.LT.OR P4, PT, R15, 0x72, P4 ;  /* 0x000000720f00780c */ /* 0x000fe20002781670 */
[--C-:B-1----:R-:W-:Y:S01]  /*b270*/  FFMA.FTZ R56, R72, UR41, -R0.reuse ;  /* 0x0000002948387c23 */ /* 0x102fe20008010800 */
[----:B------:R-:W-:Y:S02]  /*b280*/  FMNMX.FTZ R49, R79, R48, !PT ;  /* 0x000000304f317209 */ /* 0x000fe40007810000 */
[----:B------:R-:W-:Y:S01]  /*b290*/  ISETP.GT.AND P2, PT, R14, 0x79, P2 ;  /* 0x000000790e00780c */ /* 0x000fe20001744270 */
[----:B------:R-:W-:-:S01]  /*b2a0*/  FFMA.FTZ R14, R60, UR41, -R0 ;  /* 0x000000293c0e7c23 */ /* 0x000fc20008010800 */
[----:B------:R-:W-:Y:S01]  /*b2b0*/  ISETP.LT.OR P3, PT, R15, 0x79, P3 ;  /* 0x000000790f00780c */ /* 0x000fe20001f61670 */
[----:B------:R-:W-:Y:S01]  /*b2c0*/  MUFU.EX2 R29, R29 ;  /* 0x0000001d001d7308 */ /* 0x000fe20000000800 */
[----:B------:R-:W-:-:S02]  /*b2d0*/  FSEL R83, R83, -INF , !P4 ;  /* 0xff80000053537808 */ /* 0x000fc40006000000 */
[----:B------:R-:W-:Y:S02]  /*b2e0*/  FMNMX.FTZ R48, R82, R49, !PT ;  /* 0x0000003152307209 */ /* 0x000fe40007810000 */
[----:B------:R-:W-:Y:S01]  /*b2f0*/  ISETP.LT.OR P2, PT, R15, 0x7a, P2 ;  /* 0x0000007a0f00780c */ /* 0x000fe20001741670 */
[--C-:B------:R-:W-:Y:S01]  /*b300*/  FFMA.FTZ R15, R61, UR41, -R0.reuse ;  /* 0x000000293d0f7c23 */ /* 0x100fe20008010800 */
[----:B------:R-:W-:Y:S01]  /*b310*/  FSEL R86, R86, -INF , !P3 ;  /* 0xff80000056567808 */ /* 0x000fe20005800000 */
[----:B------:R-:W-:Y:S01]  /*b320*/  MUFU.EX2 R33, R33 ;  /* 0x0000002100217308 */ /* 0x000fe20000000800 */
[----:B------:R-:W-:Y:S02]  /*b330*/  FMNMX.FTZ R49, R83, R48, !PT ;  /* 0x0000003053317209 */ /* 0x000fe40007810000 */
[----:B------:R-:W-:Y:S02]  /*b340*/  FSEL R87, R87, -INF , !P2 ;  /* 0xff80000057577808 */ /* 0x000fe40005000000 */
[----:B------:R-:W-:Y:S01]  /*b350*/  FMNMX.FTZ R48, R86, R49, !PT ;  /* 0x0000003156307209 */ /* 0x000fe20007810000 */
[--C-:B------:R-:W-:Y:S01]  /*b360*/  FFMA.FTZ R49, R65, UR41, -R0.reuse ;  /* 0x0000002941317c23 */ /* 0x100fe20008010800 */
[----:B------:R-:W-:-:S01]  /*b370*/  FFMA.FTZ R65, R81, UR41, -R0 ;  /* 0x0000002951417c23 */ /* 0x000fc20008010800 */
[----:B------:R-:W-:Y:S01]  /*b380*/  MUFU.EX2 R37, R37 ;  /* 0x0000002500257308 */ /* 0x000fe20000000800 */
[----:B------:R-:W-:-:S05]  /*b390*/  FMNMX.FTZ R60, R87, R48, !PT ;  /* 0x00000030573c7209 */ /* 0x000fca0007810000 */
[----:B------:R-:W1:Y:S02]  /*b3a0*/  SHFL.BFLY PT, R61, R60, 0x2, 0x1f ;  /* 0x0c401f003c3d7f89 */ /* 0x000e6400000e0000 */
[----:B------:R2:W-:Y:S08]  /*b3b0*/  MUFU.EX2 R48, R64 ;  /* 0x0000004000307308 */ /* 0x0005f00000000800 */
[----:B------:R-:W-:Y:S01]  /*b3c0*/  MUFU.EX2 R41, R41 ;  /* 0x0000002900297308 */ /* 0x000fe20000000800 */
[----:B--2---:R-:W-:-:S07]  /*b3d0*/  FFMA.FTZ R64, R80, UR41, -R0 ;  /* 0x0000002950407c23 */ /* 0x004fce0008010800 */
[----:B------:R-:W-:Y:S01]  /*b3e0*/  MUFU.EX2 R45, R45 ;  /* 0x0000002d002d7308 */ /* 0x000fe20000000800 */
[----:B-1----:R-:W-:Y:S01]  /*b3f0*/  FMNMX.FTZ R69, R60, R61, !PT ;  /* 0x0000003d3c457209 */ /* 0x002fe20007810000 */
[--C-:B------:R-:W-:Y:S01]  /*b400*/  FFMA.FTZ R60, R76, UR41, -R0.reuse ;  /* 0x000000294c3c7c23 */ /* 0x100fe20008010800 */
[----:B------:R-:W-:-:S01]  /*b410*/  FFMA.FTZ R61, R77, UR41, -R0 ;  /* 0x000000294d3d7c23 */ /* 0x000fc20008010800 */
[----:B------:R-:W-:-:S04]  /*b420*/  FSEL R76, R2, RZ, P6 ;  /* 0x000000ff024c7208 */ /* 0x000fc80003000000 */
[----:B------:R-:W-:Y:S01]  /*b430*/  MUFU.EX2 R14, R14 ;  /* 0x0000000e000e7308 */ /* 0x000fe20000000800 */
[----:B------:R-:W1:Y:S01]  /*b440*/  SHFL.BFLY PT, R72, R69, 0x1, 0x1f ;  /* 0x0c201f0045487f89 */ /* 0x000e6200000e0000 */
[----:B------:R-:W-:-:S04]  /*b450*/  FADD.FTZ R76, -R76, R9 ;  /* 0x000000094c4c7221 */ /* 0x000fc80000010100 */
[----:B------:R-:W-:Y:S02]  /*b460*/  FMUL.FTZ R9, R76, UR41 ;  /* 0x000000294c097c20 */ /* 0x000fe40008410000 */
[----:B------:R-:W-:Y:S08]  /*b470*/  MUFU.EX2 R15, R15 ;  /* 0x0000000f000f7308 */ /* 0x000ff00000000800 */
[----:B------:R-:W2:Y:S01]  /*b480*/  MUFU.EX2 R9, R9 ;  /* 0x0000000900097308 */ /* 0x000ea20000000800 */
[----:B-1----:R-:W-:-:S07]  /*b490*/  FMNMX.FTZ R0, R69, R72, !PT ;  /* 0x0000004845007209 */ /* 0x002fce0007810000 */
[----:B------:R-:W-:Y:S01]  /*b4a0*/  MUFU.EX2 R49, R49 ;  /* 0x0000003100317308 */ /* 0x000fe20000000800 */
[C---:B------:R-:W-:Y:S01]  /*b4b0*/  FSETP.NEU.FTZ.AND P2, PT, R0.reuse, -INF , PT ;  /* 0xff8000000000780b */ /* 0x040fe20003f5d000 */
[----:B------:R-:W-:-:S06]  /*b4c0*/  FFMA.FTZ R72, R0, R73, -8 ;  /* 0xc100000000487423 */ /* 0x000fcc0000010049 */
[----:B------:R-:W-:Y:S01]  /*b4d0*/  MUFU.EX2 R52, R52 ;  /* 0x0000003400347308 */ /* 0x000fe20000000800 */
[----:B------:R-:W-:-:S05]  /*b4e0*/  FSEL R72, R72, RZ, P2 ;  /* 0x000000ff48487208 */ /* 0x000fca0001000000 */
        /* <DEDUP_REMOVED lines=13> */
[----:B------:R-:W-:Y:S01]  /*b5c0*/  FSEL R51, R0, RZ, P2 ;  /* 0x000000ff00337208 */ /* 0x000fe20001000000 */
[--C-:B------:R-:W-:Y:S01]  /*b5d0*/  FFMA.FTZ R73, R54, UR41, -R72.reuse ;  /* 0x0000002936497c23 */ /* 0x100fe20008010848 */
[----:B------:R-:W-:-:S01]  /*b5e0*/  FFMA.FTZ R19, R19, UR41, -R72 ;  /* 0x0000002913137c23 */ /* 0x000fc20008010848 */
[----:B------:R-:W-:Y:S02]  /*b5f0*/  MUFU.EX2 R76, R76 ;  /* 0x0000004c004c7308 */ /* 0x000fe40000000800 */
[----:B------:R-:W-:-:S04]  /*b600*/  FADD.FTZ R51, -R51, R8 ;  /* 0x0000000833337221 */ /* 0x000fc80000010100 */
[----:B------:R-:W-:Y:S01]  /*b610*/  FMUL.FTZ R54, R51, UR41 ;  /* 0x0000002933367c20 */ /* 0x000fe20008410000 */
[----:B------:R-:W-:-:S01]  /*b620*/  FFMA.FTZ R51, R55, UR41, -R72 ;  /* 0x0000002937337c23 */ /* 0x000fc20008010848 */
[----:B------:R-:W-:Y:S01]  /*b630*/  MUFU.EX2 R19, R19 ;  /* 0x0000001300137308 */ /* 0x000fe20000000800 */
[----:B------:R-:W-:-:S01]  /*b640*/  FFMA.FTZ R55, R58, UR41, -R72 ;  /* 0x000000293a377c23 */ /* 0x000fc20008010848 */
[--C-:B------:R-:W-:Y:S01]  /*b650*/  FFMA.FTZ R58, R59, UR41, -R72.reuse ;  /* 0x000000293b3a7c23 */ /* 0x100fe20008010848 */
[----:B------:R-:W-:-:S01]  /*b660*/  FFMA.FTZ R59, R62, UR41, -R72 ;  /* 0x000000293e3b7c23 */ /* 0x000fc20008010848 */
[----:B--2---:R-:W-:-:S04]  /*b670*/  FFMA.FTZ R62, R9, R5, R12 ;  /* 0x00000005093e7223 */ /* 0x004fc8000001000c */
[----:B------:R-:W1:Y:S08]  /*b680*/  MUFU.EX2 R54, R54 ;  /* 0x0000003600367308 */ /* 0x000e700000000800 */
[----:B------:R-:W2:Y:S08]  /*b690*/  MUFU.EX2 R27, R27 ;  /* 0x0000001b001b7308 */ /* 0x000eb00000000800 */
[----:B------:R-:W3:Y:S01]  /*b6a0*/  MUFU.EX2 R30, R30 ;  /* 0x0000001e001e7308 */ /* 0x000ee20000000800 */
[----:B-1----:R-:W-:-:S01]  /*b6b0*/  FFMA.FTZ R5, R54, R4, R19 ;  /* 0x0000000436057223 */ /* 0x002fc20000010013 */
[----:B------:R-:W-:Y:S01]  /*b6c0*/  FADD.FTZ R4, R11, R62 ;  /* 0x0000003e0b047221 */ /* 0x000fe20000010000 */
[----:B------:R-:W-:-:S02]  /*b6d0*/  FFMA.FTZ R62, R63, UR41, -R72 ;  /* 0x000000293f3e7c23 */ /* 0x000fc40008010848 */
[----:B------:R-:W-:Y:S01]  /*b6e0*/  FADD.FTZ R80, R76, R5 ;  /* 0x000000054c507221 */ /* 0x000fe20000010000 */
[----:B------:R-:W-:-:S02]  /*b6f0*/  FADD.FTZ R5, R13, R4 ;  /* 0x000000040d057221 */ /* 0x000fc40000010000 */
[----:B------:R-:W1:Y:S01]  /*b700*/  MUFU.EX2 R31, R31 ;  /* 0x0000001f001f7308 */ /* 0x000e620000000800 */
[----:B--2---:R-:W-:-:S01]  /*b710*/  FADD.FTZ R63, R27, R80 ;  /* 0x000000501b3f7221 */ /* 0x004fc20000010000 */
[----:B------:R-:W-:-:S04]  /*b720*/  FADD.FTZ R4, R20, R5 ;  /* 0x0000000514047221 */ /* 0x000fc80000010000 */
[----:B------:R-:W-:Y:S02]  /*b730*/  FADD.FTZ R5, R21, R4 ;  /* 0x0000000415057221 */ /* 0x000fe40000010000 */
[----:B------:R-:W2:Y:S01]  /*b740*/  MUFU.EX2 R34, R34 ;  /* 0x0000002200227308 */ /* 0x000ea20000000800 */
[----:B---3--:R-:W-:-:S01]  /*b750*/  FADD.FTZ R80, R30, R63 ;  /* 0x0000003f1e507221 */ /* 0x008fc20000010000 */
[----:B------:R-:W-:Y:S01]  /*b760*/  FADD.FTZ R4, R24, R5 ;  /* 0x0000000518047221 */ /* 0x000fe20000010000 */
[----:B------:R-:W-:-:S01]  /*b770*/  FFMA.FTZ R63, R66, UR41, -R72 ;  /* 0x00000029423f7c23 */ /* 0x000fc20008010848 */
[----:B------:R-:W-:Y:S02]  /*b780*/  FFMA.FTZ R66, R67, UR41, -R72 ;  /* 0x0000002943427c23 */ /* 0x000fe40008010848 */
[----:B------:R-:W-:-:S02]  /*b790*/  FADD.FTZ R5, R25, R4 ;  /* 0x0000000419057221 */ /* 0x000fc40000010000 */
[----:B------:R-:W3:Y:S02]  /*b7a0*/  MUFU.EX2 R35, R35 ;  /* 0x0000002300237308 */ /* 0x000ee40000000800 */
[----:B------:R-:W-:-:S06]  /*b7b0*/  FADD.FTZ R5, R26, R5 ;  /* 0x000000051a057221 */ /* 0x000fcc0000010000 */
[----:B------:R-:W4:Y:S08]  /*b7c0*/  MUFU.EX2 R38, R38 ;  /* 0x0000002600267308 */ /* 0x000f300000000800 */
[----:B------:R-:W5:Y:S08]  /*b7d0*/  MUFU.EX2 R39, R39 ;  /* 0x0000002700277308 */ /* 0x000f700000000800 */
[----:B------:R1:W-:Y:S08]  /*b7e0*/  MUFU.EX2 R8, R73 ;  /* 0x0000004900087308 */ /* 0x0003f00000000800 */
[----:B------:R-:W5:Y:S01]  /*b7f0*/  MUFU.EX2 R42, R42 ;  /* 0x0000002a002a7308 */ /* 0x000f620000000800 */
[----:B-1----:R-:W-:-:S04]  /*b800*/  FADD.FTZ R73, R31, R80 ;  /* 0x000000501f497221 */ /* 0x002fc80000010000 */
[----:B--2---:R-:W-:-:S03]  /*b810*/  FADD.FTZ R80, R34, R73 ;  /* 0x0000004922507221 */ /* 0x004fc60000010000 */
[----:B------:R-:W1:Y:S01]  /*b820*/  MUFU.EX2 R43, R43 ;  /* 0x0000002b002b7308 */ /* 0x000e620000000800 */
[----:B---3--:R-:W-:-:S04]  /*b830*/  FADD.FTZ R67, R35, R80 ;  /* 0x0000005023437221 */ /* 0x008fc80000010000 */
[----:B----4-:R-:W-:Y:S01]  /*b840*/  FADD.FTZ R4, R38, R67 ;  /* 0x0000004326047221 */ /* 0x010fe20000010000 */
[----:B------:R-:W-:-:S01]  /*b850*/  FFMA.FTZ R67, R70, UR41, -R72 ;  /* 0x0000002946437c23 */ /* 0x000fc20008010848 */
[----:B------:R-:W-:Y:S01]  /*b860*/  FADD.FTZ R70, R28, R5 ;  /* 0x000000051c467221 */ /* 0x000fe20000010000 */
[----:B------:R-:W2:Y:S01]  /*b870*/  MUFU.EX2 R46, R46 ;  /* 0x0000002e002e7308 */ /* 0x000ea20000000800 */
[----:B-----5:R-:W-:-:S02]  /*b880*/  FADD.FTZ R5, R39, R4 ;  /* 0x0000000427057221 */ /* 0x020fc40000010000 */
[----:B------:R-:W-:Y:S01]  /*b890*/  FADD.FTZ R73, R29, R70 ;  /* 0x000000461d497221 */ /* 0x000fe20000010000 */
[----:B------:R-:W-:-:S01]  /*b8a0*/  FFMA.FTZ R70, R71, UR41, -R72 ;  /* 0x0000002947467c23 */ /* 0x000fc20008010848 */
[----:B------:R-:W-:Y:S01]  /*b8b0*/  FADD.FTZ R4, R42, R5 ;  /* 0x000000052a047221 */ /* 0x000fe20000010000 */
[----:B------:R-:W-:-:S01]  /*b8c0*/  FFMA.FTZ R71, R74, UR41, -R72 ;  /* 0x000000294a477c23 */ /* 0x000fc20008010848 */
[----:B------:R-:W-:Y:S01]  /*b8d0*/  FADD.FTZ R80, R32, R73 ;  /* 0x0000004920507221 */ /* 0x000fe20000010000 */
[----:B------:R-:W3:Y:S01]  /*b8e0*/  MUFU.EX2 R47, R47 ;  /* 0x0000002f002f7308 */ /* 0x000ee20000000800 */
[----:B-1----:R-:W-:-:S02]  /*b8f0*/  FADD.FTZ R5, R43, R4 ;  /* 0x000000042b057221 */ /* 0x002fc40000010000 */
[----:B------:R-:W-:-:S04]  /*b900*/  FADD.FTZ R73, R33, R80 ;  /* 0x0000005021497221 */ /* 0x000fc80000010000 */
[----:B------:R-:W-:Y:S01]  /*b910*/  FADD.FTZ R74, R36, R73 ;  /* 0x00000049244a7221 */ /* 0x000fe20000010000 */
[----:B------:R-:W1:Y:S01]  /*b920*/  MUFU.EX2 R50, R50 ;  /* 0x0000003200327308 */ /* 0x000e620000000800 */
[----:B--2---:R-:W-:-:S02]  /*b930*/  FADD.FTZ R4, R46, R5 ;  /* 0x000000052e047221 */ /* 0x004fc40000010000 */
[----:B------:R-:W-:Y:S01]  /*b940*/  FADD.FTZ R73, R37, R74 ;  /* 0x0000004a25497221 */ /* 0x000fe20000010000 */
[----:B------:R-:W-:-:S04]  /*b950*/  FFMA.FTZ R74, R75, UR41, -R72 ;  /* 0x000000294b4a7c23 */ /* 0x000fc80008010848 */
[----:B------:R-:W2:Y:S01]  /*b960*/  MUFU.EX2 R51, R51 ;  /* 0x0000003300337308 */ /* 0x000ea20000000800 */
[----:B---3--:R-:W-:-:S01]  /*b970*/  FADD.FTZ R5, R47, R4 ;  /* 0x000000042f057221 */ /* 0x008fc20000010000 */
[----:B------:R-:W-:Y:S01]  /*b980*/  FADD.FTZ R4, R40, R73 ;  /* 0x0000004928047221 */ /* 0x000fe20000010000 */
[----:B------:R-:W-:-:S01]  /*b990*/  FFMA.FTZ R73, R78, UR41, -R72 ;  /* 0x000000294e497c23 */ /* 0x000fc20008010848 */
[----:B------:R-:W-:-:S04]  /*b9a0*/  FFMA.FTZ R78, R79, UR41, -R72 ;  /* 0x000000294f4e7c23 */ /* 0x000fc80008010848 */
[----:B------:R-:W3:Y:S01]  /*b9b0*/  MUFU.EX2 R55, R55 ;  /* 0x0000003700377308 */ /* 0x000ee20000000800 */
[----:B-1----:R-:W-:-:S04]  /*b9c0*/  FADD.FTZ R5, R50, R5 ;  /* 0x0000000532057221 */ /* 0x002fc80000010000 */
        /* <DEDUP_REMOVED lines=9> */
[----:B------:R-:W-:-:S03]  /*ba60*/  FFMA.FTZ R75, R82, UR41, -R72 ;  /* 0x00000029524b7c23 */ /* 0x000fc60008010848 */
[----:B------:R-:W-:Y:S02]  /*ba70*/  FADD.FTZ R77, R15, R80 ;  /* 0x000000500f4d7221 */ /* 0x000fe40000010000 */
[----:B------:R-:W3:Y:S01]  /*ba80*/  MUFU.EX2 R62, R62 ;  /* 0x0000003e003e7308 */ /* 0x000ee20000000800 */
[----:B-1----:R-:W-:-:S01]  /*ba90*/  FADD.FTZ R4, R58, R5 ;  /* 0x000000053a047221 */ /* 0x002fc20000010000 */
[----:B------:R-:W-:-:S04]  /*baa0*/  FADD.FTZ R80, R48, R77 ;  /* 0x0000004d30507221 */ /* 0x000fc80000010000 */
[----:B------:R-:W-:Y:S01]  /*bab0*/  FADD.FTZ R77, R49, R80 ;  /* 0x00000050314d7221 */ /* 0x000fe20000010000 */
[----:B------:R-:W-:-:S01]  /*bac0*/  FFMA.FTZ R80, R83, UR41, -R72 ;  /* 0x0000002953507c23 */ /* 0x000fc20008010848 */
[----:B------:R-:W1:Y:S01]  /*bad0*/  MUFU.EX2 R63, R63 ;  /* 0x0000003f003f7308 */ /* 0x000e620000000800 */
[----:B--2---:R-:W-:-:S01]  /*bae0*/  FADD.FTZ R5, R59, R4 ;  /* 0x000000043b057221 */ /* 0x004fc20000010000 */
[----:B------:R-:W-:Y:S01]  /*baf0*/  FADD.FTZ R82, R52, R77 ;  /* 0x0000004d34527221 */ /* 0x000fe20000010000 */
[----:B------:R-:W-:-:S01]  /*bb00*/  FFMA.FTZ R77, R86, UR41, -R72 ;  /* 0x00000029564d7c23 */ /* 0x000fc20008010848 */
[----:B------:R-:W-:-:S04]  /*bb10*/  FFMA.FTZ R72, R87, UR41, -R72 ;  /* 0x0000002957487c23 */ /* 0x000fc80008010848 */
        /* <DEDUP_REMOVED lines=42> */
[----:B------:R-:W-:Y:S06]  /*bdc0*/  @!P0 BRA `(.L_x_716) ;  /* 0x0000000000048947 */ /* 0x000fec0003800000 */
[----:B------:R-:W-:Y:S01]  /*bdd0*/  BPT.TRAP 0x1 ;  /* 0x000000040000795c */ /* 0x000fe20000300000 */
.L_x_716:
        /* <DEDUP_REMOVED lines=90> */
.L_x_699:
[----:B------:R-:W-:Y:S06]  /*c380*/  BAR.ARV 0x8, 0x1a0 ;  /* 0x0206800000007b1d */ /* 0x000fec0000002000 */
[----:B------:R-:W-:Y:S05]  /*c390*/  @!P0 BRA `(.L_x_718) ;  /* 0x0000000000048947 */ /* 0x000fea0003800000 */
[----:B------:R-:W-:Y:S01]  /*c3a0*/  BPT.TRAP 0x1 ;  /* 0x000000040000795c */ /* 0x000fe20000300000 */
.L_x_718:
[----:B------:R-:W-:Y:S01]  /*c3b0*/  ULEA UR14, UR36, UR47, 0x3 ;  /* 0x0000002f240e7291 */ /* 0x000fe2000f8e183f */
[----:B------:R-:W-:-:S05]  /*c3c0*/  IMAD.U32 R3, RZ, RZ, UR37 ;  /* 0x00000025ff037e24 */ /* 0x000fca000f8e00ff */
[----:B------:R-:W-:-:S04]  /*c3d0*/  SHF.L.U32 R3, R3, 0x1f, RZ ;  /* 0x0000001f03037819 */ /* 0x000fc800000006ff */
[----:B------:R1:W2:Y:S01]  /*c3e0*/  SYNCS.PHASECHK.TRANS64.TRYWAIT P1, [UR14+0x19c50], R3 ;  /* 0x019c5003ff0075a7 */ /* 0x0002a2000802014e */
[----:B------:R-:W-:Y:S05]  /*c3f0*/  @!P0 BRA `(.L_x_719) ;  /* 0x0000000000048947 */ /* 0x000fea0003800000 */
[----:B------:R-:W-:Y:S01]  /*c400*/  BPT.TRAP 0x1 ;  /* 0x000000040000795c */ /* 0x000fe20000300000 */
.L_x_719:
[----:B--2---:R-:W-:Y:S05]  /*c410*/  @P1 BRA `(.L_x_720) ;  /* 0x0000000000081947 */ /* 0x004fea0003800000 */
[----:B------:R-:W2:Y:S02]  /*c420*/  SYNCS.PHASECHK.TRANS64.TRYWAIT P1, [UR14+0x19c50], R3 ;  /* 0x019c5003ff0075a7 */ /* 0x000ea4000802014e */
[----:B--2---:R-:W-:Y:S05]  /*c430*/  @!P1 BRA `(.L_x_721) ;  /* 0x0000005400809947 */ /* 0x004fea0003800000 */
.L_x_720:
        /* <DEDUP_REMOVED lines=11> */
[----:B------:R-:W-:Y:S01]  /*c4f0*/  @UP0 ULDC.64 UR10, c[0x0][0x9c8] ;  /* 0x00027200000a0ab9 */ /* 0x000fe20000000a00 */
[----:B------:R-:W-:Y:S02]  /*c500*/  @UP0 USHF.R.S32.HI UR7, URZ, 0x1f, UR45 ;  /* 0x0000001f3f070899 */ /* 0x000fe4000801142d */
[----:B------:R-:W-:Y:S02]  /*c510*/  @UP0 UIMAD UR6, UR6, UR10, URZ ;  /* 0x0000000a060602a4 */ /* 0x000fe4000f8e023f */
[----:B------:R-:W-:Y:S01]  /*c520*/  @UP0 UIMAD.WIDE.U32 UR8, UR44, UR10, URZ ;  /* 0x0000000a2c0802a5 */ /* 0x000fe2000f8e003f */
[----:B------:R-:W-:Y:S01]  /*c530*/  @UP0 ULDC.64 UR12, c[0x0][0x9d0] ;  /* 0x00027400000c0ab9 */ /* 0x000fe20000000a00 */
[----:B------:R-:W-:Y:S02]  /*c540*/  @UP0 UIMAD UR10, UR44, UR11, UR6 ;  /* 0x0000000b2c0a02a4 */ /* 0x000fe4000f8e0206 */
[----:B------:R-:W-:-:S02]  /*c550*/  UIMAD UR6, UR36, 0x300, UR47 ;  /* 0x00000300240678a4 */ /* 0x000fc4000f8e022f */
[----:B------:R-:W-:Y:S02]  /*c560*/  @UP0 UIMAD UR7, UR7, UR12, URZ ;  /* 0x0000000c070702a4 */ /* 0x000fe4000f8e023f */
[----:B------:R-:W-:Y:S02]  /*c570*/  @UP0 UIADD3 UR9, UR9, UR10, URZ ;  /* 0x0000000a09090290 */ /* 0x000fe4000fffe03f */
[----:B------:R-:W-:Y:S02]  /*c580*/  @UP0 UIMAD UR10, UR45, UR13, UR7 ;  /* 0x0000000d2d0a02a4 */ /* 0x000fe4000f8e0207 */
[----:B------:R-:W-:Y:S01]  /*c590*/  @UP0 UIMAD.WIDE.U32 UR8, UR45, UR12, UR8 ;  /* 0x0000000c2d0802a5 */ /* 0x000fe2000f8e0008 */
[----:B------:R-:W-:Y:S02]  /*c5a0*/  UMOV UR7, 0x40000040 ;  /* 0x4000004000077882 */ /* 0x000fe40000000000 */
[----:B------:R-:W-:Y:S01]  /*c5b0*/  QGMMA.64x96x32.F32.E4M3.E4M3 R88, R148, gdesc[UR4], R88, gsb0 ;  /* 0x0160000494587df3 */ /* 0x000fe20008000858 */
[----:B------:R-:W-:-:S02]  /*c5c0*/  @UP0 UIADD3 UR7, UR9, UR10, URZ ;  /* 0x0000000a09070290 */ /* 0x000fc4000fffe03f */
[----:B------:R-:W-:-:S04]  /*c5d0*/  @UP0 ULEA UR4, UP1, UR8, UR4, 0x2 ;  /* 0x0000000408040291 */ /* 0x000fc8000f82103f */
[----:B------:R-:W-:Y:S02]  /*c5e0*/  @UP0 ULEA.HI.X UR5, UR8, UR5, UR7, 0x2, UP1 ;  /* 0x0000000508050291 */ /* 0x000fe400088f1407 */
[----:B--2---:R-:W-:-:S04]  /*c5f0*/  IMAD.U32 R6, RZ, RZ, UR4 ;  /* 0x00000004ff067e24 */ /* 0x004fc8000f8e00ff */
[----:B------:R-:W-:-:S05]  /*c600*/  IMAD.U32 R7, RZ, RZ, UR5 ;  /* 0x00000005ff077e24 */ /* 0x000fca000f8e00ff */
[----:B------:R2:W3:Y:S01]  /*c610*/  @P1 LDG.E R8, desc[UR48][R6.64] ;  /* 0x0000003006081981 */ /* 0x0004e2000c1e1900 */
[----:B------:R-:W-:Y:S01]  /*c620*/  UIADD3 UR4, UR6, 0x2, URZ ;  /* 0x0000000206047890 */ /* 0x000fe2000fffe03f */
[----:B------:R-:W-:-:S06]  /*c630*/  UMOV UR11, 0x40000040 ;  /* 0x40000040000b7882 */ /* 0x000fcc0000000000 */
[----:B------:R-:W-:Y:S01]  /*c640*/  UMOV UR10, UR4 ;  /* 0x00000004000a7c82 */ /* 0x000fe20008000000 */
[----:B------:R-:W-:Y:S02]  /*c650*/  WARPGROUP.DEPBAR.LE gsb0, 0x0 ;  /* 0x00008000000079c5 */ /* 0x000fe40000010000 */
[----:B------:R-:W-:-:S06]  /*c660*/  WARPGROUP.ARRIVE ;  /* 0x00000000000079c5 */ /* 0x000fcc0000000000 */
[----:B------:R-:W-:Y:S01]  /*c670*/  QGMMA.64x96x32.F32.E4M3.E4M3 R88, R144, gdesc[UR8], R88, gsb0 ;  /* 0x0160000890587df3 */ /* 0x000fe20008000858 */
[----:B------:R-:W-:Y:S01]  /*c680*/  UIADD3 UR4, UR6, 0x4, URZ ;  /* 0x0000000406047890 */ /* 0x000fe2000fffe03f */
[----:B------:R-:W-:-:S06]  /*c690*/  UMOV UR11, 0x40000040 ;  /* 0x40000040000b7882 */ /* 0x000fcc0000000000 */
[----:B------:R-:W-:Y:S01]  /*c6a0*/  UMOV UR10, UR4 ;  /* 0x00000004000a7c82 */ /* 0x000fe20008000000 */
[----:B------:R-:W4:Y:S01]  /*c6b0*/  SHFL.BFLY PT, R10, R5, 0x2, 0x1f ;  /* 0x0c401f00050a7f89 */ /* 0x000f2200000e0000 */
[----:B------:R-:W-:-:S03]  /*c6c0*/  UIADD3 UR6, UR6, 0x6, URZ ;  /* 0x0000000606067890 */ /* 0x000fc6000fffe03f */
[----:B------:R-:W5:Y:S01]  /*c6d0*/  SHFL.BFLY PT, R9, R4, 0x2, 0x1f ;  /* 0x0c401f0004097f89 */ /* 0x000f6200000e0000 */
[----:B------:R-:W-:Y:S01]  /*c6e0*/  UMOV UR7, 0x40000040 ;  /* 0x4000004000077882 */ /* 0x000fe20000000000 */
[----:B------:R-:W-:Y:S02]  /*c6f0*/  WARPGROUP.DEPBAR.LE gsb0, 0x0 ;  /* 0x00008000000079c5 */ /* 0x000fe40000010000 */
[----:B------:R-:W-:-:S06]  /*c700*/  WARPGROUP.ARRIVE ;  /* 0x00000000000079c5 */ /* 0x000fcc0000000000 */
[----:B------:R-:W-:Y:S01]  /*c710*/  QGMMA.64x96x32.F32.E4M3.E4M3 R88, R140, gdesc[UR8], R88, gsb0 ;  /* 0x016000088c587df3 */ /* 0x000fe20008000858 */
[----:B----4-:R-:W-:-:S01]  /*c720*/  FADD.FTZ R10, R10, R5 ;  /* 0x000000050a0a7221 */ /* 0x010fc20000010000 */
[----:B-----5:R-:W-:-:S04]  /*c730*/  FADD.FTZ R9, R9, R4 ;  /* 0x0000000409097221 */ /* 0x020fc80000010000 */
[----:B-1----:R-:W1:Y:S04]  /*c740*/  SHFL.BFLY PT, R3, R10, 0x1, 0x1f ;  /* 0x0c201f000a037f89 */ /* 0x002e6800000e0000 */
[----:B--2---:R-:W2:Y:S01]  /*c750*/  SHFL.BFLY PT, R6, R9, 0x1, 0x1f ;  /* 0x0c201f0009067f89 */ /* 0x004ea200000e0000 */
[----:B------:R-:W-:Y:S02]  /*c760*/  IMAD.MOV.U32 R5, RZ, RZ, RZ ;  /* 0x000000ffff057224 */ /* 0x000fe400078e00ff */
[----:B-1----:R-:W-:Y:S01]  /*c770*/  FADD.FTZ R7, R10, R3 ;  /* 0x000000030a077221 */ /* 0x002fe20000010000 */
[----:B--2---:R-:W-:-:S04]  /*c780*/  FADD.FTZ R12, R9, R6 ;  /* 0x00000006090c7221 */ /* 0x004fc80000010000 */
[C---:B------:R-:W-:Y:S01]  /*c790*/  FSETP.NE.FTZ.AND P1, PT, R7.reuse, RZ, PT ;  /* 0x000000ff0700720b */ /* 0x040fe20003f35000 */
[----:B------:R-:W-:Y:S01]  /*c7a0*/  FMUL.FTZ R11, R7, 0.00390625 ;  /* 0x3b800000070b7820 */ /* 0x000fe20000410000 */
[----:B------:R-:W-:-:S04]  /*c7b0*/  FMUL.FTZ R10, R12, 0.00390625 ;  /* 0x3b8000000c0a7820 */ /* 0x000fc80000410000 */
[----:B------:R-:W-:Y:S02]  /*c7c0*/  FSETP.NE.FTZ.AND P2, PT, R11, RZ, PT ;  /* 0x000000ff0b00720b */ /* 0x000fe40003f55000 */
[----:B------:R-:W-:-:S05]  /*c7d0*/  FSETP.NE.FTZ.AND P3, PT, R10, RZ, PT ;  /* 0x000000ff0a00720b */ /* 0x000fca0003f75000 */
[----:B------:R-:W-:Y:S01]  /*c7e0*/  @P1 MUFU.RCP R5, R7 ;  /* 0x0000000700051308 */ /* 0x000fe20000001000 */
[----:B------:R-:W-:Y:S02]  /*c7f0*/  WARPGROUP.DEPBAR.LE gsb0, 0x0 ;  /* 0x00008000000079c5 */ /* 0x000fe40000010000 */
[----:B------:R-:W-:-:S06]  /*c800*/  WARPGROUP.ARRIVE ;  /* 0x00000000000079c5 */ /* 0x000fcc0000000000 */
[----:B------:R-:W-:Y:S01]  /*c810*/  QGMMA.64x96x32.F32.E4M3.E4M3 R88, R136, gdesc[UR4], R88, gsb0 ;  /* 0x0160000488587df3 */ /* 0x000fe20008000858 */
[----:B------:R-:W-:Y:S01]  /*c820*/  FSETP.NE.FTZ.AND P1, PT, R12, RZ, PT ;  /* 0x000000ff0c00720b */ /* 0x000fe20003f35000 */
[----:B------:R-:W-:Y:S01]  /*c830*/  IMAD.MOV.U32 R9, RZ, RZ, RZ ;  /* 0x000000ffff097224 */ /* 0x000fe200078e00ff */
[----:B------:R-:W1:Y:S08]  /*c840*/  @P3 MUFU.LG2 R10, R10 ;  /* 0x0000000a000a3308 */ /* 0x000e700000000c00 */
[----:B------:R1:W2:Y:S08]  /*c850*/  @P2 MUFU.LG2 R6, R11 ;  /* 0x0000000b00062308 */ /* 0x0002b00000000c00 */
[----:B------:R-:W4:Y:S01]  /*c860*/  @P1 MUFU.RCP R9, R12 ;  /* 0x0000000c00091308 */ /* 0x000f220000001000 */
        /* <DEDUP_REMOVED lines=10> */
[-C--:B---3--:R-:W-:Y:S01]  /*c910*/  FMUL.FTZ R5, R5, R8.reuse ;  /* 0x0000000805057220 */ /* 0x088fe20000410000 */
[----:B----4-:R-:W-:Y:S01]  /*c920*/  FMUL.FTZ R0, R9, R8 ;  /* 0x0000000809007220 */ /* 0x010fe20000410000 */
[----:B------:R-:W-:-:S02]  /*c930*/  WARPGROUP.DEPBAR.LE gsb0, 0x0 ;  /* 0x00008000000079c5 */ /* 0x000fc40000010000 */
[----:B------:R-:W-:Y:S05]  /*c940*/  @!P0 BRA `(.L_x_722) ;  /* 0x0000000000048947 */ /* 0x000fea0003800000 */
[----:B------:R-:W-:Y:S01]  /*c950*/  BPT.TRAP 0x1 ;  /* 0x000000040000795c */ /* 0x000fe20000300000 */
.L_x_722:
[----:B------:R-:W-:Y:S01]  /*c960*/  UIADD3 UR4, UR14, 0x19c60, URZ ;  /* 0x00019c600e047890 */ /* 0x000fe2000fffe03f */
[-C--:B------:R-:W-:Y:S01]  /*c970*/  FMUL.FTZ R35, R88, R5.reuse ;  /* 0x0000000558237220 */ /* 0x080fe20000410000 */
[----:B------:R-:W-:Y:S01]  /*c980*/  UIADD3 UR36, UR36, 0x1, URZ ;  /* 0x0000000124247890 */ /* 0x000fe2000fffe03f */
[-C--:B------:R-:W-:Y:S01]  /*c990*/  FMUL.FTZ R34, R89, R5.reuse ;  /* 0x0000000559227220 */ /* 0x080fe20000410000 */
[----:B------:R-:W-:Y:S01]  /*c9a0*/  UPRMT UR4, UR50, 0x654, UR4 ;  /* 0x0000065432047896 */ /* 0x000fe20008000004 */
[-C--:B------:R-:W-:Y:S01]  /*c9b0*/  FMUL.FTZ R92, R92, R5.reuse ;  /* 0x000000055c5c7220 */ /* 0x080fe20000410000 */
[----:B------:R-:W-:Y:S01]  /*c9c0*/  UISETP.NE.AND UP0, UPT, UR36, 0x2, UPT ;  /* 0x000000022400788c */ /* 0x000fe2000bf05270 */
[-C--:B------:R-:W-:Y:S01]  /*c9d0*/  FMUL.FTZ R93, R93, R5.reuse ;  /* 0x000000055d5d7220 */ /* 0x080fe20000410000 */
[-C--:B------:R-:W-:Y:S01]  /*c9e0*/  FMUL.FTZ R31, R96, R5.reuse ;  /* 0x00000005601f7220 */ /* 0x080fe20000410000 */
[-C--:B------:R-:W-:Y:S01]  /*c9f0*/  FMUL.FTZ R30, R97, R5.reuse ;  /* 0x00000005611e7220 */ /* 0x080fe20000410000 */
[-C--:B------:R-:W-:Y:S01]  /*ca00*/  FMUL.FTZ R100, R100, R5.reuse ;  /* 0x0000000564647220 */ /* 0x080fe20000410000 */
[-C--:B------:R-:W-:Y:S01]  /*ca10*/  FMUL.FTZ R101, R101, R5.reuse ;  /* 0x0000000565657220 */ /* 0x080fe20000410000 */
[-C--:B------:R-:W-:Y:S01]  /*ca20*/  FMUL.FTZ R27, R104, R5.reuse ;  /* 0x00000005681b7220 */ /* 0x080fe20000410000 */
[----:B------:R-:W-:Y:S01]  /*ca30*/  SYNCS.ARRIVE.TRANS64.RED.A1T0 RZ, [UR4], RZ ;  /* 0x000000ffffff79a7 */ /* 0x000fe20008100404 */
        /* <DEDUP_REMOVED lines=43> */
[----:B------:R-:W-:-:S12]  /*ccf0*/  ULOP3.LUT UR37, UR37, UR4, URZ, 0x3c, !UPT ;  /* 0x0000000425257292 */ /* 0x000fd8000f8e3c3f */
.L_x_648:
[----:B------:R-:W1:Y:S08]  /*cd00*/  S2UR UR50, SR_CgaCtaId ;  /* 0x00000000003279c3 */ /* 0x000e700000008800 */
[----:B------:R-:W-:Y:S06]  /*cd10*/  BAR.SYNC.DEFER_BLOCKING 0x5, 0x200 ;  /* 0x0148000000007b1d */ /* 0x000fec0000010000 */
[----:B------:R-:W-:-:S02]  /*cd20*/  UMOV UR47, 0x400 ;  /* 0x00000400002f7882 */ /* 0x000fc40000000000 */
[----:B-1----:R-:W-:-:S09]  /*cd30*/  ULEA UR47, UR50, UR47, 0x18 ;  /* 0x0000002f322f7291 */ /* 0x002fd2000f8ec03f */
[----:B------:R-:W1:Y:S02]  /*cd40*/  LDS R0, [UR47+0x19cd0] ;  /* 0x019cd02fff007984 */ /* 0x000e640008000800 */
[----:B-1----:R-:W-:Y:S01]  /*cd50*/  R2UR UR4, R0 ;  /* 0x00000000000472ca */ /* 0x002fe200000e0000 */
[----:B------:R-:W-:Y:S06]  /*cd60*/  BAR.ARV 0x4, 0x200 ;  /* 0x0108000000007b1d */ /* 0x000fec0000002000 */
[----:B------:R-:W-:Y:S08]  /*cd70*/  @P0 BRA `(.L_x_723) ;  /* 0x0000000c006c0947 */ /* 0x000ff00003800000 */
[----:B------:R-:W1:Y:S01]  /*cd80*/  S2R R17, SR_TID.X ;  /* 0x0000000000117919 */ /* 0x000e620000002100 */
[----:B------:R-:W-:Y:S01]  /*cd90*/  ULDC.64 UR6, c[0x4][0x38] ;  /* 0x01000e0000067ab9 */ /* 0x000fe20000000a00 */
[----:B------:R-:W-:Y:S01]  /*cda0*/  F2FP.BF16.F32.PACK_AB R9, R132, R9 ;  /* 0x000000098409723e */ /* 0x000fe200000010ff */
[----:B------:R-:W-:Y:S01]  /*cdb0*/  ULDC UR10, c[0x0][0xa88] ;  /* 0x0002a200000a7ab9 */ /* 0x000fe20000000800 */
[----:B-1----:R-:W-:-:S05]  /*cdc0*/  IMAD.SHL.U32 R0, R17, 0x4, RZ ;  /* 0x0000000411007824 */ /* 0x002fca00078e00ff */
[----:B------:R-:W-:-:S04]  /*cdd0*/  LOP3.LUT R0, R0, 0xc, RZ, 0xc0, !PT ;  /* 0x0000000c00007812 */ /* 0x000fc800078ec0ff */
[----:B------:R-:W-:-:S05]  /*cde0*/  IADD3 R6, P0, R0, UR6, RZ ;  /* 0x0000000600067c10 */ /* 0x000fca000ff1e0ff */
[----:B------:R-:W-:Y:S01]  /*cdf0*/  IMAD.X R7, RZ, RZ, UR7, P0 ;  /* 0x00000007ff077e24 */ /* 0x000fe200080e06ff */
[----:B------:R-:W-:Y:S02]  /*ce00*/  F2FP.BF16.F32.PACK_AB R8, R133, R8 ;  /* 0x000000088508723e */ /* 0x000fe400000010ff */
[----:B------:R-:W-:Y:S02]  /*ce10*/  F2FP.BF16.F32.PACK_AB R15, R118, R15 ;  /* 0x0000000f760f723e */ /* 0x000fe400000010ff */
[----:B------:R-:W-:Y:S01]  /*ce20*/  F2FP.BF16.F32.PACK_AB R14, R119, R14 ;  /* 0x0000000e770e723e */ /* 0x000fe200000010ff */
[----:B------:R1:W2:Y:S01]  /*ce30*/  LDG.E.CONSTANT R0, desc[UR48][R6.64] ;  /* 0x0000003006007981 */ /* 0x0002a2000c1e9900 */
[----:B------:R-:W-:Y:S02]  /*ce40*/  F2FP.BF16.F32.PACK_AB R13, R124, R13 ;  /* 0x0000000d7c0d723e */ /* 0x000fe400000010ff */
[----:B------:R-:W-:Y:S02]  /*ce50*/  F2FP.BF16.F32.PACK_AB R12, R125, R12 ;  /* 0x0000000c7d0c723e */ /* 0x000fe400000010ff */
[----:B------:R-:W-:-:S02]  /*ce60*/  F2FP.BF16.F32.PACK_AB R11, R126, R11 ;  /* 0x0000000b7e0b723e */ /* 0x000fc400000010ff */
[----:B------:R-:W-:Y:S02]  /*ce70*/  F2FP.BF16.F32.PACK_AB R10, R127, R10 ;  /* 0x0000000a7f0a723e */ /* 0x000fe400000010ff */
[----:B------:R-:W-:Y:S01]  /*ce80*/  F2FP.BF16.F32.PACK_AB R21, R116, R21 ;  /* 0x000000157415723e */ /* 0x000fe200000010ff */
[----:B------:R-:W3:Y:S01]  /*ce90*/  LDL R7, [R1] ;  /* 0x0000000001077983 */ /* 0x000ee20000100800 */
[----:B-1----:R-:W-:Y:S02]  /*cea0*/  LOP3.LUT P0, R6, R17, 0x3, RZ, 0xc0, !PT ;  /* 0x0000000311067812 */ /* 0x002fe4000780c0ff */
[----:B------:R-:W-:Y:S01]  /*ceb0*/  F2FP.BF16.F32.PACK_AB R20, R117, R20 ;  /* 0x000000147514723e */ /* 0x000fe200000010ff */
[----:B------:R-:W-:Y:S01]  /*cec0*/  USHF.R.S32.HI UR5, URZ, 0x1f, UR43 ;  /* 0x0000001f3f057899 */ /* 0x000fe2000801142b */
[----:B------:R-:W-:Y:S01]  /*ced0*/  ISETP.EQ.OR P0, PT, R6, 0x3, !P0 ;  /* 0x000000030600780c */ /* 0x000fe20004702670 */
[----:B------:R-:W-:Y:S01]  /*cee0*/  ULDC.64 UR6, c[0x0][0xb70] ;  /* 0x0002dc0000067ab9 */ /* 0x000fe20000000a00 */
[----:B------:R-:W-:-:S02]  /*cef0*/  F2FP.BF16.F32.PACK_AB R35, R92, R35 ;  /* 0x000000235c23723e */ /* 0x000fc400000010ff */
[----:B------:R-:W-:Y:S02]  /*cf00*/  SEL R47, R9, R8, P0 ;  /* 0x00000008092f7207 */ /* 0x000fe40000000000 */
[----:B------:R-:W-:Y:S02]  /*cf10*/  SEL R49, R8, R9, P0 ;  /* 0x0000000908317207 */ /* 0x000fe40000000000 */
[----:B------:R-:W-:Y:S02]  /*cf20*/  IADD3 R9, P5, R22, 0x6000, RZ ;  /* 0x0000600016097810 */ /* 0x000fe40007fbe0ff */
[----:B------:R-:W-:Y:S02]  /*cf30*/  F2FP.BF16.F32.PACK_AB R34, R93, R34 ;  /* 0x000000225d22723e */ /* 0x000fe400000010ff */
[----:B------:R-:W-:Y:S02]  /*cf40*/  LOP3.LUT R8, R9, 0x180, RZ, 0xc0, !PT ;  /* 0x0000018009087812 */ /* 0x000fe400078ec0ff */
[----:B------:R-:W-:-:S02]  /*cf50*/  SEL R57, R15, R14, P0 ;  /* 0x0000000e0f397207 */ /* 0x000fc40000000000 */
[----:B------:R-:W-:Y:S02]  /*cf60*/  SHF.R.U64 R8, R8, 0x3, RZ ;  /* 0x0000000308087819 */ /* 0x000fe400000012ff */
[----:B------:R-:W-:Y:S02]  /*cf70*/  SEL R59, R14, R15, P0 ;  /* 0x0000000f0e3b7207 */ /* 0x000fe40000000000 */
[----:B------:R-:W-:Y:S02]  /*cf80*/  SEL R43, R13, R12, P0 ;  /* 0x0000000c0d2b7207 */ /* 0x000fe40000000000 */
[----:B------:R-:W-:Y:S02]  /*cf90*/  SEL R45, R12, R13, P0 ;  /* 0x0000000d0c2d7207 */ /* 0x000fe40000000000 */
[C---:B------:R-:W-:Y:S02]  /*cfa0*/  IADD3 R15, P6, R22.reuse, 0x20, RZ ;  /* 0x00000020160f7810 */ /* 0x040fe40007fde0ff */
[----:B------:R-:W-:-:S02]  /*cfb0*/  IADD3 R13, P3, R22, 0x3000, RZ ;  /* 0x00003000160d7810 */ /* 0x000fc40007f7e0ff */
[----:B------:R-:W-:Y:S01]  /*cfc0*/  LOP3.LUT R8, R8, R9, RZ, 0x3c, !PT ;  /* 0x0000000908087212 */ /* 0x000fe200078e3cff */
[----:B------:R-:W-:Y:S01]  /*cfd0*/  IMAD.X R9, RZ, RZ, R23, P5 ;  /* 0x000000ffff097224 */ /* 0x000fe200028e0617 */
[----:B------:R-:W-:Y:S02]  /*cfe0*/  LOP3.LUT R14, R15, 0x180, RZ, 0xc0, !PT ;  /* 0x000001800f0e7812 */ /* 0x000fe400078ec0ff */
[----:B------:R-:W-:Y:S02]  /*cff0*/  SEL R61, R11, R10, P0 ;  /* 0x0000000a0b3d7207 */ /* 0x000fe40000000000 */
[----:B------:R-:W-:Y:S02]  /*d000*/  SEL R63, R10, R11, P0 ;  /* 0x0000000b0a3f7207 */ /* 0x000fe40000000000 */
[----:B------:R-:W-:Y:S02]  /*d010*/  LOP3.LUT R12, R13, 0x180, RZ, 0xc0, !PT ;  /* 0x000001800d0c7812 */ /* 0x000fe400078ec0ff */
[----:B------:R-:W-:-:S02]  /*d020*/  IADD3 R11, P4, R22, 0x3020, RZ ;  /* 0x00003020160b7810 */ /* 0x000fc40007f9e0ff */
[----:B------:R-:W-:Y:S02]  /*d030*/  SEL R39, R21, R20, P0 ;  /* 0x0000001415277207 */ /* 0x000fe40000000000 */
[----:B------:R-:W-:Y:S02]  /*d040*/  SEL R41, R20, R21, P0 ;  /* 0x0000001514297207 */ /* 0x000fe40000000000 */
[----:B------:R-:W-:Y:S02]  /*d050*/  SHF.R.U64 R14, R14, 0x3, RZ ;  /* 0x000000030e0e7819 */ /* 0x000fe400000012ff */
[----:B------:R-:W-:Y:S02]  /*d060*/  MOV R46, R8 ;  /* 0x00000008002e7202 */ /* 0x000fe40000000f00 */
[----:B------:R-:W-:Y:S01]  /*d070*/  F2FP.BF16.F32.PACK_AB R5, R134, R5 ;  /* 0x000000058605723e */ /* 0x000fe200000010ff */
[----:B------:R-:W1:Y:S01]  /*d080*/  LDC.64 R8, c[0x0][0xb78] ;  /* 0x0002de00ff087b82 */ /* 0x000e620000000a00 */
[----:B------:R-:W-:-:S02]  /*d090*/  F2FP.BF16.F32.PACK_AB R2, R135, R2 ;  /* 0x000000028702723e */ /* 0x000fc400000010ff */
[----:B------:R-:W-:Y:S02]  /*d0a0*/  SHF.R.U64 R12, R12, 0x3, RZ ;  /* 0x000000030c0c7819 */ /* 0x000fe400000012ff */
[----:B------:R-:W-:Y:S02]  /*d0b0*/  LOP3.LUT R21, R22, 0x180, RZ, 0xc0, !PT ;  /* 0x0000018016157812 */ /* 0x000fe400078ec0ff */
[----:B------:R-:W-:Y:S01]  /*d0c0*/  LOP3.LUT R10, R11, 0x180, RZ, 0xc0, !PT ;  /* 0x000001800b0a7812 */ /* 0x000fe200078ec0ff */
[----:B------:R-:W-:Y:S01]  /*d0d0*/  UIMAD UR5, UR5, UR6, URZ ;  /* 0x00000006050572a4 */ /* 0x000fe2000f8e023f */
[----:B------:R-:W-:Y:S01]  /*d0e0*/  F2FP.BF16.F32.PACK_AB R33, R94, R33 ;  /* 0x000000215e21723e */ /* 0x000fe200000010ff */
[----:B------:R-:W4:Y:S01]  /*d0f0*/  S2R R56, SR_TID.X ;  /* 0x0000000000387919 */ /* 0x000f220000002100 */
[----:B------:R-:W-:Y:S02]  /*d100*/  F2FP.BF16.F32.PACK_AB R32, R95, R32 ;  /* 0x000000205f20723e */ /* 0x000fe400000010ff */
[----:B------:R-:W-:-:S02]  /*d110*/  F2FP.BF16.F32.PACK_AB R31, R100, R31 ;  /* 0x0000001f641f723e */ /* 0x000fc400000010ff */
[----:B------:R-:W-:Y:S02]  /*d120*/  F2FP.BF16.F32.PACK_AB R30, R101, R30 ;  /* 0x0000001e651e723e */ /* 0x000fe400000010ff */
[----:B------:R-:W-:Y:S02]  /*d130*/  F2FP.BF16.F32.PACK_AB R29, R102, R29 ;  /* 0x0000001d661d723e */ /* 0x000fe400000010ff */
[----:B------:R-:W-:Y:S02]  /*d140*/  F2FP.BF16.F32.PACK_AB R28, R103, R28 ;  /* 0x0000001c671c723e */ /* 0x000fe400000010ff */
[----:B------:R-:W-:Y:S02]  /*d150*/  F2FP.BF16.F32.PACK_AB R27, R108, R27 ;  /* 0x0000001b6c1b723e */ /* 0x000fe400000010ff */
[----:B------:R-:W-:Y:S02]  /*d160*/  F2FP.BF16.F32.PACK_AB R26, R109, R26 ;  /* 0x0000001a6d1a723e */ /* 0x000fe400000010ff */
[----:B------:R-:W-:Y:S01]  /*d170*/  LOP3.LUT R14, R14, R15, RZ, 0x3c, !PT ;  /* 0x0000000f0e0e7212 */ /* 0x000fe200078e3cff */
[----:B------:R-:W-:Y:S01]  /*d180*/  IMAD.X R15, RZ, RZ, R23, P6 ;  /* 0x000000ffff0f7224 */ /* 0x000fe200030e0617 */
[----:B------:R-:W-:-:S02]  /*d190*/  F2FP.BF16.F32.PACK_AB R25, R110, R25 ;  /* 0x000000196e19723e */ /* 0x000fc400000010ff */
[----:B------:R-:W-:Y:S02]  /*d1a0*/  F2FP.BF16.F32.PACK_AB R24, R111, R24 ;  /* 0x000000186f18723e */ /* 0x000fe400000010ff */
[----:B------:R-:W-:Y:S02]  /*d1b0*/  LOP3.LUT P1, RZ, R157, 0x3, RZ, 0xc0, !PT ;  /* 0x000000039dff7812 */ /* 0x000fe4000782c0ff */
[----:B------:R-:W-:Y:S02]  /*d1c0*/  SEL R65, R5, R2, P0 ;  /* 0x0000000205417207 */ /* 0x000fe40000000000 */
[----:B------:R-:W-:Y:S01]  /*d1d0*/  LOP3.LUT R12, R12, R13, RZ, 0x3c, !PT ;  /* 0x0000000d0c0c7212 */ /* 0x000fe200078e3cff */
[----:B------:R-:W-:Y:S01]  /*d1e0*/  IMAD.X R13, RZ, RZ, R23, P3 ;  /* 0x000000ffff0d7224 */ /* 0x000fe200018e0617 */
[----:B------:R-:W-:Y:S02]  /*d1f0*/  SHF.R.U64 R21, R21, 0x3, RZ ;  /* 0x0000000315157819 */ /* 0x000fe400000012ff */
[----:B------:R-:W-:-:S02]  /*d200*/  SEL R17, R35, R34, P0 ;  /* 0x0000002223117207 */ /* 0x000fc40000000000 */
[----:B------:R-:W-:Y:S02]  /*d210*/  SEL R5, R2, R5, P0 ;  /* 0x0000000502057207 */ /* 0x000fe40000000000 */
[----:B------:R-:W-:Y:S01]  /*d220*/  SHF.R.U64 R10, R10, 0x3, RZ ;  /* 0x000000030a0a7819 */ /* 0x000fe200000012ff */
[----:B------:R-:W-:Y:S01]  /*d230*/  UIMAD.WIDE.U32 UR8, UR43, UR6, URZ ;  /* 0x000000062b0872a5 */ /* 0x000fe2000f8e003f */
[----:B------:R-:W-:Y:S01]  /*d240*/  SEL R35, R34, R35, P0 ;  /* 0x0000002322237207 */ /* 0x000fe20000000000 */
[----:B------:R-:W-:Y:S01]  /*d250*/  UIMAD UR5, UR43, UR7, UR5 ;  /* 0x000000072b0572a4 */ /* 0x000fe2000f8e0205 */
[----:B------:R-:W-:Y:S02]  /*d260*/  SEL R19, R31, R30, P0 ;  /* 0x0000001e1f137207 */ /* 0x000fe40000000000 */
[----:B------:R-:W-:Y:S01]  /*d270*/  SEL R51, R33, R32, P0 ;  /* 0x0000002021337207 */ /* 0x000fe20000000000 */
[----:B----4-:R-:W-:Y:S01]  /*d280*/  VIADD R58, R56, 0xffffff80 ;  /* 0xffffff80383a7836 */ /* 0x010fe20000000000 */
[----:B------:R-:W-:Y:S01]  /*d290*/  SEL R31, R30, R31, P0 ;  /* 0x0000001f1e1f7207 */ /* 0x000fe20000000000 */
[----:B------:R-:W-:Y:S01]  /*d2a0*/  ULDC.64 UR6, c[0x0][0xb40] ;  /* 0x0002d00000067ab9 */ /* 0x000fe20000000a00 */
[----:B------:R-:W-:-:S02]  /*d2b0*/  SEL R37, R27, R26, P0 ;  /* 0x0000001a1b257207 */ /* 0x000fc40000000000 */
[----:B------:R-:W-:Y:S02]  /*d2c0*/  SEL R33, R32, R33, P0 ;  /* 0x0000002120217207 */ /* 0x000fe40000000000 */
[----:B------:R-:W-:Y:S02]  /*d2d0*/  SEL R53, R29, R28, P0 ;  /* 0x0000001c1d357207 */ /* 0x000fe40000000000 */
[----:B------:R-:W-:Y:S02]  /*d2e0*/  SEL R27, R26, R27, P0 ;  /* 0x0000001b1a1b7207 */ /* 0x000fe40000000000 */
[----:B------:R-:W-:Y:S02]  /*d2f0*/  SEL R29, R28, R29, P0 ;  /* 0x0000001d1c1d7207 */ /* 0x000fe40000000000 */
[----:B------:R-:W-:Y:S02]  /*d300*/  SEL R55, R25, R24, P0 ;  /* 0x0000001819377207 */ /* 0x000fe40000000000 */
[----:B------:R-:W-:Y:S01]  /*d310*/  LOP3.LUT R20, R21, R22, RZ, 0x3c, !PT ;  /* 0x0000001615147212 */ /* 0x000fe200078e3cff */
[----:B------:R-:W-:Y:S01]  /*d320*/  IMAD.MOV.U32 R21, RZ, RZ, R23 ;  /* 0x000000ffff157224 */ /* 0x000fe200078e0017 */
[----:B------:R-:W-:-:S02]  /*d330*/  SEL R25, R24, R25, P0 ;  /* 0x0000001918197207 */ /* 0x000fc40000000000 */
[----:B------:R-:W-:Y:S01]  /*d340*/  LOP3.LUT R10, R10, R11, RZ, 0x3c, !PT ;  /* 0x0000000b0a0a7212 */ /* 0x000fe200078e3cff */
[----:B------:R-:W-:Y:S01]  /*d350*/  IMAD.X R11, RZ, RZ, R23, P4 ;  /* 0x000000ffff0b7224 */ /* 0x000fe200020e0617 */
[----:B------:R-:W-:Y:S01]  /*d360*/  MOV R50, R12 ;  /* 0x0000000c00327202 */ /* 0x000fe20000000f00 */
[----:B------:R-:W-:Y:S01]  /*d370*/  UIADD3 UR5, UR9, UR5, URZ ;  /* 0x0000000509057290 */ /* 0x000fe2000fffe03f */
[----:B------:R-:W-:Y:S02]  /*d380*/  MOV R52, R14 ;  /* 0x0000000e00347202 */ /* 0x000fe40000000f00 */
[----:B------:R-:W-:Y:S02]  /*d390*/  MOV R54, R20 ;  /* 0x0000001400367202 */ /* 0x000fe40000000f00 */
[----:B------:R-:W-:Y:S01]  /*d3a0*/  MOV R48, R10 ;  /* 0x0000000a00307202 */ /* 0x000fe20000000f00 */
[----:B------:R-:W-:Y:S02]  /*d3b0*/  IMAD.U32 R11, RZ, RZ, UR9 ;  /* 0x00000009ff0b7e24 */ /* 0x000fe4000f8e00ff */
[----:B------:R-:W-:Y:S01]  /*d3c0*/  IMAD.U32 R11, RZ, RZ, UR5 ;  /* 0x00000005ff0b7e24 */ /* 0x000fe2000f8e00ff */
[----:B------:R-:W-:Y:S01]  /*d3d0*/  USHF.R.S32.HI UR5, URZ, 0x1f, UR44 ;  /* 0x0000001f3f057899 */ /* 0x000fe2000801142c */
[----:B------:R-:W-:Y:S01]  /*d3e0*/  IMAD.U32 R10, RZ, RZ, UR8 ;  /* 0x00000008ff0a7e24 */ /* 0x000fe2000f8e00ff */
[----:B------:R-:W-:-:S04]  /*d3f0*/  SHF.R.S32.HI R56, RZ, 0x1f, R58 ;  /* 0x0000001fff387819 */ /* 0x000fc8000001143a */
[----:B------:R-:W-:-:S04]  /*d400*/  LEA.HI R56, R56, R58, RZ, 0x5 ;  /* 0x0000003a38387211 */ /* 0x000fc800078f28ff */
[----:B------:R-:W-:Y:S02]  /*d410*/  SHF.R.S32.HI R56, RZ, 0x5, R56 ;  /* 0x00000005ff387819 */ /* 0x000fe40000011438 */
[----:B--2---:R-:W-:Y:S01]  /*d420*/  LOP3.LUT R2, R0, 0x2, RZ, 0x3c, !PT ;  /* 0x0000000200027812 */ /* 0x004fe200078e3cff */
[----:B---3--:R-:W-:Y:S01]  /*d430*/  VIADD R67, R7, UR42 ;  /* 0x0000002a07437c36 */ /* 0x008fe20008000000 */
[----:B------:R-:W-:-:S03]  /*d440*/  IADD3 R7, P6, R22, 0x6020, RZ ;  /* 0x0000602016077810 */ /* 0x000fc60007fde0ff */
[----:B------:R-:W-:Y:S01]  /*d450*/  VIADD R6, R67, 0x8 ;  /* 0x0000000843067836 */ /* 0x000fe20000000000 */
[----:B------:R-:W-:Y:S04]  /*d460*/  SHFL.IDX PT, R17, R17, R0, 0x1c1f ;  /* 0x001c1f0011117589 */ /* 0x000fe800000e0000 */
[----:B------:R-:W-:Y:S02]  /*d470*/  ISETP.GE.OR P2, PT, R6, UR10, P1 ;  /* 0x0000000a06007c0c */ /* 0x000fe40008f46670 */
[----:B------:R-:W-:Y:S01]  /*d480*/  LOP3.LUT R6, R7, 0x180, RZ, 0xc0, !PT ;  /* 0x0000018007067812 */ /* 0x000fe200078ec0ff */
[----:B------:R-:W2:Y:S03]  /*d490*/  SHFL.IDX PT, R12, R35, R2, 0x1c1f ;  /* 0x001c1f02230c7589 */ /* 0x000ea600000e0000 */
[----:B------:R-:W-:Y:S01]  /*d4a0*/  SHF.R.U64 R6, R6, 0x3, RZ ;  /* 0x0000000306067819 */ /* 0x000fe200000012ff */
[----:B------:R-:W-:Y:S04]  /*d4b0*/  SHFL.IDX PT, R19, R19, R0, 0x1c1f ;  /* 0x001c1f0013137589 */ /* 0x000fe800000e0000 */
[----:B------:R-:W3:Y:S04]  /*d4c0*/  SHFL.IDX PT, R14, R31, R2, 0x1c1f ;  /* 0x001c1f021f0e7589 */ /* 0x000ee800000e0000 */
[----:B------:R-:W-:Y:S04]  /*d4d0*/  SHFL.IDX PT, R51, R51, R0, 0x1c1f ;  /* 0x001c1f0033337589 */ /* 0x000fe800000e0000 */
[----:B------:R-:W4:Y:S04]  /*d4e0*/  SHFL.IDX PT, R28, R33, R2, 0x1c1f ;  /* 0x001c1f02211c7589 */ /* 0x000f2800000e0000 */
[----:B------:R-:W-:Y:S04]  /*d4f0*/  SHFL.IDX PT, R37, R37, R0, 0x1c1f ;  /* 0x001c1f0025257589 */ /* 0x000fe800000e0000 */
[----:B------:R-:W5:Y:S04]  /*d500*/  SHFL.IDX PT, R26, R27, R2, 0x1c1f ;  /* 0x001c1f021b1a7589 */ /* 0x000f6800000e0000 */
[----:B------:R-:W-:Y:S04]  /*d510*/  SHFL.IDX PT, R53, R53, R0, 0x1c1f ;  /* 0x001c1f0035357589 */ /* 0x000fe800000e0000 */
[----:B------:R2:W5:Y:S01]  /*d520*/  SHFL.IDX PT, R30, R29, R2, 0x1c1f ;  /* 0x001c1f021d1e7589 */ /* 0x00056200000e0000 */
[----:B------:R-:W-:-:S03]  /*d530*/  LOP3.LUT R6, R6, R7, RZ, 0x3c, !PT ;  /* 0x0000000706067212 */ /* 0x000fc600078e3cff */
[----:B------:R-:W-:Y:S04]  /*d540*/  SHFL.IDX PT, R55, R55, R0, 0x1c1f ;  /* 0x001c1f0037377589 */ /* 0x000fe800000e0000 */
[----:B------:R-:W5:Y:S01]  /*d550*/  SHFL.IDX PT, R36, R25, R2, 0x1c1f ;  /* 0x001c1f0219247589 */ /* 0x000f6200000e0000 */
[----:B------:R-:W-:-:S03]  /*d560*/  IMAD.X R7, RZ, RZ, R23, P6 ;  /* 0x000000ffff077224 */ /* 0x000fc600030e0617 */
[----:B------:R-:W-:Y:S04]  /*d570*/  SHFL.IDX PT, R39, R39, R0, 0x1c1f ;  /* 0x001c1f0027277589 */ /* 0x000fe800000e0000 */
[----:B------:R-:W-:Y:S04]  /*d580*/  SHFL.IDX PT, R43, R43, R0, 0x1c1f ;  /* 0x001c1f002b2b7589 */ /* 0x000fe800000e0000 */
[----:B------:R-:W-:Y:S04]  /*d590*/  SHFL.IDX PT, R57, R57, R0, 0x1c1f ;  /* 0x001c1f0039397589 */ /* 0x000fe800000e0000 */
[----:B------:R-:W5:Y:S04]  /*d5a0*/  SHFL.IDX PT, R20, R41, R2, 0x1c1f ;  /* 0x001c1f0229147589 */ /* 0x000f6800000e0000 */
[----:B------:R-:W5:Y:S04]  /*d5b0*/  SHFL.IDX PT, R32, R45, R2, 0x1c1f ;  /* 0x001c1f022d207589 */ /* 0x000f6800000e0000 */
[----:B------:R-:W5:Y:S04]  /*d5c0*/  SHFL.IDX PT, R40, R59, R2, 0x1c1f ;  /* 0x001c1f023b287589 */ /* 0x000f6800000e0000 */
[----:B------:R-:W-:Y:S04]  /*d5d0*/  SHFL.IDX PT, R47, R47, R0, 0x1c1f ;  /* 0x001c1f002f2f7589 */ /* 0x000fe800000e0000 */
[----:B------:R-:W-:Y:S04]  /*d5e0*/  SHFL.IDX PT, R61, R61, R0, 0x1c1f ;  /* 0x001c1f003d3d7589 */ /* 0x000fe800000e0000 */
[----:B------:R-:W5:Y:S04]  /*d5f0*/  SHFL.IDX PT, R34, R49, R2, 0x1c1f ;  /* 0x001c1f0231227589 */ /* 0x000f6800000e0000 */
[----:B------:R-:W5:Y:S04]  /*d600*/  SHFL.IDX PT, R42, R63, R2, 0x1c1f ;  /* 0x001c1f023f2a7589 */ /* 0x000f6800000e0000 */
[----:B------:R-:W-:Y:S04]  /*d610*/  SHFL.IDX PT, R65, R65, R0, 0x1c1f ;  /* 0x001c1f0041417589 */ /* 0x000fe800000e0000 */
[----:B------:R3:W5:Y:S01]  /*d620*/  SHFL.IDX PT, R44, R5, R2, 0x1c1f ;  /* 0x001c1f02052c7589 */ /* 0x00076200000e0000 */
[----:B------:R-:W-:Y:S01]  /*d630*/  MOV R21, R6 ;  /* 0x0000000600157202 */ /* 0x000fe20000000f00 */
[----:B-1----:R-:W-:-:S04]  /*d640*/  IMAD R6, R8, UR5, RZ ;  /* 0x0000000508067c24 */ /* 0x002fc8000f8e02ff */
[----:B--2---:R-:W-:Y:S02]  /*d650*/  IMAD R29, R9, UR44, R6 ;  /* 0x0000002c091d7c24 */ /* 0x004fe4000f8e0206 */
[----:B------:R-:W-:Y:S01]  /*d660*/  IMAD.WIDE.U32 R6, R8, UR44, R10 ;  /* 0x0000002c08067c25 */ /* 0x000fe2000f8e000a */
[----:B------:R-:W-:Y:S02]  /*d670*/  SEL R8, R17, R12, P0 ;  /* 0x0000000c11087207 */ /* 0x000fe40000000000 */
[----:B---3--:R-:W-:Y:S02]  /*d680*/  SHF.R.S32.HI R5, RZ, 0x1f, R67 ;  /* 0x0000001fff057819 */ /* 0x008fe40000011443 */
[----:B------:R-:W-:Y:S02]  /*d690*/  IADD3 R0, P3, R67, R6, RZ ;  /* 0x0000000643007210 */ /* 0x000fe40007f7e0ff */
[----:B------:R-:W-:Y:S02]  /*d6a0*/  SEL R10, R12, R17, P0 ;  /* 0x000000110c0a7207 */ /* 0x000fe40000000000 */
[----:B------:R-:W-:-:S02]  /*d6b0*/  SEL R12, R19, R14, P0 ;  /* 0x0000000e130c7207 */ /* 0x000fc40000000000 */
[----:B----4-:R-:W-:Y:S02]  /*d6c0*/  SEL R9, R51, R28, P0 ;  /* 0x0000001c33097207 */ /* 0x010fe40000000000 */
[----:B------:R-:W-:Y:S01]  /*d6d0*/  SEL R11, R28, R51, P0 ;  /* 0x000000331c0b7207 */ /* 0x000fe20000000000 */
[----:B------:R-:W-:Y:S01]  /*d6e0*/  BAR.SYNC.DEFER_BLOCKING 0x1, 0x180 ;  /* 0x0046000000007b1d */ /* 0x000fe20000010000 */
[----:B------:R-:W-:Y:S02]  /*d6f0*/  SEL R14, R14, R19, P0 ;  /* 0x000000130e0e7207 */ /* 0x000fe40000000000 */
[----:B-----5:R-:W-:Y:S02]  /*d700*/  SEL R24, R37, R26, P0 ;  /* 0x0000001a25187207 */ /* 0x020fe40000000000 */
[----:B------:R-:W-:Y:S02]  /*d710*/  SEL R13, R53, R30, P0 ;  /* 0x0000001e350d7207 */ /* 0x000fe40000000000 */
[----:B------:R-:W-:-:S02]  /*d720*/  SEL R15, R30, R53, P0 ;  /* 0x000000351e0f7207 */ /* 0x000fc40000000000 */
[----:B------:R-:W-:Y:S02]  /*d730*/  SEL R26, R26, R37, P0 ;  /* 0x000000251a1a7207 */ /* 0x000fe40000000000 */
[----:B------:R-:W-:Y:S02]  /*d740*/  SEL R25, R55, R36, P0 ;  /* 0x0000002437197207 */ /* 0x000fe40000000000 */
[----:B------:R-:W-:Y:S02]  /*d750*/  SEL R27, R36, R55, P0 ;  /* 0x00000037241b7207 */ /* 0x000fe40000000000 */
[----:B------:R-:W-:Y:S02]  /*d760*/  IADD3.X R5, R5, R7, R29, P3, !PT ;  /* 0x0000000705057210 */ /* 0x000fe40001ffe41d */
[----:B------:R-:W-:Y:S02]  /*d770*/  SEL R28, R39, R20, P0 ;  /* 0x00000014271c7207 */ /* 0x000fe40000000000 */
[----:B------:R-:W-:-:S02]  /*d780*/  SEL R30, R20, R39, P0 ;  /* 0x00000027141e7207 */ /* 0x000fc40000000000 */
[----:B------:R-:W-:Y:S02]  /*d790*/  SEL R36, R43, R32, P0 ;  /* 0x000000202b247207 */ /* 0x000fe40000000000 */
[----:B------:R-:W-:Y:S02]  /*d7a0*/  SEL R38, R32, R43, P0 ;  /* 0x0000002b20267207 */ /* 0x000fe40000000000 */
[----:B------:R-:W-:Y:S02]  /*d7b0*/  SEL R29, R57, R40, P0 ;  /* 0x00000028391d7207 */ /* 0x000fe40000000000 */
[----:B------:R-:W-:Y:S01]  /*d7c0*/  SEL R31, R40, R57, P0 ;  /* 0x00000039281f7207 */ /* 0x000fe20000000000 */
[----:B------:R-:W-:Y:S01]  /*d7d0*/  STSM.16.M88.4 [R54], R8 ;  /* 0x0000000836007844 */ /* 0x000fe20000000200 */
[----:B------:R-:W-:Y:S02]  /*d7e0*/  SEL R32, R47, R34, P0 ;  /* 0x000000222f207207 */ /* 0x000fe40000000000 */
[----:B------:R-:W-:-:S02]  /*d7f0*/  SEL R37, R61, R42, P0 ;  /* 0x0000002a3d257207 */ /* 0x000fc40000000000 */
[----:B------:R-:W-:Y:S01]  /*d800*/  SEL R39, R42, R61, P0 ;  /* 0x0000003d2a277207 */ /* 0x000fe20000000000 */
[----:B------:R-:W-:Y:S01]  /*d810*/  STSM.16.M88.4 [R52], R12 ;  /* 0x0000000c34007844 */ /* 0x000fe20000000200 */
[----:B------:R-:W-:Y:S02]  /*d820*/  SEL R34, R34, R47, P0 ;  /* 0x0000002f22227207 */ /* 0x000fe40000000000 */
[----:B------:R-:W-:Y:S02]  /*d830*/  SEL R33, R65, R44, P0 ;  /* 0x0000002c41217207 */ /* 0x000fe40000000000 */
[----:B------:R-:W-:Y:S01]  /*d840*/  SEL R35, R44, R65, P0 ;  /* 0x000000412c237207 */ /* 0x000fe20000000000 */
[----:B------:R-:W-:Y:S04]  /*d850*/  STSM.16.M88.4 [R50], R24 ;  /* 0x0000001832007844 */ /* 0x000fe80000000200 */
[----:B------:R-:W-:Y:S01]  /*d860*/  STSM.16.M88.4 [R48], R28 ;  /* 0x0000001c30007844 */ /* 0x000fe20000000200 */
[----:B------:R-:W-:-:S03]  /*d870*/  LEA R6, P3, R0, UR6, 0x2 ;  /* 0x0000000600067c11 */ /* 0x000fc6000f8610ff */
[----:B------:R-:W-:Y:S04]  /*d880*/  STSM.16.M88.4 [R46], R36 ;  /* 0x000000242e007844 */ /* 0x000fe80000000200 */
[----:B------:R-:W-:Y:S01]  /*d890*/  STSM.16.M88.4 [R21], R32 ;  /* 0x0000002015007844 */ /* 0x000fe20000000200 */
[----:B------:R-:W-:Y:S01]  /*d8a0*/  @!PT LDS RZ, [RZ] ;  /* 0x00000000fffff984 */ /* 0x000fe20000000800 */
[----:B------:R-:W-:Y:S01]  /*d8b0*/  @!PT LDS RZ, [RZ] ;  /* 0x00000000fffff984 */ /* 0x000fe20000000800 */
[----:B------:R-:W-:Y:S01]  /*d8c0*/  @!PT LDS RZ, [RZ] ;  /* 0x00000000fffff984 */ /* 0x000fe20000000800 */
[----:B------:R-:W-:Y:S01]  /*d8d0*/  @!PT LDS RZ, [RZ] ;  /* 0x00000000fffff984 */ /* 0x000fe20000000800 */
[----:B------:R1:W-:Y:S06]  /*d8e0*/  MEMBAR.ALL.CTA ;  /* 0x0000000000007992 */ /* 0x0003ec0000008000 */
[----:B-1----:R-:W1:Y:S01]  /*d8f0*/  FENCE.VIEW.ASYNC.S ;  /* 0x00000000000073c6 */ /* 0x002e620000000000 */
[----:B------:R-:W-:-:S03]  /*d900*/  LEA.HI.X R7, R0, UR7, R5, 0x2, P3 ;  /* 0x0000000700077c11 */ /* 0x000fc600098f1405 */
[----:B-1----:R-:W1:Y:S01]  /*d910*/  SHFL.IDX PT, R0, R56, RZ, 0x1f ;  /* 0x00001fff38007589 */ /* 0x002e6200000e0000 */
[----:B------:R-:W-:Y:S06]  /*d920*/  BAR.ARV 0x1, 0x1a0 ;  /* 0x0046800000007b1d */ /* 0x000fec0000002000 */
[----:B------:R-:W-:Y:S01]  /*d930*/  ISETP.GE.OR P1, PT, R67, UR10, P1 ;  /* 0x0000000a43007c0c */ /* 0x000fe20008f26670 */
[----:B------:R3:W-:Y:S01]  /*d940*/  @!P2 STG.E desc[UR48][R6.64+0x20], R3 ;  /* 0x000020030600a986 */ /* 0x0007e2000c101930 */
[----:B-1----:R-:W-:-:S11]  /*d950*/  ISETP.NE.AND P0, PT, R0, 0xb, PT ;  /* 0x0000000b0000780c */ /* 0x002fd60003f05270 */
[----:B------:R3:W-:Y:S02]  /*d960*/  @!P1 STG.E desc[UR48][R6.64], R4 ;  /* 0x0000000406009986 */ /* 0x0007e4000c101930 */
[----:B------:R-:W-:Y:S05]  /*d970*/  @P0 BRA `(.L_x_724) ;  /* 0x0000000400f00947 */ /* 0x000fea0003800000 */
[----:B------:R-:W-:Y:S01]  /*d980*/  BAR.SYNC.DEFER_BLOCKING 0x1, 0x1a0 ;  /* 0x0046800000007b1d */ /* 0x000fe20000010000 */
[----:B------:R-:W-:-:S05]  /*d990*/  ELECT P0, URZ, PT ;  /* 0x00000000003f782f */ /* 0x000fca0003800000 */
[----:B------:R-:W-:Y:S08]  /*d9a0*/  BSSY B0, `(.L_x_725) ;  /* 0x0000017000007945 */ /* 0x000ff00003800000 */
[----:B------:R-:W-:Y:S05]  /*d9b0*/  @!P0 BRA `(.L_x_726) ;  /* 0x0000000000548947 */ /* 0x000fea0003800000 */
[----:B------:R-:W-:Y:S02]  /*d9c0*/  UIADD3 UR6, UP0, UR52, 0x9f0, URZ ;  /* 0x000009f034067890 */ /* 0x000fe4000ff1e03f */
[----:B------:R-:W-:Y:S02]  /*d9d0*/  UIADD3 UR9, UR47, 0x3000, URZ ;  /* 0x000030002f097890 */ /* 0x000fe4000fffe03f */
[----:B------:R-:W-:Y:S02]  /*d9e0*/  UIADD3.X UR7, URZ, UR53, URZ, UP0, !UPT ;  /* 0x000000353f077290 */ /* 0x000fe400087fe43f */
[----:B------:R-:W-:Y:S01]  /*d9f0*/  UIADD3 UR8, UR47, 0x6000, URZ ;  /* 0x000060002f087890 */ /* 0x000fe2000fffe03f */
[----:B------:R-:W-:Y:S01]  /*da00*/  UMOV UR41, URZ ;  /* 0x0000003f00297c82 */ /* 0x000fe20008000000 */
[----:B------:R-:W-:Y:S01]  /*da10*/  UMOV UR45, URZ ;  /* 0x0000003f002d7c82 */ /* 0x000fe20008000000 */
[----:B------:R-:W-:Y:S01]  /*da20*/  UMOV UR40, UR47 ;  /* 0x0000002f00287c82 */ /* 0x000fe20008000000 */
[----:B------:R-:W-:-:S03]  /*da30*/  UMOV UR5, 0x20 ;  /* 0x0000002000057882 */ /* 0x000fc60000000000 */
[----:B------:R1:W-:Y:S02]  /*da40*/  UTMASTG.5D [UR40], [UR6] ;  /* 0x00000028060073b5 */ /* 0x0003e40008020000 */
[----:B-1----:R-:W-:Y:S01]  /*da50*/  UMOV UR40, UR9 ;  /* 0x0000000900287c82 */ /* 0x002fe20008000000 */
[----:B------:R-:W-:Y:S01]  /*da60*/  UMOV UR41, UR5 ;  /* 0x0000000500297c82 */ /* 0x000fe20008000000 */
[----:B------:R-:W-:Y:S01]  /*da70*/  UMOV UR5, 0x40 ;  /* 0x0000004000057882 */ /* 0x000fe20000000000 */
[----:B------:R1:W-:Y:S02]  /*da80*/  UTMASTG.5D [UR40], [UR6] ;  /* 0x00000028060073b5 */ /* 0x0003e40008020000 */
[----:B-1----:R-:W-:Y:S01]  /*da90*/  UMOV UR40, UR8 ;  /* 0x0000000800287c82 */ /* 0x002fe20008000000 */
[----:B------:R-:W-:Y:S01]  /*daa0*/  UMOV UR41, UR5 ;  /* 0x0000000500297c82 */ /* 0x000fe20008000000 */
[----:B------:R-:W-:Y:S01]  /*dab0*/  UIADD3 UR5, UR47, 0x19c20, URZ ;  /* 0x00019c202f057890 */ /* 0x000fe2000fffe03f */
[----:B------:R1:W-:Y:S03]  /*dac0*/  UTMASTG.5D [UR40], [UR6] ;  /* 0x00000028060073b5 */ /* 0x0003e60008020000 */
[----:B------:R-:W-:Y:S01]  /*dad0*/  UPRMT UR5, URZ, 0x654, UR5 ;  /* 0x000006543f057896 */ /* 0x000fe20008000005 */
[----:B------:R0:W-:Y:S01]  /*dae0*/  UTMACMDFLUSH ;  /* 0x00000000000079b7 */ /* 0x0001e20000000000 */
[----:B------:R-:W-:-:S07]  /*daf0*/  DEPBAR.LE SB0, 0x0 ;  /* 0x000080000000791a */ /* 0x000fce0000000000 */
[----:B-1----:R-:W-:Y:S03]  /*db00*/  SYNCS.ARRIVE.TRANS64.RED.A1T0 RZ, [UR5], RZ ;  /* 0x000000ffffff79a7 */ /* 0x002fe60008100405 */
.L_x_726:
[----:B------:R-:W-:Y:S05]  /*db10*/  BSYNC B0 ;  /* 0x0000000000007941 */ /* 0x000fea0003800000 */
.L_x_725:
[----:B------:R-:W-:Y:S05]  /*db20*/  BRA `(.L_x_724) ;  /* 0x0000000400847947 */ /* 0x000fea0003800000 */
.L_x_723:
[----:B------:R-:W1:Y:S01]  /*db30*/  S2R R0, SR_TID.X ;  /* 0x0000000000007919 */ /* 0x000e620000002100 */
[----:B------:R-:W2:Y:S01]  /*db40*/  LDC.64 R8, c[0x0][0xae0] ;  /* 0x0002b800ff087b82 */ /* 0x000ea20000000a00 */
[----:B------:R-:W-:Y:S01]  /*db50*/  USHF.R.S32.HI UR5, URZ, 0x1f, UR43 ;  /* 0x0000001f3f057899 */ /* 0x000fe2000801142b */
[----:B------:R-:W-:Y:S01]  /*db60*/  BSSY B0, `(.L_x_727) ;  /* 0x0000020000007945 */ /* 0x000fe20003800000 */
[----:B------:R-:W-:Y:S01]  /*db70*/  USHF.R.S32.HI UR6, URZ, 0x1f, UR44 ;  /* 0x0000001f3f067899 */ /* 0x000fe2000801142c */
[----:B------:R-:W-:-:S04]  /*db80*/  SHF.R.S32.HI R153, RZ, 0x1f, R152 ;  /* 0x0000001fff997819 */ /* 0x000fc80000011498 */
[----:B------:R-:W3:Y:S08]  /*db90*/  LDC R7, c[0x0][0xdac] ;  /* 0x00036b00ff077b82 */ /* 0x000ef00000000800 */
[----:B------:R-:W4:Y:S08]  /*dba0*/  LDC R14, c[0x0][0xa88] ;  /* 0x0002a200ff0e7b82 */ /* 0x000f300000000800 */
[----:B------:R-:W3:Y:S01]  /*dbb0*/  LDC.64 R10, c[0x0][0xae8] ;  /* 0x0002ba00ff0a7b82 */ /* 0x000ee20000000a00 */
[----:B--2---:R-:W-:-:S02]  /*dbc0*/  IMAD R6, R8, UR5, RZ ;  /* 0x0000000508067c24 */ /* 0x004fc4000f8e02ff */
[----:B-1----:R-:W-:-:S05]  /*dbd0*/  VIADD R0, R0, 0xffffff80 ;  /* 0xffffff8000007836 */ /* 0x002fca0000000000 */
[----:B------:R-:W-:-:S13]  /*dbe0*/  ISETP.GT.AND P0, PT, R0, 0xbf, PT ;  /* 0x000000bf0000780c */ /* 0x000fda0003f04270 */
[----:B----4-:R-:W-:Y:S05]  /*dbf0*/  @P0 BRA `(.L_x_728) ;  /* 0x0000000000580947 */ /* 0x010fea0003800000 */
[----:B------:R-:W1:Y:S01]  /*dc00*/  S2R R0, SR_TID.X ;  /* 0x0000000000007919 */ /* 0x000e620000002100 */
[----:B------:R-:W-:Y:S01]  /*dc10*/  IMAD.U32 R2, RZ, RZ, UR42 ;  /* 0x0000002aff027e24 */ /* 0x000fe2000f8e00ff */
[----:B------:R-:W-:-:S04]  /*dc20*/  ULDC UR7, c[0x0][0xa88] ;  /* 0x0002a20000077ab9 */ /* 0x000fc80000000800 */
[----:B-1----:R-:W-:-:S04]  /*dc30*/  IADD3 R2, R2, -0x80, R0 ;  /* 0xffffff8002027810 */ /* 0x002fc80007ffe000 */
[----:B------:R-:W-:-:S13]  /*dc40*/  ISETP.GE.AND P0, PT, R2, UR7, PT ;  /* 0x0000000702007c0c */ /* 0x000fda000bf06270 */
[----:B------:R-:W-:Y:S05]  /*dc50*/  @P0 BRA `(.L_x_728) ;  /* 0x0000000000400947 */ /* 0x000fea0003800000 */
[----:B------:R-:W1:Y:S01]  /*dc60*/  LDC.64 R4, c[0x0][0xb70] ;  /* 0x0002dc00ff047b82 */ /* 0x000e620000000a00 */
[----:B------:R-:W-:Y:S01]  /*dc70*/  SHF.R.S32.HI R3, RZ, 0x1f, R2 ;  /* 0x0000001fff037819 */ /* 0x000fe20000011402 */
[----:B------:R-:W-:-:S06]  /*dc80*/  ULDC.64 UR8, c[0x0][0xb40] ;  /* 0x0002d00000087ab9 */ /* 0x000fcc0000000a00 */
[----:B------:R-:W2:Y:S01]  /*dc90*/  LDC.64 R12, c[0x0][0xb78] ;  /* 0x0002de00ff0c7b82 */ /* 0x000ea20000000a00 */
[C---:B-1----:R-:W-:Y:S02]  /*dca0*/  IMAD R0, R4.reuse, UR5, RZ ;  /* 0x0000000504007c24 */ /* 0x042fe4000f8e02ff */
[----:B------:R-:W-:-:S04]  /*dcb0*/  IMAD.WIDE.U32 R2, R4, UR43, R2 ;  /* 0x0000002b04027c25 */ /* 0x000fc8000f8e0002 */
[----:B------:R-:W-:Y:S02]  /*dcc0*/  IMAD R5, R5, UR43, R0 ;  /* 0x0000002b05057c24 */ /* 0x000fe4000f8e0200 */
[C---:B--2---:R-:W-:Y:S02]  /*dcd0*/  IMAD R0, R12.reuse, UR6, RZ ;  /* 0x000000060c007c24 */ /* 0x044fe4000f8e02ff */
[----:B------:R-:W-:Y:S02]  /*dce0*/  IMAD.IADD R3, R3, 0x1, R5 ;  /* 0x0000000103037824 */ /* 0x000fe400078e0205 */
[----:B------:R-:W-:Y:S02]  /*dcf0*/  IMAD R5, R13, UR44, R0 ;  /* 0x0000002c0d057c24 */ /* 0x000fe4000f8e0200 */
[----:B------:R-:W-:-:S04]  /*dd00*/  IMAD.WIDE.U32 R2, R12, UR44, R2 ;  /* 0x0000002c0c027c25 */ /* 0x000fc8000f8e0002 */
[----:B------:R-:W-:Y:S01]  /*dd10*/  IMAD.IADD R3, R3, 0x1, R5 ;  /* 0x0000000103037824 */ /* 0x000fe200078e0205 */
[----:B------:R-:W-:-:S04]  /*dd20*/  LEA R4, P0, R2, UR8, 0x2 ;  /* 0x0000000802047c11 */ /* 0x000fc8000f8010ff */
[----:B------:R-:W-:Y:S01]  /*dd30*/  LEA.HI.X R5, R2, UR9, R3, 0x2, P0 ;  /* 0x0000000902057c11 */ /* 0x000fe200080f1403 */
[----:B------:R-:W-:-:S05]  /*dd40*/  IMAD.MOV.U32 R3, RZ, RZ, -0x800000 ;  /* 0xff800000ff037424 */ /* 0x000fca00078e00ff */
[----:B------:R1:W-:Y:S03]  /*dd50*/  STG.E desc[UR48][R4.64], R3 ;  /* 0x0000000304007986 */ /* 0x0003e6000c101930 */
.L_x_728:
[----:B------:R-:W-:Y:S05]  /*dd60*/  BSYNC B0 ;  /* 0x0000000000007941 */ /* 0x000fea0003800000 */
.L_x_727:
[----:B------:R-:W-:Y:S01]  /*dd70*/  ULOP3.LUT UR51, URZ, UR51, URZ, 0x33, !UPT ;  /* 0x000000333f337292 */ /* 0x000fe2000f8e333f */
[----:B-1----:R-:W-:Y:S01]  /*dd80*/  IMAD.WIDE.U32 R2, R8, UR43, R152 ;  /* 0x0000002b08027c25 */ /* 0x002fe2000f8e0098 */
[----:B------:R-:W-:Y:S01]  /*dd90*/  SHF.R.S32.HI R155, RZ, 0x1f, R154 ;  /* 0x0000001fff9b7819 */ /* 0x000fe2000001149a */
[----:B------:R-:W-:Y:S02]  /*dda0*/  BSSY B0, `(.L_x_729) ;  /* 0x0000021000007945 */ /* 0x000fe40003800000 */
[----:B------:R-:W-:Y:S02]  /*ddb0*/  IMAD R5, R9, UR43, R6 ;  /* 0x0000002b09057c24 */ /* 0x000fe4000f8e0206 */
[----:B---3--:R-:W-:Y:S02]  /*ddc0*/  VIADD R13, R7, UR51 ;  /* 0x00000033070d7c36 */ /* 0x008fe40008000000 */
[----:B------:R-:W-:Y:S02]  /*ddd0*/  IMAD.IADD R3, R3, 0x1, R5 ;  /* 0x0000000103037824 */ /* 0x000fe400078e0205 */
[----:B------:R-:W-:-:S02]  /*dde0*/  IMAD R5, R13, -0xc0, R14 ;  /* 0xffffff400d057824 */ /* 0x000fc400078e020e */
[----:B------:R-:W-:Y:S02]  /*ddf0*/  IMAD R4, R10, UR6, RZ ;  /* 0x000000060a047c24 */ /* 0x000fe4000f8e02ff */
[C---:B------:R-:W-:Y:S01]  /*de00*/  VIADD R0, R154.reuse, 0x60 ;  /* 0x000000609a007836 */ /* 0x040fe20000000000 */
[-C--:B------:R-:W-:Y:S01]  /*de10*/  ISETP.GE.AND P0, PT, R154, R5.reuse, PT ;  /* 0x000000059a00720c */ /* 0x080fe20003f06270 */
[----:B------:R-:W-:Y:S02]  /*de20*/  IMAD R9, R11, UR44, R4 ;  /* 0x0000002c0b097c24 */ /* 0x000fe4000f8e0204 */
[----:B------:R-:W-:Y:S01]  /*de30*/  IMAD.WIDE.U32 R6, R10, UR44, R2 ;  /* 0x0000002c0a067c25 */ /* 0x000fe2000f8e0002 */
[----:B------:R-:W-:-:S03]  /*de40*/  ISETP.GE.AND P3, PT, R0, R5, PT ;  /* 0x000000050000720c */ /* 0x000fc60003f66270 */
[----:B------:R-:W-:-:S04]  /*de50*/  IMAD.WIDE R4, R13, 0xc0, R154 ;  /* 0x000000c00d047825 */ /* 0x000fc800078e029a */
[----:B------:R-:W-:Y:S02]  /*de60*/  IMAD.IADD R11, R7, 0x1, R9 ;  /* 0x00000001070b7824 */ /* 0x000fe400078e0209 */
        /* <DEDUP_REMOVED lines=20> */
.L_x_730:
[----:B------:R-:W-:Y:S05]  /*dfb0*/  BSYNC B0 ;  /* 0x0000000000007941 */ /* 0x000fea0003800000 */
.L_x_729:
[----:B------:R-:W-:Y:S04]  /*dfc0*/  BSSY B0, `(.L_x_724) ;  /* 0x0000017000007945 */ /* 0x000fe80003800000 */
        /* <DEDUP_REMOVED lines=22> */
.L_x_731:
[----:B------:R-:W-:Y:S05]  /*e130*/  BSYNC B0 ;  /* 0x0000000000007941 */ /* 0x000fea0003800000 */
.L_x_724:
[----:B------:R-:W4:Y:S02]  /*e140*/  LDC R0, c[0x0][0xda8] ;  /* 0x00036a00ff007b82 */ /* 0x000f240000000800 */
[----:B----4-:R-:W-:-:S13]  /*e150*/  ISETP.LE.AND P0, PT, R0, UR4, PT ;  /* 0x0000000400007c0c */ /* 0x010fda000bf03270 */
[----:B------:R-:W-:Y:S05]  /*e160*/  @!P0 BRA `(.L_x_732) ;  /* 0xffffff2c00148947 */ /* 0x000fea000383ffff */
[----:B------:R-:W-:Y:S05]  /*e170*/  EXIT ;  /* 0x000000000000794d */ /* 0x000fea0003800000 */
.L_x_638:
[----:B------:R-:W-:-:S08]  /*e180*/  NOP ;  /* 0x0000000000007918 */ /* 0x000fd00000000000 */
[----:B------:R-:W1:-:S00]  /*e190*/  USETMAXREG.DEALLOC.CTAPOOL 0x20 ;  /* 0x00000020000079c8 */ /* 0x000e4000080e0500 */
[----:B-1----:R-:W-:-:S06]  /*e1a0*/  LOP3.LUT R29, R0, 0x3, RZ, 0xc0, !PT ;  /* 0x00000003001d7812 */ /* 0x002fcc00078ec0ff */
[----:B------:R-:W1:Y:S01]  /*e1b0*/  S2UR UR4, SR_CTAID.X ;  /* 0x00000000000479c3 */ /* 0x000e620000002500 */
[----:B------:R-:W-:Y:S01]  /*e1c0*/  LOP3.LUT R18, R18, 0xfffffffd, RZ, 0xc0, !PT ;  /* 0xfffffffd12127812 */ /* 0x000fe200078ec0ff */
[----:B------:R-:W-:Y:S01]  /*e1d0*/  IMAD.MOV.U32 R17, RZ, RZ, RZ ;  /* 0x000000ffff117224 */ /* 0x000fe200078e00ff */
[----:B------:R-:W2:Y:S01]  /*e1e0*/  SHFL.IDX PT, R3, R29, RZ, 0x1f ;  /* 0x00001fff1d037589 */ /* 0x000ea200000e0000 */
[----:B------:R-:W-:Y:S02]  /*e1f0*/  IMAD.MOV.U32 R19, RZ, RZ, 0x1 ;  /* 0x00000001ff137424 */ /* 0x000fe400078e00ff */
[----:B------:R-:W-:Y:S02]  /*e200*/  IMAD.MOV.U32 R26, RZ, RZ, RZ ;  /* 0x000000ffff1a7224 */ /* 0x000fe400078e00ff */
[----:B------:R-:W1:Y:S01]  /*e210*/  LDC R2, c[0x0][0xda8] ;  /* 0x00036a00ff027b82 */ /* 0x000e620000000800 */
[----:B--2---:R-:W-:-:S13]  /*e220*/  ISETP.NE.AND P0, PT, R3, RZ, PT ;  /* 0x000000ff0300720c */ /* 0x004fda0003f05270 */
[----:B------:R-:W-:Y:S01]  /*e230*/  @P0 LOP3.LUT R18, R18, 0x2, RZ, 0xfc, !PT ;  /* 0x0000000212120812 */ /* 0x000fe200078efcff */
[----:B------:R-:W-:Y:S06]  /*e240*/  @P0 BAR.ARV 0x4, 0x200 ;  /* 0x0108000000000b1d */ /* 0x000fec0000002000 */
[----:B-1----:R-:W-:-:S13]  /*e250*/  ISETP.LE.AND P0, PT, R2, UR4, PT ;  /* 0x0000000402007c0c */ /* 0x002fda000bf03270 */
[----:B------:R-:W-:Y:S05]  /*e260*/  @P0 BRA `(.L_x_733) ;  /* 0x0000003000440947 */ /* 0x000fea0003800000 */
[----:B------:R-:W1:Y:S01]  /*e270*/  S2R R8, SR_TID.X ;  /* 0x0000000000087919 */ /* 0x000e620000002100 */
[----:B------:R-:W-:Y:S01]  /*e280*/  IMAD.SHL.U32 R9, R0, 0x800, RZ ;  /* 0x0000080000097824 */ /* 0x000fe200078e00ff */
[----:B------:R-:W-:Y:S01]  /*e290*/  ULOP3.LUT UR41, UR46, 0x1, URZ, 0xfc, !UPT ;  /* 0x000000012e297892 */ /* 0x000fe2000f8efc3f */
[----:B------:R-:W-:Y:S01]  /*e2a0*/  IMAD.MOV.U32 R23, RZ, RZ, 0x40 ;  /* 0x00000040ff177424 */ /* 0x000fe200078e00ff */
[----:B------:R-:W-:Y:S01]  /*e2b0*/  ULOP3.LUT UR45, UR46, 0x2, URZ, 0xfc, !UPT ;  /* 0x000000022e2d7892 */ /* 0x000fe2000f8efc3f */
[----:B------:R-:W-:Y:S01]  /*e2c0*/  IMAD.U32 R25, RZ, RZ, UR4 ;  /* 0x00000004ff197e24 */ /* 0x000fe2000f8e00ff */
[----:B------:R-:W-:Y:S01]  /*e2d0*/  ULDC UR44, c[0x0][0xc] ;  /* 0x00000300002c7ab9 */ /* 0x000fe20000000800 */
[----:B------:R-:W-:Y:S01]  /*e2e0*/  IMAD.MOV.U32 R19, RZ, RZ, 0x1 ;  /* 0x00000001ff137424 */ /* 0x000fe200078e00ff */
[----:B------:R-:W-:Y:S01]  /*e2f0*/  ULDC.64 UR50, c[0x0][0x198] ;  /* 0x0000660000327ab9 */ /* 0x000fe20000000a00 */
[----:B------:R-:W-:Y:S02]  /*e300*/  IMAD.MOV.U32 R26, RZ, RZ, RZ ;  /* 0x000000ffff1a7224 */ /* 0x000fe400078e00ff */
[----:B------:R-:W-:Y:S01]  /*e310*/  IMAD.MOV.U32 R17, RZ, RZ, RZ ;  /* 0x000000ffff117224 */ /* 0x000fe200078e00ff */
[----:B-1----:R-:W-:Y:S01]  /*e320*/  SHF.R.U32.HI R4, RZ, 0x1, R8 ;  /* 0x00000001ff047819 */ /* 0x002fe20000011608 */
[C---:B------:R-:W-:Y:S01]  /*e330*/  IMAD.SHL.U32 R2, R8.reuse, 0x20, RZ ;  /* 0x0000002008027824 */ /* 0x040fe200078e00ff */
[C---:B------:R-:W-:Y:S01]  /*e340*/  LOP3.LUT P0, RZ, R8.reuse, 0x4, RZ, 0xc0, !PT ;  /* 0x0000000408ff7812 */ /* 0x040fe2000780c0ff */
[----:B------:R-:W-:Y:S01]  /*e350*/  IMAD.SHL.U32 R0, R8, 0x80, RZ ;  /* 0x0000008008007824 */ /* 0x000fe200078e00ff */
[----:B------:R-:W-:Y:S01]  /*e360*/  LOP3.LUT R5, R4, 0x20, RZ, 0xc0, !PT ;  /* 0x0000002004057812 */ /* 0x000fe200078ec0ff */
[----:B------:R-:W-:Y:S01]  /*e370*/  IMAD.SHL.U32 R6, R8, 0x4, RZ ;  /* 0x0000000408067824 */ /* 0x000fe200078e00ff */
[----:B------:R-:W-:-:S02]  /*e380*/  LOP3.LUT R3, R2, 0x80, RZ, 0xc0, !PT ;  /* 0x0000008002037812 */ /* 0x000fc400078ec0ff */
[----:B------:R-:W-:Y:S01]  /*e390*/  LOP3.LUT R7, R5, 0x10, R8, 0xf8, !PT ;  /* 0x0000001005077812 */ /* 0x000fe200078ef808 */
[----:B------:R-:W-:Y:S01]  /*e3a0*/  IMAD.SHL.U32 R5, R28, 0x10, RZ ;  /* 0x000000101c057824 */ /* 0x000fe200078e00ff */
[----:B------:R-:W-:Y:S01]  /*e3b0*/  LOP3.LUT R3, R3, 0x10, R4, 0xf8, !PT ;  /* 0x0000001003037812 */ /* 0x000fe200078ef804 */
[----:B------:R-:W-:Y:S01]  /*e3c0*/  IMAD.SHL.U32 R4, R8, 0x10, RZ ;  /* 0x0000001008047824 */ /* 0x000fe200078e00ff */
[----:B------:R-:W-:Y:S02]  /*e3d0*/  LOP3.LUT R7, R7, 0x380, R0, 0xf8, !PT ;  /* 0x0000038007077812 */ /* 0x000fe400078ef800 */
[----:B------:R-:W-:Y:S02]  /*e3e0*/  LOP3.LUT R2, R2, 0x360, RZ, 0xc0, !PT ;  /* 0x0000036002027812 */ /* 0x000fe400078ec0ff */
[----:B------:R-:W-:Y:S02]  /*e3f0*/  LOP3.LUT R0, R0, 0x400, RZ, 0xc0, !PT ;  /* 0x0000040000007812 */ /* 0x000fe400078ec0ff */
[----:B------:R-:W-:-:S02]  /*e400*/  LOP3.LUT R2, R2, 0x400, R5, 0xf8, !PT ;  /* 0x0000040002027812 */ /* 0x000fc400078ef805 */
[----:B------:R-:W-:Y:S02]  /*e410*/  LOP3.LUT R3, R3, 0x10, R6, 0x78, !PT ;  /* 0x0000001003037812 */ /* 0x000fe400078e7806 */
[----:B------:R-:W-:Y:S02]  /*e420*/  LOP3.LUT R0, R0, 0x800, R9, 0xf8, !PT ;  /* 0x0000080000007812 */ /* 0x000fe400078ef809 */
[----:B------:R-:W-:Y:S02]  /*e430*/  LOP3.LUT R7, R7, 0x70, R4, 0x78, !PT ;  /* 0x0000007007077812 */ /* 0x000fe400078e7804 */
[----:B------:R-:W-:Y:S02]  /*e440*/  LOP3.LUT R24, R2, R3, RZ, 0xfc, !PT ;  /* 0x0000000302187212 */ /* 0x000fe400078efcff */
[----:B------:R-:W-:Y:S02]  /*e450*/  LOP3.LUT R22, R0, R7, RZ, 0xfc, !PT ;  /* 0x0000000700167212 */ /* 0x000fe400078efcff */
[----:B------:R-:W-:-:S02]  /*e460*/  LOP3.LUT R27, R8, 0x1f, RZ, 0xc0, !PT ;  /* 0x0000001f081b7812 */ /* 0x000fc400078ec0ff */
[----:B------:R-:W-:-:S07]  /*e470*/  SEL R23, R23, 0xffffffc0, !P0 ;  /* 0xffffffc017177807 */ /* 0x000fce0004000000 */
.L_x_795:
[----:B------:R-:W-:Y:S01]  /*e480*/  ULDC UR8, c[0x0][0xdd0] ;  /* 0x0003740000087ab9 */ /* 0x000fe20000000800 */
[----:B-1----:R-:W1:Y:S01]  /*e490*/  LDC R0, c[0x0][0xde8] ;  /* 0x00037a00ff007b82 */ /* 0x002e620000000800 */
[C---:B------:R-:W-:Y:S01]  /*e4a0*/  R2UR UR6, R25.reuse ;  /* 0x00000000190672ca */ /* 0x040fe200000e0000 */
[----:B------:R-:W-:Y:S01]  /*e4b0*/  UISETP.NE.AND UP0, UPT, UR8, 0x1, UPT ;  /* 0x000000010800788c */ /* 0x000fe2000bf05270 */
[----:B------:R-:W-:-:S10]  /*e4c0*/  R2UR UR7, R25 ;  /* 0x00000000190772ca */ /* 0x000fd400000e0000 */
[----:B------:R-:W-:Y:S01]  /*e4d0*/  @UP0 ULDC UR4, c[0x0][0xdd4] ;  /* 0x0003750000040ab9 */ /* 0x000fe20000000800 */
[----:B------:R-:W-:Y:S01]  /*e4e0*/  @UP0 ULDC UR9, c[0x0][0xdd8] ;  /* 0x0003760000090ab9 */ /* 0x000fe20000000800 */
[----:B------:R-:W-:-:S04]  /*e4f0*/  UIMAD.WIDE.U32 UR4, UR6, UR4, URZ ;  /* 0x00000004060472a5 */ /* 0x000fc8000f8e003f */
[----:B------:R-:W-:-:S04]  /*e500*/  @UP0 USHF.R.U32.HI UR6, URZ, UR9, UR5 ;  /* 0x000000093f060299 */ /* 0x000fc80008011605 */
[----:B------:R-:W-:Y:S02]  /*e510*/  UIADD3 UR4, -UR6, URZ, URZ ;  /* 0x0000003f06047290 */ /* 0x000fe4000fffe13f */
[----:B-1----:R-:W-:Y:S02]  /*e520*/  ISETP.LE.AND P0, PT, R0, UR6, PT ;  /* 0x0000000600007c0c */ /* 0x002fe4000bf03270 */
[----:B------:R-:W-:-:S11]  /*e530*/  UIMAD UR8, UR8, UR4, UR7 ;  /* 0x00000004080872a4 */ /* 0x000fd6000f8e0207 */
[----:B--2---:R-:W-:Y:S05]  /*e540*/  @!P0 BRA `(.L_x_734) ;  /* 0x0000000000208947 */ /* 0x004fea0003800000 */
        /* <DEDUP_REMOVED lines=8> */
.L_x_734:
[----:B------:R-:W-:Y:S01]  /*e5d0*/  ULDC UR9, c[0x0][0xdc4] ;  /* 0x0003710000097ab9 */ /* 0x000fe20000000800 */
[----:B------:R-:W-:Y:S01]  /*e5e0*/  UMOV UR7, UR8 ;  /* 0x0000000800077c82 */ /* 0x000fe20008000000 */
[----:B------:R-:W-:-:S11]  /*e5f0*/  UISETP.NE.AND UP0, UPT, UR9, 0x1, UPT ;  /* 0x000000010900788c */ /* 0x000fd6000bf05270 */
[----:B------:R-:W-:Y:S02]  /*e600*/  @UP0 ULDC.64 UR10, c[0x0][0xdc8] ;  /* 0x00037200000a0ab9 */ /* 0x000fe40000000a00 */
[----:B------:R-:W-:-:S04]  /*e610*/  UIMAD.WIDE.U32 UR4, UR8, UR10, URZ ;  /* 0x0000000a080472a5 */ /* 0x000fc8000f8e003f */
[----:B------:R-:W-:-:S04]  /*e620*/  @UP0 USHF.R.U32.HI UR7, URZ, UR11, UR5 ;  /* 0x0000000b3f070299 */ /* 0x000fc80008011605 */
[----:B------:R-:W-:-:S12]  /*e630*/  UIMAD UR4, UR7, UR9, URZ ;  /* 0x00000009070472a4 */ /* 0x000fd8000f8e023f */
.L_x_735:
[----:B------:R-:W-:Y:S01]  /*e640*/  ULDC.64 UR10, c[0x0][0x3f8] ;  /* 0x0000fe00000a7ab9 */ /* 0x000fe20000000a00 */
[----:B------:R-:W-:Y:S02]  /*e650*/  UIADD3 UR8, UR8, -UR4, URZ ;  /* 0x8000000408087290 */ /* 0x000fe4000fffe03f */
[----:B------:R-:W-:Y:S02]  /*e660*/  UISETP.NE.U32.AND UP0, UPT, UR10, URZ, UPT ;  /* 0x0000003f0a00728c */ /* 0x000fe4000bf05070 */
[----:B------:R-:W-:Y:S01]  /*e670*/  ULOP3.LUT UR7, URZ, UR7, URZ, 0x33, !UPT ;  /* 0x000000073f077292 */ /* 0x000fe2000f8e333f */
[----:B------:R-:W-:Y:S01]  /*e680*/  ULDC UR10, c[0x0][0xdb8] ;  /* 0x00036e00000a7ab9 */ /* 0x000fe20000000800 */
[----:B------:R-:W-:Y:S01]  /*e690*/  ULDC.64 UR4, c[0x0][0x9e0] ;  /* 0x0002780000047ab9 */ /* 0x000fe20000000a00 */
[----:B------:R-:W-:Y:S01]  /*e6a0*/  UISETP.NE.AND UP1, UPT, UR10, 0x1, UPT ;  /* 0x000000010a00788c */ /* 0x000fe2000bf25270 */
[----:B------:R-:W-:Y:S01]  /*e6b0*/  ULDC UR9, c[0x0][0xdc4] ;  /* 0x0003710000097ab9 */ /* 0x000fe20000000800 */
[----:B------:R-:W-:Y:S01]  /*e6c0*/  ULDC UR37, c[0x0][0xdac] ;  /* 0x00036b0000257ab9 */ /* 0x000fe20000000800 */
[----:B------:R-:W-:-:S02]  /*e6d0*/  UISETP.GE.AND UP2, UPT, UR5, 0x1, UPT ;  /* 0x000000010500788c */ /* 0x000fc4000bf46270 */
[----:B------:R-:W-:Y:S02]  /*e6e0*/  UIMAD UR9, UR6, UR9, UR8 ;  /* 0x00000009060972a4 */ /* 0x000fe4000f8e0208 */
[----:B------:R-:W-:Y:S02]  /*e6f0*/  UIADD3 UR37, UR7, UR37, URZ ;  /* 0x0000002507257290 */ /* 0x000fe4000fffe03f */
[----:B------:R-:W-:Y:S01]  /*e700*/  UISETP.NE.AND.EX UP0, UPT, UR11, URZ, UPT, UP0 ;  /* 0x0000003f0b00728c */ /* 0x000fe2000bf05300 */
[----:B------:R-:W-:Y:S01]  /*e710*/  PLOP3.LUT P1, PT, PT, PT, UP2, 0x80, 0x0 ;  /* 0x000000000000781c */ /* 0x000fe20003f2f028 */
[----:B------:R-:W-:Y:S01]  /*e720*/  @UP1 ULDC UR6, c[0x0][0xdbc] ;  /* 0x00036f0000061ab9 */ /* 0x000fe20000000800 */
[----:B------:R-:W-:Y:S02]  /*e730*/  UIMAD UR37, UR37, 0xc0, URZ ;  /* 0x000000c0252578a4 */ /* 0x000fe4000f8e023f */
[----:B------:R-:W-:Y:S01]  /*e740*/  UIMAD.WIDE.U32 UR6, UR9, UR6, URZ ;  /* 0x00000006090672a5 */ /* 0x000fe2000f8e003f */
[----:B------:R-:W-:Y:S01]  /*e750*/  ULDC UR11, c[0x0][0x404] ;  /* 0x00010100000b7ab9 */ /* 0x000fe20000000800 */
[----:B------:R-:W-:Y:S01]  /*e760*/  ULDC UR12, c[0x0][0x288] ;  /* 0x0000a200000c7ab9 */ /* 0x000fe20000000800 */
[----:B------:R-:W-:Y:S01]  /*e770*/  @UP1 ULDC UR14, c[0x0][0xdc0] ;  /* 0x00037000000e1ab9 */ /* 0x000fe20000000800 */
[----:B------:R-:W-:Y:S01]  /*e780*/  UMOV UR39, UR9 ;  /* 0x0000000900277c82 */ /* 0x000fe20008000000 */
[----:B------:R-:W-:-:S02]  /*e790*/  USEL UR11, UR11, 0x1, UP0 ;  /* 0x000000010b0b7887 */ /* 0x000fc40008000000 */
[----:B------:R-:W-:Y:S02]  /*e7a0*/  UIADD3 UR8, UR37, 0xc0, -UR12 ;  /* 0x000000c025087890 */ /* 0x000fe4000fffe80c */
[----:B------:R-:W-:Y:S01]  /*e7b0*/  @UP1 USHF.R.U32.HI UR39, URZ, UR14, UR7 ;  /* 0x0000000e3f271299 */ /* 0x000fe20008011607 */
[----:B------:R-:W-:Y:S02]  /*e7c0*/  ULDC UR13, c[0x0][0x2e0] ;  /* 0x0000b800000d7ab9 */ /* 0x000fe40000000800 */
[----:B------:R-:W-:Y:S02]  /*e7d0*/  UIMAD UR6, UR11, UR13, UR8 ;  /* 0x0000000d0b0672a4 */ /* 0x000fe4000f8e0208 */
[----:B------:R-:W-:Y:S02]  /*e7e0*/  UIADD3 UR38, -UR39, URZ, URZ ;  /* 0x0000003f27267290 */ /* 0x000fe4000fffe13f */
[----:B------:R-:W-:Y:S02]  /*e7f0*/  UIADD3 UR4, UR6, UR4, URZ ;  /* 0x0000000406047290 */ /* 0x000fe4000fffe03f */
[----:B------:R-:W-:Y:S01]  /*e800*/  UIMAD UR38, UR10, UR38, UR9 ;  /* 0x000000260a2672a4 */ /* 0x000fe2000f8e0209 */
[----:B------:R-:W-:Y:S11]  /*e810*/  @!P1 BRA `(.L_x_736) ;  /* 0x0000000000449947 */ /* 0x000ff60003800000 */
[----:B------:R-:W-:Y:S01]  /*e820*/  ISETP.LT.AND P0, PT, RZ, UR6, PT ;  /* 0x00000006ff007c0c */ /* 0x000fe2000bf01270 */
[----:B------:R-:W-:-:S12]  /*e830*/  UIADD3 UR8, UR6, -0x1, URZ ;  /* 0xffffffff06087890 */ /* 0x000fd8000fffe03f */
[----:B------:R-:W-:Y:S05]  /*e840*/  @P0 BRA `(.L_x_737) ;  /* 0x00000000001c0947 */ /* 0x000fea0003800000 */
[----:B------:R-:W-:Y:S02]  /*e850*/  UISETP.NE.AND UP0, UPT, UR5, 0x1, UPT ;  /* 0x000000010500788c */ /* 0x000fe4000bf05270 */
[----:B------:R-:W-:-:S09]  /*e860*/  UIADD3 UR8, -UR6, URZ, URZ ;  /* 0x0000003f06087290 */ /* 0x000fd2000fffe13f */
[----:B------:R-:W-:Y:S02]  /*e870*/  @UP0 ULDC.64 UR14, c[0x0][0x9e8] ;  /* 0x00027a00000e0ab9 */ /* 0x000fe40000000a00 */
[----:B------:R-:W-:-:S04]  /*e880*/  UIMAD.WIDE.U32 UR6, UR8, UR14, URZ ;  /* 0x0000000e080672a5 */ /* 0x000fc8000f8e003f */
[----:B------:R-:W-:-:S04]  /*e890*/  @UP0 USHF.R.U32.HI UR8, URZ, UR15, UR7 ;  /* 0x0000000f3f080299 */ /* 0x000fc80008011607 */
[----:B------:R-:W-:Y:S01]  /*e8a0*/  ULOP3.LUT UR8, URZ, UR8, URZ, 0x33, !UPT ;  /* 0x000000083f087292 */ /* 0x000fe2000f8e333f */
[----:B------:R-:W-:Y:S11]  /*e8b0*/  BRA `(.L_x_738) ;  /* 0x0000000000107947 */ /* 0x000ff60003800000 */
.L_x_737:
[----:B------:R-:W-:-:S11]  /*e8c0*/  UISETP.NE.AND UP0, UPT, UR5, 0x1, UPT ;  /* 0x000000010500788c */ /* 0x000fd6000bf05270 */
[----:B------:R-:W-:Y:S02]  /*e8d0*/  @UP0 ULDC.64 UR14, c[0x0][0x9e8] ;  /* 0x00027a00000e0ab9 */ /* 0x000fe40000000a00 */
[----:B------:R-:W-:-:S04]  /*e8e0*/  UIMAD.WIDE.U32 UR6, UR8, UR14, URZ ;  /* 0x0000000e080672a5 */ /* 0x000fc8000f8e003f */
[----:B------:R-:W-:-:S12]  /*e8f0*/  @UP0 USHF.R.U32.HI UR8, URZ, UR15, UR7 ;  /* 0x0000000f3f080299 */ /* 0x000fd80008011607 */
.L_x_738:
[----:B------:R-:W-:-:S04]  /*e900*/  UIMAD UR8, UR8, UR5, UR5 ;  /* 0x00000005080872a4 */ /* 0x000fc8000f8e0205 */
[----:B------:R-:W-:-:S04]  /*e910*/  UISETP.LT.AND UP0, UPT, UR4, UR8, UPT ;  /* 0x000000080400728c */ /* 0x000fc8000bf01270 */
[----:B------:R-:W-:-:S12]  /*e920*/  USEL UR4, UR4, UR8, UP0 ;  /* 0x0000000804047287 */ /* 0x000fd80008000000 */
.L_x_736:
[----:B------:R-:W-:Y:S02]  /*e930*/  UIMAD UR7, UR11, UR13, 0x7f ;  /* 0x0000007f0b0774a4 */ /* 0x000fe4000f8e020d */
[----:B------:R-:W-:Y:S02]  /*e940*/  UIADD3 UR4, UR4, 0x7f, URZ ;  /* 0x0000007f04047890 */ /* 0x000fe4000fffe03f */
[----:B------:R-:W-:Y:S02]  /*e950*/  USHF.R.S32.HI UR8, URZ, 0x1f, UR7 ;  /* 0x0000001f3f087899 */ /* 0x000fe40008011407 */
[----:B------:R-:W-:Y:S02]  /*e960*/  USHF.R.S32.HI UR6, URZ, 0x1f, UR4 ;  /* 0x0000001f3f067899 */ /* 0x000fe40008011404 */
[----:B------:R-:W-:Y:S02]  /*e970*/  ULEA.HI UR8, UR8, UR7, URZ, 0x7 ;  /* 0x0000000708087291 */ /* 0x000fe4000f8f383f */
[----:B------:R-:W-:-:S02]  /*e980*/  ULEA.HI UR6, UR6, UR4, URZ, 0x7 ;  /* 0x0000000406067291 */ /* 0x000fc4000f8f383f */
[----:B------:R-:W-:Y:S02]  /*e990*/  UIADD3 UR4, UR37, -UR12, URZ ;  /* 0x8000000c25047290 */ /* 0x000fe4000fffe03f */
[----:B------:R-:W-:Y:S02]  /*e9a0*/  USHF.R.S32.HI UR43, URZ, 0x7, UR8 ;  /* 0x000000073f2b7899 */ /* 0x000fe40008011408 */
[----:B------:R-:W-:Y:S02]  /*e9b0*/  USHF.R.S32.HI UR6, URZ, 0x7, UR6 ;  /* 0x000000073f067899 */ /* 0x000fe40008011406 */
[----:B------:R-:W-:Y:S02]  /*e9c0*/  UIMAD UR4, UR11, UR13, UR4 ;  /* 0x0000000d0b0472a4 */ /* 0x000fe4000f8e0204 */
[----:B------:R-:W-:Y:S01]  /*e9d0*/  UISETP.LT.AND UP0, UPT, UR43, UR6, UPT ;  /* 0x000000062b00728c */ /* 0x000fe2000bf01270 */
[----:B------:R-:W-:Y:S02]  /*e9e0*/  ULDC UR8, c[0x0][0x9dc] ;  /* 0x0002770000087ab9 */ /* 0x000fe40000000800 */
[----:B------:R-:W-:-:S02]  /*e9f0*/  UIADD3 UR8, UR4, -UR8, URZ ;  /* 0x8000000804087290 */ /* 0x000fc4000fffe03f */
[----:B------:R-:W-:Y:S01]  /*ea00*/  USEL UR43, UR43, UR6, UP0 ;  /* 0x000000062b2b7287 */ /* 0x000fe20008000000 */
[----:B------:R-:W-:Y:S11]  /*ea10*/  @!P1 BRA `(.L_x_739) ;  /* 0x0000000000449947 */ /* 0x000ff60003800000 */
[----:B------:R-:W-:-:S06]  /*ea20*/  UISETP.GT.AND UP0, UPT, UR4, -0x1, UPT ;  /* 0xffffffff0400788c */ /* 0x000fcc000bf04270 */
[----:B------:R-:W-:-:S13]  /*ea30*/  PLOP3.LUT P0, PT, PT, PT, UP0, 0x80, 0x0 ;  /* 0x000000000000781c */ /* 0x000fda0003f0f008 */
[----:B------:R-:W-:Y:S05]  /*ea40*/  @P0 BRA `(.L_x_740) ;  /* 0x00000000001c0947 */ /* 0x000fea0003800000 */
[----:B------:R-:W-:Y:S02]  /*ea50*/  UISETP.NE.AND UP0, UPT, UR5, 0x1, UPT ;  /* 0x000000010500788c */ /* 0x000fe4000bf05270 */
[----:B------:R-:W-:-:S09]  /*ea60*/  ULOP3.LUT UR4, URZ, UR4, URZ, 0x33, !UPT ;  /* 0x000000043f047292 */ /* 0x000fd2000f8e333f */
[----:B------:R-:W-:Y:S02]  /*ea70*/  @UP0 ULDC.64 UR10, c[0x0][0x9e8] ;  /* 0x00027a00000a0ab9 */ /* 0x000fe40000000a00 */
[----:B------:R-:W-:-:S04]  /*ea80*/  UIMAD.WIDE.U32 UR6, UR4, UR10, URZ ;  /* 0x0000000a040672a5 */ /* 0x000fc8000f8e003f */
[----:B------:R-:W-:-:S04]  /*ea90*/  @UP0 USHF.R.U32.HI UR4, URZ, UR11, UR7 ;  /* 0x0000000b3f040299 */ /* 0x000fc80008011607 */
[----:B------:R-:W-:Y:S01]  /*eaa0*/  ULOP3.LUT UR4, URZ, UR4, URZ, 0x33, !UPT ;  /* 0x000000043f047292 */ /* 0x000fe2000f8e333f */
[----:B------:R-:W-:Y:S11]  /*eab0*/  BRA `(.L_x_741) ;  /* 0x0000000000107947 */ /* 0x000ff60003800000 */
.L_x_740:
[----:B------:R-:W-:-:S11]  /*eac0*/  UISETP.NE.AND UP0, UPT, UR5, 0x1, UPT ;  /* 0x000000010500788c */ /* 0x000fd6000bf05270 */
[----:B------:R-:W-:Y:S02]  /*ead0*/  @UP0 ULDC.64 UR10, c[0x0][0x9e8] ;  /* 0x00027a00000a0ab9 */ /* 0x000fe40000000a00 */
[----:B------:R-:W-:-:S04]  /*eae0*/  UIMAD.WIDE.U32 UR6, UR4, UR10, URZ ;  /* 0x0000000a040672a5 */ /* 0x000fc8000f8e003f */
[----:B------:R-:W-:-:S12]  /*eaf0*/  @UP0 USHF.R.U32.HI UR4, URZ, UR11, UR7 ;  /* 0x0000000b3f040299 */ /* 0x000fd80008011607 */
.L_x_741:
[----:B------:R-:W-:-:S04]  /*eb00*/  UIMAD UR4, UR4, UR5, URZ ;  /* 0x00000005040472a4 */ /* 0x000fc8000f8e023f */
[----:B------:R-:W-:-:S04]  /*eb10*/  UISETP.LT.AND UP0, UPT, UR8, UR4, UPT ;  /* 0x000000040800728c */ /* 0x000fc8000bf01270 */
[----:B------:R-:W-:-:S12]  /*eb20*/  USEL UR8, UR8, UR4, !UP0 ;  /* 0x0000000408087287 */ /* 0x000fd8000c000000 */
.L_x_739:
[----:B------:R-:W-:Y:S01]  /*eb30*/  USHF.R.S32.HI UR4, URZ, 0x1f, UR8 ;  /* 0x0000001f3f047899 */ /* 0x000fe20008011408 */
[----:B------:R-:W-:Y:S03]  /*eb40*/  BSSY B6, `(.L_x_742) ;  /* 0x000026e000067945 */ /* 0x000fe60003800000 */
[----:B------:R-:W-:-:S04]  /*eb50*/  ULEA.HI UR4, UR4, UR8, URZ, 0x7 ;  /* 0x0000000804047291 */ /* 0x000fc8000f8f383f */
[----:B------:R-:W-:-:S04]  /*eb60*/  USHF.R.S32.HI UR4, URZ, 0x7, UR4 ;  /* 0x000000073f047899 */ /* 0x000fc80008011404 */
[----:B------:R-:W-:-:S04]  /*eb70*/  UISETP.LT.AND UP0, UPT, URZ, UR4, UPT ;  /* 0x000000043f00728c */ /* 0x000fc8000bf01270 */
[----:B------:R-:W-:-:S04]  /*eb80*/  USEL UR42, URZ, UR4, !UP0 ;  /* 0x000000043f2a7287 */ /* 0x000fc8000c000000 */
[----:B------:R-:W-:-:S06]  /*eb90*/  UISETP.GT.AND UP0, UPT, UR43, UR42, UPT ;  /* 0x0000002a2b00728c */ /* 0x000fcc000bf04270 */
[----:B------:R-:W-:-:S13]  /*eba0*/  PLOP3.LUT P0, PT, PT, PT, UP0, 0x80, 0x0 ;  /* 0x000000000000781c */ /* 0x000fda0003f0f008 */
[----:B------:R-:W-:Y:S05]  /*ebb0*/  @P0 BRA `(.L_x_743) ;  /* 0x00000000003c0947 */ /* 0x000fea0003800000 */
[----:B------:R-:W-:-:S13]  /*ebc0*/  ISETP.NE.AND P0, PT, R28, RZ, PT ;  /* 0x000000ff1c00720c */ /* 0x000fda0003f05270 */
[----:B------:R-:W-:Y:S05]  /*ebd0*/  @P0 BRA `(.L_x_744) ;  /* 0x0000002400900947 */ /* 0x000fea0003800000 */
[----:B------:R-:W1:Y:S01]  /*ebe0*/  S2R R7, SR_LANEID ;  /* 0x0000000000077919 */ /* 0x000e620000000000 */
[----:B------:R-:W-:Y:S01]  /*ebf0*/  VOTEU.ANY UR4, UPT, PT ;  /* 0x0000000000047886 */ /* 0x000fe200038e0100 */
[----:B------:R-:W2:Y:S01]  /*ec00*/  LDC.64 R2, c[0x0][0xdf0] ;  /* 0x00037c00ff027b82 */ /* 0x000ea20000000a00 */
[----:B------:R-:W1:Y:S08]  /*ec10*/  FLO.U32 R0, UR4 ;  /* 0x0000000400007d00 */ /* 0x000e7000080e0000 */
[----:B------:R-:W2:Y:S01]  /*ec20*/  POPC R5, UR4 ;  /* 0x0000000400057d09 */ /* 0x000ea20008000000 */
[----:B-1----:R-:W-:-:S13]  /*ec30*/  ISETP.EQ.U32.AND P0, PT, R0, R7, PT ;  /* 0x000000070000720c */ /* 0x002fda0003f02070 */
[----:B--2---:R-:W2:Y:S01]  /*ec40*/  @P0 ATOMG.E.ADD.STRONG.GPU PT, R3, desc[UR48][R2.64], R5 ;  /* 0x00000005020309a8 */ /* 0x004ea200081ee1f0 */
[----:B------:R-:W1:Y:S02]  /*ec50*/  S2R R4, SR_LTMASK ;  /* 0x0000000000047919 */ /* 0x000e640000003900 */
[----:B-1----:R-:W-:-:S04]  /*ec60*/  LOP3.LUT R4, R4, UR4, RZ, 0xc0, !PT ;  /* 0x0000000404047c12 */ /* 0x002fc8000f8ec0ff */
[----:B------:R-:W1:Y:S01]  /*ec70*/  POPC R25, R4 ;  /* 0x0000000400197309 */ /* 0x000e620000000000 */
[----:B--2---:R-:W1:Y:S02]  /*ec80*/  SHFL.IDX PT, R0, R3, R0, 0x1f ;  /* 0x00001f0003007589 */ /* 0x004e6400000e0000 */
[----:B-1----:R-:W-:Y:S01]  /*ec90*/  IADD3 R25, R0, UR44, R25 ;  /* 0x0000002c00197c10 */ /* 0x002fe2000fffe019 */
[----:B------:R-:W-:Y:S06]  /*eca0*/  BRA `(.L_x_744) ;  /* 0x00000024005c7947 */ /* 0x000fec0003800000 */
.L_x_743:
[----:B------:R-:W1:Y:S01]  /*ecb0*/  S2UR UR4, SR_CgaCtaId ;  /* 0x00000000000479c3 */ /* 0x000e620000008800 */
[----:B------:R-:W-:Y:S02]  /*ecc0*/  UMOV UR40, 0x400 ;  /* 0x0000040000287882 */ /* 0x000fe40000000000 */
[----:B-1----:R-:W-:-:S04]  /*ecd0*/  ULEA UR40, UR4, UR40, 0x18 ;  /* 0x0000002804287291 */ /* 0x002fc8000f8ec03f */
        /* <DEDUP_REMOVED lines=20> */
.L_x_745:
[----:B------:R-:W-:Y:S01]  /*ee20*/  UIADD3 UR4, UR40, 0x9000, URZ ;  /* 0x0000900028047890 */ /* 0x000fe2000fffe03f */
[----:B------:R-:W-:-:S05]  /*ee30*/  LOP3.LUT R18, R18, 0xfffffffe, RZ, 0xc0, !PT ;  /* 0xfffffffe12127812 */ /* 0x000fca00078ec0ff */
[----:B------:R-:W-:-:S05]  /*ee40*/  IMAD.U32 R16, RZ, RZ, UR4 ;  /* 0x00000004ff107e24 */ /* 0x000fca000f8e00ff */
[----:B------:R-:W-:-:S13]  /*ee50*/  LOP3.LUT P0, RZ, R16, 0x9f, RZ, 0xc0, !PT ;  /* 0x0000009f10ff7812 */ /* 0x000fda000780c0ff */
[----:B------:R-:W-:Y:S01]  /*ee60*/  @P0 LOP3.LUT R18, R18, 0x1, RZ, 0xfc, !PT ;  /* 0x0000000112120812 */ /* 0x000fe200078efcff */
[----:B------:R-:W-:Y:S06]  /*ee70*/  @!P0 BRA `(.L_x_746) ;  /* 0x0000000000408947 */ /* 0x000fec0003800000 */
        /* <DEDUP_REMOVED lines=16> */
.L_x_746:
        /* <DEDUP_REMOVED lines=20> */
.L_x_747:
        /* <DEDUP_REMOVED lines=18> */
.L_x_748:
[----:B------:R-:W-:Y:S01]  /*f1e0*/  ULDC.64 UR4, c[0x0][0x9f8] ;  /* 0x00027e0000047ab9 */ /* 0x000fe20000000a00 */
[----:B------:R-:W-:Y:S01]  /*f1f0*/  IMAD.U32 R5, RZ, RZ, UR39 ;  /* 0x00000027ff057e24 */ /* 0x000fe2000f8e00ff */
[----:B------:R-:W-:Y:S01]  /*f200*/  ISETP.NE.U32.AND P0, PT, RZ, UR4, PT ;  /* 0x00000004ff007c0c */ /* 0x000fe2000bf05070 */
[----:B------:R-:W-:Y:S01]  /*f210*/  IMAD.U32 R20, RZ, RZ, UR39 ;  /* 0x00000027ff147e24 */ /* 0x000fe2000f8e00ff */
[----:B------:R-:W1:Y:S02]  /*f220*/  LDC R0, c[0x0][0x428] ;  /* 0x00010a00ff007b82 */ /* 0x000e640000000800 */
[----:B------:R-:W-:-:S13]  /*f230*/  ISETP.NE.AND.EX P0, PT, RZ, UR5, PT, P0 ;  /* 0x00000005ff007c0c */ /* 0x000fda000bf05300 */
[----:B------:R-:W2:Y:S02]  /*f240*/  @P0 LDC.64 R2, c[0x0][0x9f8] ;  /* 0x00027e00ff020b82 */ /* 0x000ea40000000a00 */
[----:B--2---:R-:W-:-:S05]  /*f250*/  @P0 IMAD.WIDE R2, R5, 0x4, R2 ;  /* 0x0000000405020825 */ /* 0x004fca00078e0202 */
[----:B------:R2:W3:Y:S01]  /*f260*/  @P0 LDG.E R20, desc[UR48][R2.64] ;  /* 0x0000003002140981 */ /* 0x0004e2000c1e1900 */
[----:B-1----:R-:W-:Y:S01]  /*f270*/  ISETP.NE.AND P0, PT, R0, 0x1, PT ;  /* 0x000000010000780c */ /* 0x002fe20003f05270 */
[----:B------:R-:W-:Y:S01]  /*f280*/  UMOV UR36, URZ ;  /* 0x0000003f00247c82 */ /* 0x000fe20008000000 */
[----:B------:R-:W-:Y:S01]  /*f290*/  ISETP.NE.AND P2, PT, R28, RZ, PT ;  /* 0x000000ff1c00720c */ /* 0x000fe20003f45270 */
[----:B------:R-:W-:Y:S01]  /*f2a0*/  UMOV UR8, 0x20 ;  /* 0x0000002000087882 */ /* 0x000fe20000000000 */
[----:B------:R-:W-:Y:S01]  /*f2b0*/  UMOV UR9, UR37 ;  /* 0x0000002500097c82 */ /* 0x000fe20008000000 */
[----:B------:R-:W-:Y:S01]  /*f2c0*/  UMOV UR10, UR38 ;  /* 0x00000026000a7c82 */ /* 0x000fe20008000000 */
[----:B------:R-:W-:Y:S01]  /*f2d0*/  UMOV UR11, UR39 ;  /* 0x00000027000b7c82 */ /* 0x000fe20008000000 */
[----:B------:R-:W-:Y:S01]  /*f2e0*/  UMOV UR12, 0x40 ;  /* 0x00000040000c7882 */ /* 0x000fe20000000000 */
[----:B------:R-:W-:Y:S01]  /*f2f0*/  UMOV UR13, UR37 ;  /* 0x00000025000d7c82 */ /* 0x000fe20008000000 */
[----:B--2---:R-:W1:Y:S01]  /*f300*/  LDC.64 R2, c[0x0][0x3f8] ;  /* 0x0000fe00ff027b82 */ /* 0x004e620000000a00 */
[----:B------:R-:W-:Y:S01]  /*f310*/  UMOV UR14, UR38 ;  /* 0x00000026000e7c82 */ /* 0x000fe20008000000 */
[----:B------:R-:W-:Y:S01]  /*f320*/  UMOV UR15, UR39 ;  /* 0x00000027000f7c82 */ /* 0x000fe20008000000 */
[----:B------:R-:W-:Y:S01]  /*f330*/  UMOV UR6, 0xffffffff ;  /* 0xffffffff00067882 */ /* 0x000fe20000000000 */
[----:B------:R-:W-:-:S02]  /*f340*/  IMAD.U32 R16, RZ, RZ, UR38 ;  /* 0x00000026ff107e24 */ /* 0x000fc4000f8e00ff */
[----:B------:R-:W-:Y:S02]  /*f350*/  VOTEU.ALL UP1, P2 ;  /* 0x00000000003f7886 */ /* 0x000fe40001020000 */
[----:B------:R-:W2:Y:S03]  /*f360*/  @P0 LDC R0, c[0x0][0x42c] ;  /* 0x00010b00ff000b82 */ /* 0x000ea60000000800 */
[----:B------:R-:W-:-:S04]  /*f370*/  @!UP1 UIADD3 UR4, UP0, UR50, 0x270, URZ ;  /* 0x0000027032049890 */ /* 0x000fc8000ff1e03f */
[----:B------:R-:W-:Y:S01]  /*f380*/  @!UP1 UIADD3.X UR5, URZ, UR51, URZ, UP0, !UPT ;  /* 0x000000333f059290 */ /* 0x000fe200087fe43f */
[----:B------:R-:W4:Y:S01]  /*f390*/  @P0 LDC R5, c[0x0][0x430] ;  /* 0x00010c00ff050b82 */ /* 0x000f220000000800 */
[----:B-1----:R-:W-:-:S07]  /*f3a0*/  ISETP.NE.U32.AND P1, PT, R2, RZ, PT ;  /* 0x000000ff0200720c */ /* 0x002fce0003f25070 */
[----:B------:R1:W-:Y:S01]  /*f3b0*/  @!UP1 UTMAPF.L2.4D [UR36], [UR4] ;  /* 0x00000024040095b8 */ /* 0x0003e20008018000 */
[----:B------:R-:W-:Y:S01]  /*f3c0*/  ISETP.NE.AND.EX P1, PT, R3, RZ, PT, P1 ;  /* 0x000000ff0300720c */ /* 0x000fe20003f25310 */
[----:B--2---:R-:W-:Y:S01]  /*f3d0*/  @P0 IMAD.HI.U32 R0, R0, UR38, RZ ;  /* 0x0000002600000c27 */ /* 0x004fe2000f8e00ff */
[----:B------:R1:W-:Y:S04]  /*f3e0*/  @!UP1 UTMAPF.L2.4D [UR8], [UR4] ;  /* 0x00000008040095b8 */ /* 0x0003e80008018000 */
[----:B----4-:R-:W-:Y:S01]  /*f3f0*/  @P0 SHF.R.U32.HI R16, RZ, R5, R0 ;  /* 0x00000005ff100219 */ /* 0x010fe20000011600 */
[----:B------:R1:W-:Y:S01]  /*f400*/  @!UP1 UTMAPF.L2.4D [UR12], [UR4] ;  /* 0x0000000c040095b8 */ /* 0x0003e20008018000 */
[----:B---3--:R-:W-:Y:S02]  /*f410*/  SHF.R.S32.HI R21, RZ, 0x1f, R20 ;  /* 0x0000001fff157819 */ /* 0x008fe40000011414 */
[----:B------:R-:W-:Y:S01]  /*f420*/  SEL R0, R20, RZ, !P1 ;  /* 0x000000ff14007207 */ /* 0x000fe20004800000 */
[----:B-1----:R-:W-:Y:S06]  /*f430*/  BRA.DIV UR6, `(.L_x_749) ;  /* 0x0000002606987947 */ /* 0x002fec000b800000 */
[----:B------:R1:W2:Y:S02]  /*f440*/  SHFL.IDX PT, R14, R29, RZ, 0x1f ;  /* 0x00001fff1d0e7589 */ /* 0x0002a400000e0000 */
.L_x_814:
[----:B--2---:R-:W-:Y:S02]  /*f450*/  ISETP.NE.AND P0, PT, R14, RZ, PT ;  /* 0x000000ff0e00720c */ /* 0x004fe40003f05270 */
[----:B------:R-:W-:-:S11]  /*f460*/  PLOP3.LUT P6, PT, PT, PT, PT, 0x8, 0x0 ;  /* 0x000000000000781c */ /* 0x000fd60003fce170 */
[----:B------:R-:W-:Y:S05]  /*f470*/  @P0 BRA `(.L_x_750) ;  /* 0x0000000400f80947 */ /* 0x000fea0003800000 */
[----:B------:R-:W-:-:S06]  /*f480*/  UIADD3 UR4, UR43, -0x1, URZ ;  /* 0xffffffff2b047890 */ /* 0x000fcc000fffe03f */
[----:B------:R-:W-:Y:S01]  /*f490*/  IMAD.U32 R7, RZ, RZ, UR4 ;  /* 0x00000004ff077e24 */ /* 0x000fe2000f8e00ff */
[----:B------:R-:W-:-:S03]  /*f4a0*/  UMOV UR4, 0xffffffff ;  /* 0xffffffff00047882 */ /* 0x000fc60000000000 */
[----:B------:R-:W-:Y:S05]  /*f4b0*/  BRA.DIV UR4, `(.L_x_751) ;  /* 0x0000002604987947 */ /* 0x000fea000b800000 */
[----:B------:R-:W-:-:S13]  /*f4c0*/  ELECT P6, URZ, PT ;  /* 0x00000000003f782f */ /* 0x000fda00038c0000 */
.L_x_817:
        /* <DEDUP_REMOVED lines=21> */
.L_x_753:
[----:B------:R-:W-:Y:S02]  /*f620*/  LEA R5, R17, UR40, 0x3 ;  /* 0x0000002811057c11 */ /* 0x000fe4000f8e18ff */
[----:B--2---:R-:W-:Y:S02]  /*f630*/  SHF.L.U32 R2, R19, 0x1f, RZ ;  /* 0x0000001f13027819 */ /* 0x004fe400000006ff */
[----:B------:R-:W-:Y:S02]  /*f640*/  ISETP.NE.AND P0, PT, R28, RZ, PT ;  /* 0x000000ff1c00720c */ /* 0x000fe40003f05270 */
[----:B------:R-:W2:Y:S02]  /*f650*/  SYNCS.PHASECHK.TRANS64.TRYWAIT P3, [R5+URZ+0x19c80], R2 ;  /* 0x019c8002050075a7 */ /* 0x000ea4000806017f */
[----:B--2---:R-:W-:Y:S09]  /*f660*/  @!P3 BRA `(.L_x_754) ;  /* 0x00000024004cb947 */ /* 0x004ff20003800000 */
.L_x_818:
[----:B------:R-:W-:Y:S05]  /*f670*/  @P0 BRA `(.L_x_755) ;  /* 0x0000000000140947 */ /* 0x000fea0003800000 */
[----:B------:R-:W-:Y:S01]  /*f680*/  ISETP.NE.AND P3, PT, R27, RZ, PT ;  /* 0x000000ff1b00720c */ /* 0x000fe20003f65270 */
[----:B------:R-:W-:-:S04]  /*f690*/  IMAD.MOV.U32 R3, RZ, RZ, 0x3000 ;  /* 0x00003000ff037424 */ /* 0x000fc800078e00ff */
[----:B------:R3:W-:Y:S08]  /*f6a0*/  SYNCS.ARRIVE.TRANS64 RZ, [R5+URZ+0x19c70], R3 ;  /* 0x019c700305ff79a7 */ /* 0x0007f0000800003f */
[----:B------:R-:W-:Y:S05]  /*f6b0*/  @!P3 BRA `(.L_x_755) ;  /* 0x000000000004b947 */ /* 0x000fea0003800000 */
[----:B------:R-:W-:Y:S01]  /*f6c0*/  BPT.TRAP 0x1 ;  /* 0x000000040000795c */ /* 0x000fe20000300000 */
.L_x_755:
        /* <DEDUP_REMOVED lines=28> */
.L_x_819:
[----:B------:R-:W-:Y:S05]  /*f890*/  @P0 BRA `(.L_x_757) ;  /* 0x0000000000140947 */ /* 0x000fea0003800000 */
[----:B------:R-:W-:Y:S01]  /*f8a0*/  ISETP.NE.AND P0, PT, R27, RZ, PT ;  /* 0x000000ff1b00720c */ /* 0x000fe20003f05270 */
[----:B--23--:R-:W-:-:S04]  /*f8b0*/  IMAD.MOV.U32 R2, RZ, RZ, 0x3000 ;  /* 0x00003000ff027424 */ /* 0x00cfc800078e00ff */
[----:B------:R4:W-:Y:S08]  /*f8c0*/  SYNCS.ARRIVE.TRANS64 RZ, [R5+URZ+0x19c30], R2 ;  /* 0x019c300205ff79a7 */ /* 0x0009f0000800003f */
[----:B------:R-:W-:Y:S05]  /*f8d0*/  @!P0 BRA `(.L_x_757) ;  /* 0x0000000000048947 */ /* 0x000fea0003800000 */
[----:B------:R-:W-:Y:S01]  /*f8e0*/  BPT.TRAP 0x1 ;  /* 0x000000040000795c */ /* 0x000fe20000300000 */
.L_x_757:
        /* <DEDUP_REMOVED lines=24> */
.L_x_752:
[----:B------:R-:W-:Y:S05]  /*fa70*/  WARPSYNC.ALL ;  /* 0x0000000000007948 */ /* 0x000fea0003800000 */
[----:B------:R-:W-:Y:S01]  /*fa80*/  BAR.SYNC.DEFER_BLOCKING 0x8, 0x1a0 ;  /* 0x0206800000007b1d */ /* 0x000fe20000010000 */
[----:B------:R-:W-:Y:S01]  /*fa90*/  ELECT P0, URZ, PT ;  /* 0x00000000003f782f */ /* 0x000fe20003800000 */
[----:B------:R-:W-:Y:S02]  /*faa0*/  UIADD3 UR4, UP0, UR50, 0x270, URZ ;  /* 0x0000027032047890 */ /* 0x000fe4000ff1e03f */
[----:B------:R-:W-:Y:S02]  /*fab0*/  UIADD3 UR8, UR40, 0xf000, URZ ;  /* 0x0000f00028087890 */ /* 0x000fe4000fffe03f */
[----:B------:R-:W-:-:S02]  /*fac0*/  UIADD3 UR9, UR40, 0x19c00, URZ ;  /* 0x00019c0028097890 */ /* 0x000fc4000fffe03f */
[----:B------:R-:W-:Y:S02]  /*fad0*/  UIADD3.X UR5, URZ, UR51, URZ, UP0, !UPT ;  /* 0x000000333f057290 */ /* 0x000fe400087fe43f */
[----:B------:R-:W-:Y:S02]  /*fae0*/  UIADD3 UR24, UR40, 0x10800, URZ ;  /* 0x0001080028187890 */ /* 0x000fe4000fffe03f */
[----:B------:R-:W-:Y:S02]  /*faf0*/  UIADD3 UR16, UR40, 0x12000, URZ ;  /* 0x0001200028107890 */ /* 0x000fe4000fffe03f */
[----:B--234-:R-:W-:Y:S01]  /*fb00*/  @P0 IMAD.MOV.U32 R2, RZ, RZ, 0x4800 ;  /* 0x00004800ff020424 */ /* 0x01cfe200078e00ff */
[----:B------:R-:W-:Y:S01]  /*fb10*/  UMOV UR6, 0x0 ;  /* 0x0000000000067882 */ /* 0x000fe20000000000 */
[----:B------:R-:W-:Y:S01]  /*fb20*/  UMOV UR7, 0x12f00000 ;  /* 0x12f0000000077882 */ /* 0x000fe20000000000 */
[----:B------:R-:W-:Y:S01]  /*fb30*/  UMOV UR10, URZ ;  /* 0x0000003f000a7c82 */ /* 0x000fe20008000000 */
[----:B------:R-:W-:Y:S01]  /*fb40*/  UMOV UR11, UR37 ;  /* 0x00000025000b7c82 */ /* 0x000fe20008000000 */
[----:B------:R-:W-:Y:S01]  /*fb50*/  UMOV UR12, UR38 ;  /* 0x00000026000c7c82 */ /* 0x000fe20008000000 */
[----:B------:R-:W-:Y:S01]  /*fb60*/  UMOV UR13, UR39 ;  /* 0x00000027000d7c82 */ /* 0x000fe20008000000 */
[----:B------:R-:W-:Y:S01]  /*fb70*/  UMOV UR26, 0x20 ;  /* 0x00000020001a7882 */ /* 0x000fe20000000000 */
[----:B------:R-:W-:Y:S01]  /*fb80*/  UMOV UR27, UR37 ;  /* 0x00000025001b7c82 */ /* 0x000fe20008000000 */
[----:B------:R-:W-:Y:S01]  /*fb90*/  UMOV UR28, UR38 ;  /* 0x00000026001c7c82 */ /* 0x000fe20008000000 */
[----:B------:R-:W-:Y:S01]  /*fba0*/  UMOV UR29, UR39 ;  /* 0x00000027001d7c82 */ /* 0x000fe20008000000 */
[----:B------:R2:W-:Y:S01]  /*fbb0*/  @P0 SYNCS.ARRIVE.TRANS64 RZ, [UR40+0x19c00], R2 ;  /* 0x019c0002ffff09a7 */ /* 0x0005e20008000028 */
[----:B------:R-:W-:Y:S01]  /*fbc0*/  UMOV UR25, UR9 ;  /* 0x0000000900197c82 */ /* 0x000fe20008000000 */
[----:B------:R-:W-:Y:S01]  /*fbd0*/  UMOV UR18, 0x40 ;  /* 0x0000004000127882 */ /* 0x000fe20000000000 */
[----:B------:R-:W-:Y:S01]  /*fbe0*/  UMOV UR19, UR37 ;  /* 0x0000002500137c82 */ /* 0x000fe20008000000 */
[----:B------:R-:W-:Y:S01]  /*fbf0*/  UMOV UR20, UR38 ;  /* 0x0000002600147c82 */ /* 0x000fe20008000000 */
[----:B------:R-:W-:Y:S01]  /*fc00*/  UMOV UR21, UR39 ;  /* 0x0000002700157c82 */ /* 0x000fe20008000000 */
[----:B------:R2:W-:Y:S01]  /*fc10*/  UTMALDG.4D [UR8], [UR4], desc[UR6] ;  /* 0x00000608040075b4 */ /* 0x0005e20008019000 */
[----:B------:R-:W-:Y:S01]  /*fc20*/  UMOV UR17, UR9 ;  /* 0x0000000900117c82 */ /* 0x000fe20008000000 */
[----:B------:R2:W-:Y:S01]  /*fc30*/  UTMALDG.4D [UR24], [UR4], desc[UR6] ;  /* 0x00000618040075b4 */ /* 0x0005e20008019000 */
[----:B------:R2:W-:Y:S02]  /*fc40*/  UTMALDG.4D [UR16], [UR4], desc[UR6] ;  /* 0x00000610040075b4 */ /* 0x0005e40008019000 */
[----:B--2---:R-:W-:Y:S01]  /*fc50*/  NOP ;  /* 0x0000000000007918 */ /* 0x004fe20000000000 */
.L_x_750:
[----:B------:R-:W-:Y:S01]  /*fc60*/  VIADD R26, R26, 0x1 ;  /* 0x000000011a1a7836 */ /* 0x000fe20000000000 */
[----:B------:R-:W-:Y:S04]  /*fc70*/  BSSY B0, `(.L_x_758) ;  /* 0x0000007000007945 */ /* 0x000fe80003800000 */
[----:B------:R-:W-:-:S04]  /*fc80*/  LEA.HI R2, R26, R26, RZ, 0x1 ;  /* 0x0000001a1a027211 */ /* 0x000fc800078f08ff */
[----:B------:R-:W-:-:S05]  /*fc90*/  LOP3.LUT R3, R2, 0xfffffffe, RZ, 0xc0, !PT ;  /* 0xfffffffe02037812 */ /* 0x000fca00078ec0ff */
[----:B------:R-:W-:-:S05]  /*fca0*/  IMAD.IADD R2, R26, 0x1, -R3 ;  /* 0x000000011a027824 */ /* 0x000fca00078e0a03 */
[----:B------:R-:W-:-:S04]  /*fcb0*/  SHF.L.U32 R2, R2, 0x1f, RZ ;  /* 0x0000001f02027819 */ /* 0x000fc800000006ff */
[----:B------:R-:W2:Y:S02]  /*fcc0*/  SYNCS.PHASECHK.TRANS64.TRYWAIT P0, [UR40+0x19c20], R2 ;  /* 0x019c2002ff0075a7 */ /* 0x000ea40008000168 */
[----:B--2---:R-:W-:Y:S05]  /*fcd0*/  @!P0 BRA `(.L_x_759) ;  /* 0x0000001c00d88947 */ /* 0x004fea0003800000 */
.L_x_820:
[----:B------:R-:W-:Y:S05]  /*fce0*/  BSYNC B0 ;  /* 0x0000000000007941 */ /* 0x000fea0003800000 */
.L_x_758:
[----:B------:R-:W-:-:S04]  /*fcf0*/  UIADD3 UR4, UR43, -0x2, URZ ;  /* 0xfffffffe2b047890 */ /* 0x000fc8000fffe03f */
[----:B------:R-:W-:-:S06]  /*fd00*/  UISETP.GE.AND UP0, UPT, UR4, UR42, UPT ;  /* 0x0000002a0400728c */ /* 0x000fcc000bf06270 */
[----:B------:R-:W-:-:S13]  /*fd10*/  PLOP3.LUT P0, PT, PT, PT, UP0, 0x80, 0x0 ;  /* 0x000000000000781c */ /* 0x000fda0003f0f008 */
[----:B------:R-:W-:Y:S05]  /*fd20*/  @!P0 BRA `(.L_x_760) ;  /* 0x0000000c00c88947 */ /* 0x000fea0003800000 */
[----:B------:R-:W-:Y:S02]  /*fd30*/  IMAD.MOV.U32 R8, RZ, RZ, R17 ;  /* 0x000000ffff087224 */ /* 0x000fe400078e0011 */
[----:B--2---:R-:W-:Y:S02]  /*fd40*/  IMAD.MOV.U32 R3, RZ, RZ, R19 ;  /* 0x000000ffff037224 */ /* 0x004fe400078e0013 */
[----:B------:R-:W-:-:S07]  /*fd50*/  IMAD.U32 R2, RZ, RZ, UR4 ;  /* 0x00000004ff027e24 */ /* 0x000fce000f8e00ff */
.L_x_784:
        /* <DEDUP_REMOVED lines=8> */
[----:B------:R-:W-:Y:S01]  /*fde0*/  LEA R9, R17, UR40, 0x3 ;  /* 0x0000002811097c11 */ /* 0x000fe2000f8e18ff */
[----:B------:R-:W-:Y:S01]  /*fdf0*/  IMAD.MOV.U32 R11, RZ, RZ, R2 ;  /* 0x000000ffff0b7224 */ /* 0x000fe200078e0002 */
[----:B------:R-:W-:Y:S01]  /*fe00*/  SHF.L.U32 R10, R19, 0x1f, RZ ;  /* 0x0000001f130a7819 */ /* 0x000fe200000006ff */
        /* <DEDUP_REMOVED lines=20> */
.L_x_763:
[----:B------:R-:W3:Y:S01]  /*ff50*/  SYNCS.PHASECHK.TRANS64.TRYWAIT P0, [R9+URZ+0x19c80], R10 ;  /* 0x019c800a090075a7 */ /* 0x000ee2000800017f */
[----:B------:R-:W-:Y:S01]  /*ff60*/  BSSY B1, `(.L_x_764) ;  /* 0x0000003000017945 */ /* 0x000fe20003800000 */
[----:B------:R-:W-:-:S03]  /*ff70*/  ISETP.NE.AND P3, PT, R28, RZ, PT ;  /* 0x000000ff1c00720c */ /* 0x000fc60003f65270 */
[----:B---3--:R-:W-:Y:S10]  /*ff80*/  @!P0 BRA `(.L_x_765) ;  /* 0x0000001c00448947 */ /* 0x008ff40003800000 */
.L_x_821:
[----:B------:R-:W-:Y:S05]  /*ff90*/  BSYNC B1 ;  /* 0x0000000000017941 */ /* 0x000fea0003800000 */
.L_x_764:
[----:B------:R-:W-:Y:S04]  /*ffa0*/  BSSY B1, `(.L_x_766) ;  /* 0x0000007000017945 */ /* 0x000fe80003800000 */
[----:B------:R-:W-:Y:S05]  /*ffb0*/  @P3 BRA `(.L_x_767) ;  /* 0x0000000000143947 */ /* 0x000fea0003800000 */
[----:B------:R-:W-:Y:S01]  /*ffc0*/  ISETP.NE.AND P0, PT, R27, RZ, PT ;  /* 0x000000ff1b00720c */ /* 0x000fe20003f05270 */
[----:B------:R-:W-:-:S04]  /*ffd0*/  IMAD.MOV.U32 R4, RZ, RZ, 0x3000 ;  /* 0x00003000ff047424 */ /* 0x000fc800078e00ff */
[----:B------:R4:W-:Y:S08]  /*ffe0*/  SYNCS.ARRIVE.TRANS64 RZ, [R9+URZ+0x19c70], R4 ;  /* 0x019c700409ff79a7 */ /* 0x0009f0000800003f */
[----:B------:R-:W-:Y:S05]  /*fff0*/  @!P0 BRA `(.L_x_767) ;  /* 0x0000000000048947 */ /* 0x000fea0003800000 */
[----:B------:R-:W-:Y:S01]  /*10000*/  BPT.TRAP 0x1 ;  /* 0x000000040000795c */ /* 0x000fe20000300000 */
.L_x_767:
[----:B------:R-:W-:Y:S05]  /*10010*/  BSYNC B1 ;  /* 0x0000000000017941 */ /* 0x000fea0003800000 */
.L_x_766:
[----:B------:R-:W-:Y:S01]  /*10020*/  IMAD.MOV.U32 R12, RZ, RZ, RZ ;  /* 0x000000ffff0c7224 */ /* 0x000fe200078e00ff */
[----:B------:R-:W-:Y:S01]  /*10030*/  R2UR UR12, R16 ;  /* 0x00000000100c72ca */ /* 0x000fe200000e0000 */
[----:B--2---:R-:W-:Y:S01]  /*10040*/  IMAD.U32 R6, RZ, RZ, UR40 ;  /* 0x00000028ff067e24 */ /* 0x004fe2000f8e00ff */
[----:B------:R-:W-:Y:S01]  /*10050*/  UIADD3 UR4, UP0, UR50, 0x470, URZ ;  /* 0x0000047032047890 */ /* 0x000fe2000ff1e03f */
[----:B------:R-:W-:Y:S01]  /*10060*/  PLOP3.LUT P0, PT, PT, PT, PT, 0x80, 0x0 ;  /* 0x000000000000781c */ /* 0x000fe20003f0f070 */
[----:B------:R-:W-:Y:S01]  /*10070*/  IMAD.SHL.U32 R7, R11, 0x80, RZ ;  /* 0x000000800b077824 */ /* 0x000fe200078e00ff */
[----:B------:R-:W-:Y:S01]  /*10080*/  R2UR UR10, R12 ;  /* 0x000000000c0a72ca */ /* 0x000fe200000e0000 */
[----:B------:R-:W-:Y:S01]  /*10090*/  IMAD R6, R17, 0x3000, R6 ;  /* 0x0000300011067824 */ /* 0x000fe200078e0206 */
[----:B------:R-:W-:Y:S01]  /*100a0*/  UIADD3.X UR5, URZ, UR51, URZ, UP0, !UPT ;  /* 0x000000333f057290 */ /* 0x000fe200087fe43f */
[----:B------:R-:W-:Y:S01]  /*100b0*/  VIADD R5, R9, 0x19c70 ;  /* 0x00019c7009057836 */ /* 0x000fe20000000000 */
[----:B------:R-:W-:Y:S01]  /*100c0*/  UMOV UR6, 0x0 ;  /* 0x0000000000067882 */ /* 0x000fe20000000000 */
[----:B----4-:R-:W-:Y:S01]  /*100d0*/  VIADD R4, R6, 0x9000 ;  /* 0x0000900006047836 */ /* 0x010fe20000000000 */
[----:B------:R-:W-:-:S09]  /*100e0*/  UMOV UR7, 0x14f00000 ;  /* 0x14f0000000077882 */ /* 0x000fd20000000000 */
.L_x_768:
        /* <DEDUP_REMOVED lines=16> */
.L_x_769:
        /* <DEDUP_REMOVED lines=16> */
.L_x_770:
        /* <DEDUP_REMOVED lines=12> */
.L_x_822:
[----:B------:R-:W-:Y:S05]  /*103b0*/  BSYNC B1 ;  /* 0x0000000000017941 */ /* 0x000fea0003800000 */
.L_x_771:
        /* <DEDUP_REMOVED lines=9> */
.L_x_774:
[----:B------:R-:W-:Y:S05]  /*10450*/  BSYNC B1 ;  /* 0x0000000000017941 */ /* 0x000fea0003800000 */
.L_x_773:
        /* <DEDUP_REMOVED lines=9> */
.L_x_775:
        /* <DEDUP_REMOVED lines=15> */
.L_x_776:
        /* <DEDUP_REMOVED lines=15> */
.L_x_777:
        /* <DEDUP_REMOVED lines=9> */
.L_x_762:
[----:B------:R-:W-:Y:S05]  /*10760*/  BSYNC B0 ;  /* 0x0000000000007941 */ /* 0x000fea0003800000 */
.L_x_761:
[----:B------:R-:W-:-:S06]  /*10770*/  UISETP.NE.AND UP0, UPT, UR41, 0x3, UPT ;  /* 0x000000032900788c */ /* 0x000fcc000bf05270 */
[----:B------:R-:W-:-:S13]  /*10780*/  PLOP3.LUT P0, PT, PT, PT, UP0, 0x80, 0x0 ;  /* 0x000000000000781c */ /* 0x000fda0003f0f008 */
[----:B------:R-:W-:Y:S05]  /*10790*/  @!P0 BRA `(.L_x_778) ;  /* 0x0000000000048947 */ /* 0x000fea0003800000 */
[----:B------:R-:W-:Y:S01]  /*107a0*/  BPT.TRAP 0x1 ;  /* 0x000000040000795c */ /* 0x000fe20000300000 */
.L_x_778:
        /* <DEDUP_REMOVED lines=8> */
.L_x_823:
[----:B------:R-:W-:Y:S05]  /*10830*/  BSYNC B0 ;  /* 0x0000000000007941 */ /* 0x000fea0003800000 */
.L_x_779:
[----:B------:R-:W-:Y:S05]  /*10840*/  @!P0 BRA `(.L_x_781) ;  /* 0x0000000000048947 */ /* 0x000fea0003800000 */
[----:B------:R-:W-:Y:S01]  /*10850*/  BPT.TRAP 0x1 ;  /* 0x000000040000795c */ /* 0x000fe20000300000 */
.L_x_781:
[----:B------:R-:W-:Y:S01]  /*10860*/  SHF.L.U32 R3, R3, 0x1f, RZ ;  /* 0x0000001f03037819 */ /* 0x000fe200000006ff */
[----:B------:R-:W-:-:S03]  /*10870*/  IMAD R11, R8, 0x3000, RZ ;  /* 0x00003000080b7824 */ /* 0x000fc600078e02ff */
[----:B------:R-:W3:Y:S02]  /*10880*/  SYNCS.PHASECHK.TRANS64.TRYWAIT P3, [R12+URZ+0x19c60], R3 ;  /* 0x019c60030c0075a7 */ /* 0x000ee4000806017f */
[----:B---3--:R-:W-:Y:S05]  /*10890*/  @!P3 BRA `(.L_x_782) ;  /* 0x00000014003cb947 */ /* 0x008fea0003800000 */
.L_x_824:
[C---:B---3--:R-:W-:Y:S01]  /*108a0*/  LOP3.LUT R3, R11.reuse, R24, RZ, 0xfc, !PT ;  /* 0x000000180b037212 */ /* 0x048fe200078efcff */
        /* <DEDUP_REMOVED lines=48> */
.L_x_783:
[----:B---3--:R-:W-:Y:S01]  /*10bb0*/  SYNCS.ARRIVE.TRANS64.A1T0 RZ, [R12+URZ+0x19c50], RZ ;  /* 0x019c50ff0cff79a7 */ /* 0x008fe2000810003f */
[----:B------:R-:W-:Y:S01]  /*10bc0*/  BAR.SYNC.DEFER_BLOCKING 0x2, 0x80 ;  /* 0x0082000000007b1d */ /* 0x000fe20000010000 */
[----:B------:R-:W-:Y:S01]  /*10bd0*/  ISETP.GT.AND P0, PT, R2, UR42, PT ;  /* 0x0000002a02007c0c */ /* 0x000fe2000bf04270 */
[----:B------:R-:W-:Y:S02]  /*10be0*/  @!P2 VIADD R3, R12, 0x19c80 ;  /* 0x00019c800c03a836 */ /* 0x000fe40000000000 */
[----:B------:R-:W-:Y:S02]  /*10bf0*/  VIADD R2, R2, 0xffffffff ;  /* 0xffffffff02027836 */ /* 0x000fe40000000000 */
[----:B--2---:R-:W-:Y:S01]  /*10c00*/  IMAD.MOV.U32 R8, RZ, RZ, R17 ;  /* 0x000000ffff087224 */ /* 0x004fe200078e0011 */
[----:B------:R-:W-:-:S04]  /*10c10*/  @!P2 PRMT R3, RZ, 0x654, R3 ;  /* 0x00000654ff03a816 */ /* 0x000fc80000000003 */
[----:B------:R2:W-:Y:S02]  /*10c20*/  @!P2 SYNCS.ARRIVE.TRANS64.RED.A1T0 RZ, [R3+URZ], RZ ;  /* 0x000000ff03ffa9a7 */ /* 0x0005e4000810043f */
[----:B--2---:R-:W-:Y:S01]  /*10c30*/  IMAD.MOV.U32 R3, RZ, RZ, R19 ;  /* 0x000000ffff037224 */ /* 0x004fe200078e0013 */
[----:B------:R-:W-:Y:S06]  /*10c40*/  @P0 BRA `(.L_x_784) ;  /* 0xfffffff000440947 */ /* 0x000fec000383ffff */
.L_x_760:
[----:B------:R-:W-:Y:S04]  /*10c50*/  BSSY B0, `(.L_x_785) ;  /* 0x000000e000007945 */ /* 0x000fe80003800000 */
[----:B------:R-:W-:Y:S05]  /*10c60*/  @P2 BRA `(.L_x_786) ;  /* 0x0000000000302947 */ /* 0x000fea0003800000 */
[----:B------:R-:W3:Y:S01]  /*10c70*/  S2R R7, SR_LANEID ;  /* 0x0000000000077919 */ /* 0x000ee20000000000 */
[----:B------:R-:W-:Y:S01]  /*10c80*/  VOTEU.ANY UR4, UPT, PT ;  /* 0x0000000000047886 */ /* 0x000fe200038e0100 */
[----:B--2---:R-:W2:Y:S01]  /*10c90*/  LDC.64 R2, c[0x0][0xdf0] ;  /* 0x00037c00ff027b82 */ /* 0x004ea20000000a00 */
[----:B------:R-:W3:Y:S08]  /*10ca0*/  FLO.U32 R0, UR4 ;  /* 0x0000000400007d00 */ /* 0x000ef000080e0000 */
[----:B------:R-:W2:Y:S01]  /*10cb0*/  POPC R5, UR4 ;  /* 0x0000000400057d09 */ /* 0x000ea20008000000 */
[----:B---3--:R-:W-:-:S13]  /*10cc0*/  ISETP.EQ.U32.AND P0, PT, R0, R7, PT ;  /* 0x000000070000720c */ /* 0x008fda0003f02070 */
[----:B--2---:R-:W2:Y:S01]  /*10cd0*/  @P0 ATOMG.E.ADD.STRONG.GPU PT, R3, desc[UR48][R2.64], R5 ;  /* 0x00000005020309a8 */ /* 0x004ea200081ee1f0 */
[----:B------:R-:W3:Y:S02]  /*10ce0*/  S2R R4, SR_LTMASK ;  /* 0x0000000000047919 */ /* 0x000ee40000003900 */
[----:B---3--:R-:W-:-:S04]  /*10cf0*/  LOP3.LUT R4, R4, UR4, RZ, 0xc0, !PT ;  /* 0x0000000404047c12 */ /* 0x008fc8000f8ec0ff */
[----:B------:R-:W3:Y:S01]  /*10d00*/  POPC R25, R4 ;  /* 0x0000000400197309 */ /* 0x000ee20000000000 */
[----:B--2---:R-:W3:Y:S02]  /*10d10*/  SHFL.IDX PT, R0, R3, R0, 0x1f ;  /* 0x00001f0003007589 */ /* 0x004ee400000e0000 */
[----:B---3--:R-:W-:-:S07]  /*10d20*/  IADD3 R25, R0, UR44, R25 ;  /* 0x0000002c00197c10 */ /* 0x008fce000fffe019 */
.L_x_786:
[----:B------:R-:W-:Y:S05]  /*10d30*/  BSYNC B0 ;  /* 0x0000000000007941 */ /* 0x000fea0003800000 */
.L_x_785:
[----:B------:R-:W-:-:S06]  /*10d40*/  UISETP.NE.AND UP0, UPT, UR41, 0x3, UPT ;  /* 0x000000032900788c */ /* 0x000fcc000bf05270 */
[----:B------:R-:W-:-:S13]  /*10d50*/  PLOP3.LUT P0, PT, PT, PT, UP0, 0x80, 0x0 ;  /* 0x000000000000781c */ /* 0x000fda0003f0f008 */
[----:B------:R-:W-:Y:S05]  /*10d60*/  @!P0 BRA `(.L_x_787) ;  /* 0x0000000000048947 */ /* 0x000fea0003800000 */
[----:B------:R-:W-:Y:S01]  /*10d70*/  BPT.TRAP 0x1 ;  /* 0x000000040000795c */ /* 0x000fe20000300000 */
.L_x_787:
[----:B--2---:R-:W-:Y:S01]  /*10d80*/  LOP3.LUT R3, R19, 0x1, RZ, 0x3c, !PT ;  /* 0x0000000113037812 */ /* 0x004fe200078e3cff */
[----:B------:R-:W-:Y:S01]  /*10d90*/  IMAD.U32 R0, RZ, RZ, UR45 ;  /* 0x0000002dff007e24 */ /* 0x000fe2000f8e00ff */
[----:B------:R-:W-:Y:S01]  /*10da0*/  LEA R2, R17, UR40, 0x3 ;  /* 0x0000002811027c11 */ /* 0x000fe2000f8e18ff */
[----:B------:R-:W-:Y:S01]  /*10db0*/  BSSY B0, `(.L_x_788) ;  /* 0x0000005000007945 */ /* 0x000fe20003800000 */
[----:B------:R-:W-:Y:S02]  /*10dc0*/  SHF.L.U32 R3, R3, 0x1f, RZ ;  /* 0x0000001f03037819 */ /* 0x000fe400000006ff */
[----:B------:R-:W-:Y:S02]  /*10dd0*/  ISETP.NE.AND P1, PT, R0, 0x3, PT ;  /* 0x000000030000780c */ /* 0x000fe40003f25270 */
[----:B------:R-:W2:Y:S02]  /*10de0*/  SYNCS.PHASECHK.TRANS64.TRYWAIT P0, [R2+URZ+0x19c70], R3 ;  /* 0x019c7003020075a7 */ /* 0x000ea4000800017f */
[----:B--2---:R-:W-:Y:S09]  /*10df0*/  @!P0 BRA `(.L_x_789) ;  /* 0x0000000c00f88947 */ /* 0x004ff20003800000 */
.L_x_825:
[----:B------:R-:W-:Y:S05]  /*10e00*/  BSYNC B0 ;  /* 0x0000000000007941 */ /* 0x000fea0003800000 */
.L_x_788:
[----:B------:R-:W-:Y:S05]  /*10e10*/  @!P1 BRA `(.L_x_790) ;  /* 0x0000000000049947 */ /* 0x000fea0003800000 */
[----:B------:R-:W-:Y:S01]  /*10e20*/  BPT.TRAP 0x1 ;  /* 0x000000040000795c */ /* 0x000fe20000300000 */
.L_x_790:
[----:B------:R-:W-:Y:S01]  /*10e30*/  SHF.L.U32 R5, R19, 0x1f, RZ ;  /* 0x0000001f13057819 */ /* 0x000fe200000006ff */
[----:B--2---:R-:W-:-:S03]  /*10e40*/  IMAD R3, R17, 0x3000, RZ ;  /* 0x0000300011037824 */ /* 0x004fc600078e02ff */
[----:B------:R-:W2:Y:S02]  /*10e50*/  SYNCS.PHASECHK.TRANS64.TRYWAIT P0, [R2+URZ+0x19c60], R5 ;  /* 0x019c6005020075a7 */ /* 0x000ea4000800017f */
[----:B------:R-:W-:Y:S01]  /*10e60*/  LOP3.LUT R0, R3, R24, RZ, 0xfc, !PT ;  /* 0x0000001803007212 */ /* 0x000fe200078efcff */
[----:B--2---:R-:W-:Y:S06]  /*10e70*/  @!P0 BRA `(.L_x_791) ;  /* 0x0000000c00ec8947 */ /* 0x004fec0003800000 */
.L_x_826:
        /* <DEDUP_REMOVED lines=48> */
.L_x_792:
[----:B---3--:R-:W-:Y:S01]  /*11180*/  SYNCS.ARRIVE.TRANS64.A1T0 RZ, [R2+URZ+0x19c50], RZ ;  /* 0x019c50ff02ff79a7 */ /* 0x008fe2000810003f */
[----:B------:R-:W-:Y:S02]  /*11190*/  @!P2 VIADD R0, R2, 0x19c80 ;  /* 0x00019c800200a836 */ /* 0x000fe40000000000 */
[----:B------:R-:W-:-:S03]  /*111a0*/  VIADD R17, R17, 0x1 ;  /* 0x0000000111117836 */ /* 0x000fc60000000000 */
[----:B------:R-:W-:Y:S01]  /*111b0*/  @!P2 PRMT R0, RZ, 0x654, R0 ;  /* 0x00000654ff00a816 */ /* 0x000fe20000000000 */
[----:B------:R-:W-:Y:S01]  /*111c0*/  BAR.SYNC.DEFER_BLOCKING 0x2, 0x80 ;  /* 0x0082000000007b1d */ /* 0x000fe20000010000 */
[----:B------:R-:W-:-:S04]  /*111d0*/  ISETP.NE.AND P0, PT, R17, 0x2, PT ;  /* 0x000000021100780c */ /* 0x000fc80003f05270 */
[----:B------:R-:W-:Y:S01]  /*111e0*/  SEL R17, R17, RZ, P0 ;  /* 0x000000ff11117207 */ /* 0x000fe20000000000 */
[----:B------:R3:W-:Y:S02]  /*111f0*/  @!P2 SYNCS.ARRIVE.TRANS64.RED.A1T0 RZ, [R0+URZ], RZ ;  /* 0x000000ff00ffa9a7 */ /* 0x0007e4000810043f */
[----:B---3--:R-:W-:-:S04]  /*11200*/  SEL R0, RZ, 0x1, P0 ;  /* 0x00000001ff007807 */ /* 0x008fc80000000000 */
[----:B------:R-:W-:-:S07]  /*11210*/  LOP3.LUT R19, R19, R0, RZ, 0x3c, !PT ;  /* 0x0000000013137212 */ /* 0x000fce00078e3cff */
.L_x_744:
[----:B------:R-:W-:Y:S05]  /*11220*/  BSYNC B6 ;  /* 0x0000000000067941 */ /* 0x000fea0003800000 */
.L_x_742:
[----:B------:R-:W-:-:S13]  /*11230*/  LOP3.LUT P0, RZ, R18, 0x2, RZ, 0xc0, !PT ;  /* 0x0000000212ff7812 */ /* 0x000fda000780c0ff */
[----:B------:R-:W-:Y:S05]  /*11240*/  @!P0 BRA `(.L_x_793) ;  /* 0x00000000001c8947 */ /* 0x000fea0003800000 */
[----:B------:R-:W3:Y:S08]  /*11250*/  S2UR UR5, SR_CgaCtaId ;  /* 0x00000000000579c3 */ /* 0x000ef00000008800 */
[----:B------:R-:W-:Y:S06]  /*11260*/  BAR.SYNC.DEFER_BLOCKING 0x5, 0x200 ;  /* 0x0148000000007b1d */ /* 0x000fec0000010000 */
[----:B------:R-:W-:-:S02]  /*11270*/  UMOV UR4, 0x400 ;  /* 0x0000040000047882 */ /* 0x000fc40000000000 */
[----:B---3--:R-:W-:-:S09]  /*11280*/  ULEA UR4, UR5, UR4, 0x18 ;  /* 0x0000000405047291 */ /* 0x008fd2000f8ec03f */
[----:B------:R-:W3:Y:S01]  /*11290*/  LDS R25, [UR4+0x19cd0] ;  /* 0x019cd004ff197984 */ /* 0x000ee20008000800 */
[----:B------:R-:W-:Y:S06]  /*112a0*/  BAR.ARV 0x4, 0x200 ;  /* 0x0108000000007b1d */ /* 0x000fec0000002000 */
[----:B------:R-:W-:Y:S05]  /*112b0*/  BRA `(.L_x_794) ;  /* 0x0000000000247947 */ /* 0x000fea0003800000 */
.L_x_793:
[----:B------:R-:W-:Y:S01]  /*112c0*/  BAR.SYNC.DEFER_BLOCKING 0x4, 0x200 ;  /* 0x0108000000007b1d */ /* 0x000fe20000010000 */
[----:B------:R-:W-:-:S13]  /*112d0*/  ISETP.NE.AND P0, PT, R28, RZ, PT ;  /* 0x000000ff1c00720c */ /* 0x000fda0003f05270 */
[----:B--2---:R-:W2:Y:S01]  /*112e0*/  @!P0 S2R R3, SR_CgaCtaId ;  /* 0x0000000000038919 */ /* 0x004ea20000008800 */
[----:B------:R-:W-:-:S04]  /*112f0*/  @!P0 MOV R0, 0x400 ;  /* 0x0000040000008802 */ /* 0x000fc80000000f00 */
[----:B--2---:R-:W-:Y:S02]  /*11300*/  @!P0 LEA R2, R3, R0, 0x18 ;  /* 0x0000000003028211 */ /* 0x004fe400078ec0ff */
[----:B------:R-:W2:Y:S04]  /*11310*/  SHFL.IDX PT, R0, R25, RZ, 0x1f ;  /* 0x00001fff19007589 */ /* 0x000ea800000e0000 */
[----:B------:R2:W-:Y:S02]  /*11320*/  @!P0 STS [R2+0x19cd0], R25 ;  /* 0x019cd01902008388 */ /* 0x0005e40000000800 */
[----:B--2---:R-:W-:Y:S01]  /*11330*/  IMAD.MOV.U32 R25, RZ, RZ, R0 ;  /* 0x000000ffff197224 */ /* 0x004fe200078e0000 */
[----:B------:R-:W-:Y:S06]  /*11340*/  BAR.ARV 0x5, 0x200 ;  /* 0x0148000000007b1d */ /* 0x000fec0000002000 */
.L_x_794:
[----:B------:R-:W-:Y:S02]  /*11350*/  ULDC UR4, c[0x0][0xda8] ;  /* 0x00036a0000047ab9 */ /* 0x000fe40000000800 */
[----:B---3--:R-:W-:-:S13]  /*11360*/  ISETP.GE.AND P0, PT, R25, UR4, PT ;  /* 0x0000000419007c0c */ /* 0x008fda000bf06270 */
[----:B------:R-:W-:Y:S05]  /*11370*/  @!P0 BRA `(.L_x_795) ;  /* 0xffffffd000408947 */ /* 0x000fea000383ffff */
.L_x_733:
[----:B------:R-:W3:Y:S01]  /*11380*/  S2R R5, SR_CgaCtaId ;  /* 0x0000000000057919 */ /* 0x000ee20000008800 */
[----:B------:R-:W-:Y:S01]  /*11390*/  VIADD R26, R26, 0x1 ;  /* 0x000000011a1a7836 */ /* 0x000fe20000000000 */
[----:B------:R-:W-:Y:S01]  /*113a0*/  MOV R2, 0x400 ;  /* 0x0000040000027802 */ /* 0x000fe20000000f00 */
[----:B------:R-:W-:Y:S03]  /*113b0*/  BSSY B0, `(.L_x_796) ;  /* 0x0000008000007945 */ /* 0x000fe60003800000 */
[----:B------:R-:W-:-:S04]  /*113c0*/  LEA.HI R0, R26, R26, RZ, 0x1 ;  /* 0x0000001a1a007211 */ /* 0x000fc800078f08ff */
[----:B--2---:R-:W-:-:S05]  /*113d0*/  LOP3.LUT R3, R0, 0xfffffffe, RZ, 0xc0, !PT ;  /* 0xfffffffe00037812 */ /* 0x004fca00078ec0ff */
[----:B------:R-:W-:-:S05]  /*113e0*/  IMAD.IADD R0, R26, 0x1, -R3 ;  /* 0x000000011a007824 */ /* 0x000fca00078e0a03 */
[----:B------:R-:W-:Y:S02]  /*113f0*/  SHF.L.U32 R0, R0, 0x1f, RZ ;  /* 0x0000001f00007819 */ /* 0x000fe400000006ff */
[----:B---3--:R-:W-:-:S04]  /*11400*/  LEA R8, R5, R2, 0x18 ;  /* 0x0000000205087211 */ /* 0x008fc800078ec0ff */
[----:B------:R-:W2:Y:S02]  /*11410*/  SYNCS.PHASECHK.TRANS64.TRYWAIT P0, [R8+URZ+0x19c20], R0 ;  /* 0x019c2000080075a7 */ /* 0x000ea4000800017f */
[----:B--2---:R-:W-:Y:S05]  /*11420*/  @!P0 BRA `(.L_x_797) ;  /* 0x0000000800948947 */ /* 0x004fea0003800000 */
.L_x_827:
[----:B------:R-:W-:Y:S05]  /*11430*/  BSYNC B0 ;  /* 0x0000000000007941 */ /* 0x000fea0003800000 */
.L_x_796:
[----:B------:R-:W-:-:S03]  /*11440*/  UMOV UR4, 0xffffffff ;  /* 0xffffffff00047882 */ /* 0x000fc60000000000 */
[----:B------:R-:W-:Y:S05]  /*11450*/  BRA.DIV UR4, `(.L_x_798) ;  /* 0x0000000a049c7947 */ /* 0x000fea000b800000 */
[----:B------:R3:W4:Y:S02]  /*11460*/  SHFL.IDX PT, R14, R29, RZ, 0x1f ;  /* 0x00001fff1d0e7589 */ /* 0x00072400000e0000 */
.L_x_830:
[----:B----4-:R-:W-:Y:S01]  /*11470*/  ISETP.NE.AND P0, PT, R14, RZ, PT ;  /* 0x000000ff0e00720c */ /* 0x010fe20003f05270 */
[----:B------:R-:W-:-:S12]  /*11480*/  BSSY B0, `(.L_x_799) ;  /* 0x000002b000007945 */ /* 0x000fd80003800000 */
[----:B------:R-:W-:Y:S05]  /*11490*/  @P0 BRA `(.L_x_800) ;  /* 0x0000000000a40947 */ /* 0x000fea0003800000 */
[----:B------:R-:W-:-:S03]  /*114a0*/  UMOV UR4, 0xffffffff ;  /* 0xffffffff00047882 */ /* 0x000fc60000000000 */
[----:B------:R-:W-:Y:S05]  /*114b0*/  BRA.DIV UR4, `(.L_x_801) ;  /* 0x0000000a04ac7947 */ /* 0x000fea000b800000 */
[----:B------:R-:W-:-:S13]  /*114c0*/  ELECT P6, URZ, PT ;  /* 0x00000000003f782f */ /* 0x000fda00038c0000 */
.L_x_833:
[----:B------:R-:W-:Y:S05]  /*114d0*/  @!P6 BRA `(.L_x_800) ;  /* 0x000000000094e947 */ /* 0x000fea0003800000 */
[----:B------:R-:W-:-:S06]  /*114e0*/  ULOP3.LUT UR4, UR46, 0x2, URZ, 0xfc, !UPT ;  /* 0x000000022e047892 */ /* 0x000fcc000f8efc3f */
[----:B--2---:R-:W-:-:S05]  /*114f0*/  IMAD.U32 R0, RZ, RZ, UR4 ;  /* 0x00000004ff007e24 */ /* 0x004fca000f8e00ff */
[----:B------:R-:W-:-:S13]  /*11500*/  ISETP.NE.AND P0, PT, R0, 0x3, PT ;  /* 0x000000030000780c */ /* 0x000fda0003f05270 */
[----:B------:R-:W-:Y:S05]  /*11510*/  @!P0 BRA `(.L_x_802) ;  /* 0x0000000000048947 */ /* 0x000fea0003800000 */
[----:B------:R-:W-:Y:S01]  /*11520*/  BPT.TRAP 0x1 ;  /* 0x000000040000795c */ /* 0x000fe20000300000 */
.L_x_802:
[----:B------:R-:W-:Y:S01]  /*11530*/  VIADD R0, R8, 0x19c40 ;  /* 0x00019c4008007836 */ /* 0x000fe20000000000 */
[----:B------:R-:W-:Y:S01]  /*11540*/  SHF.L.U32 R3, R19, 0x1f, RZ ;  /* 0x0000001f13037819 */ /* 0x000fe200000006ff */
[C---:B------:R-:W-:Y:S02]  /*11550*/  VIADD R2, R17.reuse, 0x1 ;  /* 0x0000000111027836 */ /* 0x040fe40000000000 */
[----:B------:R-:W-:-:S03]  /*11560*/  IMAD R6, R17, 0x8, R0 ;  /* 0x0000000811067824 */ /* 0x000fc600078e0200 */
[C---:B------:R-:W-:Y:S01]  /*11570*/  ISETP.NE.AND P2, PT, R2.reuse, 0x2, PT ;  /* 0x000000020200780c */ /* 0x040fe20003f45270 */
[----:B------:R-:W2:Y:S03]  /*11580*/  SYNCS.PHASECHK.TRANS64.TRYWAIT P1, [R6+URZ], R3 ;  /* 0x00000003060075a7 */ /* 0x000ea6000802017f */
[----:B------:R-:W-:Y:S02]  /*11590*/  SEL R4, RZ, 0x1, P2 ;  /* 0x00000001ff047807 */ /* 0x000fe40001000000 */
[----:B------:R-:W-:Y:S02]  /*115a0*/  SEL R5, R2, RZ, P2 ;  /* 0x000000ff02057207 */ /* 0x000fe40001000000 */
[----:B------:R-:W-:-:S03]  /*115b0*/  LOP3.LUT R4, R19, R4, RZ, 0x3c, !PT ;  /* 0x0000000413047212 */ /* 0x000fc600078e3cff */
[----:B------:R-:W-:Y:S01]  /*115c0*/  IMAD R7, R5, 0x8, R0 ;  /* 0x0000000805077824 */ /* 0x000fe200078e0200 */
[----:B------:R-:W-:Y:S01]  /*115d0*/  SHF.L.U32 R0, R4, 0x1f, RZ ;  /* 0x0000001f04007819 */ /* 0x000fe200000006ff */
[----:B--2---:R-:W-:Y:S06]  /*115e0*/  @!P1 BRA `(.L_x_803) ;  /* 0x0000000800809947 */ /* 0x004fec0003800000 */
.L_x_834:
[----:B------:R-:W4:Y:S02]  /*115f0*/  SYNCS.PHASECHK.TRANS64.TRYWAIT P1, [R7+URZ], R0 ;  /* 0x00000000070075a7 */ /* 0x000f24000802017f */
[----:B----4-:R-:W-:Y:S05]  /*11600*/  @!P1 BRA `(.L_x_804) ;  /* 0x00000008008c9947 */ /* 0x010fea0003800000 */
.L_x_835:
[----:B------:R-:W-:Y:S05]  /*11610*/  @!P0 BRA `(.L_x_805) ;  /* 0x0000000000048947 */ /* 0x000fea0003800000 */
[----:B------:R-:W-:Y:S01]  /*11620*/  BPT.TRAP 0x1 ;  /* 0x000000040000795c */ /* 0x000fe20000300000 */
.L_x_805:
[----:B------:R-:W-:-:S04]  /*11630*/  IMAD R2, R17, 0x8, R8 ;  /* 0x0000000811027824 */ /* 0x000fc800078e0208 */
[----:B------:R-:W5:Y:S02]  /*11640*/  SYNCS.PHASECHK.TRANS64.TRYWAIT P1, [R2+URZ+0x19c60], R3 ;  /* 0x019c6003020075a7 */ /* 0x000f64000802017f */
[----:B-----5:R-:W-:Y:S05]  /*11650*/  @!P1 BRA `(.L_x_806) ;  /* 0x00000008008c9947 */ /* 0x020fea0003800000 */
.L_x_836:
[----:B------:R-:W-:Y:S05]  /*11660*/  @!P0 BRA `(.L_x_807) ;  /* 0x0000000000048947 */ /* 0x000fea0003800000 */
[----:B------:R-:W-:Y:S01]  /*11670*/  BPT.TRAP 0x1 ;  /* 0x000000040000795c */ /* 0x000fe20000300000 */
.L_x_807:
[----:B------:R-:W-:-:S04]  /*11680*/  IMAD R5, R5, 0x8, R8 ;  /* 0x0000000805057824 */ /* 0x000fc800078e0208 */
[----:B------:R-:W5:Y:S02]  /*11690*/  SYNCS.PHASECHK.TRANS64.TRYWAIT P1, [R5+URZ+0x19c60], R0 ;  /* 0x019c6000050075a7 */ /* 0x000f64000802017f */
[----:B-----5:R-:W-:Y:S05]  /*116a0*/  @!P1 BRA `(.L_x_808) ;  /* 0x00000008008c9947 */ /* 0x020fea0003800000 */
.L_x_837:
[----:B------:R-:W-:Y:S05]  /*116b0*/  @!P0 BRA `(.L_x_809) ;  /* 0x0000000000048947 */ /* 0x000fea0003800000 */
[----:B------:R-:W-:Y:S01]  /*116c0*/  BPT.TRAP 0x1 ;  /* 0x000000040000795c */ /* 0x000fe20000300000 */
.L_x_809:
[----:B------:R-:W5:Y:S02]  /*116d0*/  SYNCS.PHASECHK.TRANS64.TRYWAIT P0, [R2+URZ+0x19c80], R3 ;  /* 0x019c8003020075a7 */ /* 0x000f64000800017f */
[----:B-----5:R-:W-:Y:S05]  /*116e0*/  @!P0 BRA `(.L_x_810) ;  /* 0x0000000800908947 */ /* 0x020fea0003800000 */
.L_x_811:
[----:B------:R1:W1:Y:S02]  /*116f0*/  SYNCS.PHASECHK.TRANS64.TRYWAIT P0, [R5+URZ+0x19c80], R0 ;  /* 0x019c8000050075a7 */ /* 0x000264000800017f */
[----:B-1----:R-:W-:Y:S05]  /*11700*/  @!P0 NANOSLEEP.SYNCS 0x989680 ;  /* 0x009896800000895d */ /* 0x002fea0003900000 */
[----:B------:R-:W1:Y:S02]  /*11710*/  @!P0 SYNCS.PHASECHK.TRANS64 P0, [R5+URZ+0x19c80], R0 ;  /* 0x019c8000050085a7 */ /* 0x000e64000800007f */
[----:B-1----:R-:W-:Y:S05]  /*11720*/  @!P0 BRA `(.L_x_811) ;  /* 0xfffffffc00f08947 */ /* 0x002fea000383ffff */
.L_x_800:
[----:B------:R-:W-:Y:S05]  /*11730*/  BSYNC B0 ;  /* 0x0000000000007941 */ /* 0x000fea0003800000 */
.L_x_799:
[----:B------:R-:W-:Y:S05]  /*11740*/  EXIT ;  /* 0x000000000000794d */ /* 0x000fea0003800000 */
.L_x_650:
[----:B-1----:R-:W-:-:S04]  /*11750*/  IMAD.U32 R3, RZ, RZ, UR47 ;  /* 0x0000002fff037e24 */ /* 0x002fc8000f8e00ff */
[----:B------:R1:W2:Y:S03]  /*11760*/  SYNCS.PHASECHK.TRANS64.TRYWAIT P1, [R3+URZ+0x19c00], R0 ;  /* 0x019c0000030075a7 */ /* 0x0002a6000802017f */
[----:B--2---:R-:W-:Y:S05]  /*11770*/  @!P1 NANOSLEEP.SYNCS 0x989680 ;  /* 0x009896800000995d */ /* 0x004fea0003900000 */
[----:B------:R-:W2:Y:S02]  /*11780*/  @!P1 SYNCS.PHASECHK.TRANS64 P1, [R3+URZ+0x19c00], R0 ;  /* 0x019c0000030095a7 */ /* 0x000ea4000802007f */
[----:B--2---:R-:W-:Y:S05]  /*11790*/  @!P1 BRA `(.L_x_650) ;  /* 0xfffffffc00ec9947 */ /* 0x004fea000383ffff */
[----:B------:R-:W-:Y:S05]  /*117a0*/  BRA `(.L_x_812) ;  /* 0xffffff0400487947 */ /* 0x000fea000383ffff */
.L_x_654:
[----:B--2---:R2:W3:Y:S02]  /*117b0*/  SYNCS.PHASECHK.TRANS64.TRYWAIT P2, [R5+URZ+0x19c30], R0 ;  /* 0x019c3000050075a7 */ /* 0x0044e4000804017f */
[----:B---3--:R-:W-:Y:S05]  /*117c0*/  @!P2 NANOSLEEP.SYNCS 0x989680 ;  /* 0x009896800000a95d */ /* 0x008fea0003900000 */
[----:B------:R-:W3:Y:S02]  /*117d0*/  @!P2 SYNCS.PHASECHK.TRANS64 P2, [R5+URZ+0x19c30], R0 ;  /* 0x019c30000500a5a7 */ /* 0x000ee4000804007f */
[----:B---3--:R-:W-:Y:S05]  /*117e0*/  @!P2 BRA `(.L_x_654) ;  /* 0xfffffffc00f0a947 */ /* 0x008fea000383ffff */
[----:B------:R-:W-:Y:S05]  /*117f0*/  BRA `(.L_x_653) ;  /* 0xffffff04006c7947 */ /* 0x000fea000383ffff */
.L_x_670:
[----:B--2---:R-:W-:-:S04]  /*11800*/  IMAD.U32 R9, RZ, RZ, UR25 ;  /* 0x00000019ff097e24 */ /* 0x004fc8000f8e00ff */
[----:B------:R2:W3:Y:S03]  /*11810*/  SYNCS.PHASECHK.TRANS64.TRYWAIT P2, [R9+URZ+0x19c30], R8 ;  /* 0x019c3008090075a7 */ /* 0x0004e6000804017f */
[----:B---3--:R-:W-:Y:S05]  /*11820*/  @!P2 NANOSLEEP.SYNCS 0x989680 ;  /* 0x009896800000a95d */ /* 0x008fea0003900000 */
[----:B------:R-:W3:Y:S02]  /*11830*/  @!P2 SYNCS.PHASECHK.TRANS64 P2, [R9+URZ+0x19c30], R8 ;  /* 0x019c30080900a5a7 */ /* 0x000ee4000804007f */
[----:B---3--:R-:W-:Y:S05]  /*11840*/  @!P2 BRA `(.L_x_670) ;  /* 0xfffffffc00eca947 */ /* 0x008fea000383ffff */
[----:B------:R-:W-:Y:S05]  /*11850*/  BRA `(.L_x_669) ;  /* 0xffffff3400a47947 */ /* 0x000fea000383ffff */
.L_x_674:
[----:B--2---:R-:W-:-:S04]  /*11860*/  IMAD.U32 R9, RZ, RZ, UR11 ;  /* 0x0000000bff097e24 */ /* 0x004fc8000f8e00ff */
[----:B------:R2:W3:Y:S03]  /*11870*/  SYNCS.PHASECHK.TRANS64.TRYWAIT P2, [R9+URZ+0x19c50], R8 ;  /* 0x019c5008090075a7 */ /* 0x0004e6000804017f */
[----:B---3--:R-:W-:Y:S05]  /*11880*/  @!P2 NANOSLEEP.SYNCS 0x989680 ;  /* 0x009896800000a95d */ /* 0x008fea0003900000 */
[----:B------:R-:W3:Y:S02]  /*11890*/  @!P2 SYNCS.PHASECHK.TRANS64 P2, [R9+URZ+0x19c50], R8 ;  /* 0x019c50080900a5a7 */ /* 0x000ee4000804007f */
[----:B---3--:R-:W-:Y:S05]  /*118a0*/  @!P2 BRA `(.L_x_674) ;  /* 0xfffffffc00eca947 */ /* 0x008fea000383ffff */
[----:B------:R-:W-:Y:S05]  /*118b0*/  BRA `(.L_x_673) ;  /* 0xffffff3400f47947 */ /* 0x000fea000383ffff */
.L_x_692:
[----:B--2---:R-:W-:-:S04]  /*118c0*/  IMAD.U32 R13, RZ, RZ, UR20 ;  /* 0x00000014ff0d7e24 */ /* 0x004fc8000f8e00ff */
[----:B------:R2:W3:Y:S03]  /*118d0*/  SYNCS.PHASECHK.TRANS64.TRYWAIT P2, [R13+URZ+0x19c30], R0 ;  /* 0x019c30000d0075a7 */ /* 0x0004e6000804017f */
[----:B---3--:R-:W-:Y:S05]  /*118e0*/  @!P2 NANOSLEEP.SYNCS 0x989680 ;  /* 0x009896800000a95d */ /* 0x008fea0003900000 */
[----:B------:R-:W3:Y:S02]  /*118f0*/  @!P2 SYNCS.PHASECHK.TRANS64 P2, [R13+URZ+0x19c30], R0 ;  /* 0x019c30000d00a5a7 */ /* 0x000ee4000804007f */
[----:B---3--:R-:W-:Y:S05]  /*11900*/  @!P2 BRA `(.L_x_692) ;  /* 0xfffffffc00eca947 */ /* 0x008fea000383ffff */
[----:B------:R-:W-:Y:S05]  /*11910*/  BRA `(.L_x_691) ;  /* 0xffffff6000f47947 */ /* 0x000fea000383ffff */
.L_x_696:
[----:B--2---:R-:W-:-:S04]  /*11920*/  IMAD.U32 R13, RZ, RZ, UR11 ;  /* 0x0000000bff0d7e24 */ /* 0x004fc8000f8e00ff */
[----:B------:R2:W3:Y:S03]  /*11930*/  SYNCS.PHASECHK.TRANS64.TRYWAIT P2, [R13+URZ+0x19c50], R0 ;  /* 0x019c50000d0075a7 */ /* 0x0004e6000804017f */
[----:B---3--:R-:W-:Y:S05]  /*11940*/  @!P2 NANOSLEEP.SYNCS 0x989680 ;  /* 0x009896800000a95d */ /* 0x008fea0003900000 */
[----:B------:R-:W3:Y:S02]  /*11950*/  @!P2 SYNCS.PHASECHK.TRANS64 P2, [R13+URZ+0x19c50], R0 ;  /* 0x019c50000d00a5a7 */ /* 0x000ee4000804007f */
[----:B---3--:R-:W-:Y:S05]  /*11960*/  @!P2 BRA `(.L_x_696) ;  /* 0xfffffffc00eca947 */ /* 0x008fea000383ffff */
[----:B------:R-:W-:Y:S05]  /*11970*/  BRA `(.L_x_695) ;  /* 0xffffff6400447947 */ /* 0x000fea000383ffff */
.L_x_703:
[----:B--2---:R-:W-:-:S04]  /*11980*/  IMAD.U32 R11, RZ, RZ, UR24 ;  /* 0x00000018ff0b7e24 */ /* 0x004fc8000f8e00ff */
[----:B------:R2:W3:Y:S03]  /*11990*/  SYNCS.PHASECHK.TRANS64.TRYWAIT P2, [R11+URZ+0x19c30], R0 ;  /* 0x019c30000b0075a7 */ /* 0x0004e6000804017f */
[----:B---3--:R-:W-:Y:S05]  /*119a0*/  @!P2 NANOSLEEP.SYNCS 0x989680 ;  /* 0x009896800000a95d */ /* 0x008fea0003900000 */
[----:B------:R-:W3:Y:S02]  /*119b0*/  @!P2 SYNCS.PHASECHK.TRANS64 P2, [R11+URZ+0x19c30], R0 ;  /* 0x019c30000b00a5a7 */ /* 0x000ee4000804007f */
[----:B---3--:R-:W-:Y:S05]  /*119c0*/  @!P2 BRA `(.L_x_703) ;  /* 0xfffffffc00eca947 */ /* 0x008fea000383ffff */
[----:B------:R-:W-:Y:S05]  /*119d0*/  BRA `(.L_x_702) ;  /* 0xffffff7c00cc7947 */ /* 0x000fea000383ffff */
.L_x_707:
[----:B--2---:R-:W-:-:S04]  /*119e0*/  IMAD.U32 R11, RZ, RZ, UR11 ;  /* 0x0000000bff0b7e24 */ /* 0x004fc8000f8e00ff */
[----:B------:R2:W3:Y:S03]  /*119f0*/  SYNCS.PHASECHK.TRANS64.TRYWAIT P2, [R11+URZ+0x19c50], R0 ;  /* 0x019c50000b0075a7 */ /* 0x0004e6000804017f */
[----:B---3--:R-:W-:Y:S05]  /*11a00*/  @!P2 NANOSLEEP.SYNCS 0x989680 ;  /* 0x009896800000a95d */ /* 0x008fea0003900000 */
[----:B------:R-:W3:Y:S02]  /*11a10*/  @!P2 SYNCS.PHASECHK.TRANS64 P2, [R11+URZ+0x19c50], R0 ;  /* 0x019c50000b00a5a7 */ /* 0x000ee4000804007f */
[----:B---3--:R-:W-:Y:S05]  /*11a20*/  @!P2 BRA `(.L_x_707) ;  /* 0xfffffffc00eca947 */ /* 0x008fea000383ffff */
[----:B------:R-:W-:Y:S05]  /*11a30*/  BRA `(.L_x_706) ;  /* 0xffffff80001c7947 */ /* 0x000fea000383ffff */
.L_x_721:
[----:B--2---:R-:W-:-:S04]  /*11a40*/  IMAD.U32 R6, RZ, RZ, UR14 ;  /* 0x0000000eff067e24 */ /* 0x004fc8000f8e00ff */
[----:B------:R2:W3:Y:S03]  /*11a50*/  SYNCS.PHASECHK.TRANS64.TRYWAIT P1, [R6+URZ+0x19c50], R3 ;  /* 0x019c5003060075a7 */ /* 0x0004e6000802017f */
[----:B---3--:R-:W-:Y:S05]  /*11a60*/  @!P1 NANOSLEEP.SYNCS 0x989680 ;  /* 0x009896800000995d */ /* 0x008fea0003900000 */
[----:B------:R-:W3:Y:S02]  /*11a70*/  @!P1 SYNCS.PHASECHK.TRANS64 P1, [R6+URZ+0x19c50], R3 ;  /* 0x019c5003060095a7 */ /* 0x000ee4000802007f */
[----:B---3--:R-:W-:Y:S05]  /*11a80*/  @!P1 BRA `(.L_x_721) ;  /* 0xfffffffc00ec9947 */ /* 0x008fea000383ffff */
[----:B------:R-:W-:Y:S05]  /*11a90*/  BRA `(.L_x_720) ;  /* 0xffffffa800687947 */ /* 0x000fea000383ffff */
.L_x_749:
[----:B------:R-:W-:Y:S02]  /*11aa0*/  IMAD.MOV.U32 R13, RZ, RZ, R29 ;  /* 0x000000ffff0d7224 */ /* 0x000fe400078e001d */
[----:B------:R-:W-:Y:S02]  /*11ab0*/  IMAD.MOV.U32 R12, RZ, RZ, RZ ;  /* 0x000000ffff0c7224 */ /* 0x000fe400078e00ff */
[----:B------:R-:W-:Y:S02]  /*11ac0*/  IMAD.MOV.U32 R11, RZ, RZ, 0x1f ;  /* 0x0000001fff0b7424 */ /* 0x000fe400078e00ff */
[----:B------:R-:W-:-:S07]  /*11ad0*/  IMAD.MOV.U32 R15, RZ, RZ, -0x1 ;  /* 0xffffffffff0f7424 */ /* 0x000fce00078e00ff */
[----:B------:R-:W-:Y:S05]  /*11ae0*/  WARPSYNC.COLLECTIVE R15, `(.L_x_813) ;  /* 0x000000000f087348 */ /* 0x000fea0003c00000 */
[----:B------:R1:W2:Y:S02]  /*11af0*/  SHFL.IDX P6, R14, R13, R12, R11 ;  /* 0x0000000c0d0e7389 */ /* 0x0002a400000c000b */
[----:B-12---:R-:W-:Y:S01]  /*11b00*/  ENDCOLLECTIVE ;  /* 0x000000000000791b */ /* 0x006fe20003800000 */
.L_x_813:
[----:B------:R-:W-:Y:S05]  /*11b10*/  BRA `(.L_x_814) ;  /* 0xffffffd8004c7947 */ /* 0x000fea000383ffff */
.L_x_751:
[----:B------:R-:W-:Y:S01]  /*11b20*/  BSSY B0, `(.L_x_815) ;  /* 0x0000006000007945 */ /* 0x000fe20003800000 */
[----:B------:R-:W-:-:S07]  /*11b30*/  IMAD.MOV.U32 R15, RZ, RZ, -0x1 ;  /* 0xffffffffff0f7424 */ /* 0x000fce00078e00ff */
[----:B-1----:R-:W-:Y:S05]  /*11b40*/  WARPSYNC.COLLECTIVE R15, `(.L_x_816) ;  /* 0x000000000f0c7348 */ /* 0x002fea0003c00000 */
[----:B------:R-:W-:Y:S02]  /*11b50*/  ELECT P6, UR62, PT ;  /* 0x00000000003e782f */ /* 0x000fe400038c0000 */
[----:B------:R-:W-:Y:S01]  /*11b60*/  MOV R14, UR62 ;  /* 0x0000003e000e7c02 */ /* 0x000fe20008000f00 */
[----:B-1----:R-:W-:Y:S10]  /*11b70*/  ENDCOLLECTIVE ;  /* 0x000000000000791b */ /* 0x002ff40003800000 */
.L_x_816:
[----:B------:R-:W-:Y:S05]  /*11b80*/  BSYNC B0 ;  /* 0x0000000000007941 */ /* 0x000fea0003800000 */
.L_x_815:
[----:B------:R-:W-:Y:S05]  /*11b90*/  BRA `(.L_x_817) ;  /* 0xffffffd8004c7947 */ /* 0x000fea000383ffff */
.L_x_754:
[----:B--2---:R2:W3:Y:S02]  /*11ba0*/  SYNCS.PHASECHK.TRANS64.TRYWAIT P3, [R5+URZ+0x19c80], R2 ;  /* 0x019c8002050075a7 */ /* 0x0044e4000806017f */
[----:B---3--:R-:W-:Y:S05]  /*11bb0*/  @!P3 NANOSLEEP.SYNCS 0x989680 ;  /* 0x009896800000b95d */ /* 0x008fea0003900000 */
[----:B------:R-:W3:Y:S02]  /*11bc0*/  @!P3 SYNCS.PHASECHK.TRANS64 P3, [R5+URZ+0x19c80], R2 ;  /* 0x019c80020500b5a7 */ /* 0x000ee4000806007f */
[----:B---3--:R-:W-:Y:S05]  /*11bd0*/  @!P3 BRA `(.L_x_754) ;  /* 0xfffffffc00f0b947 */ /* 0x008fea000383ffff */
[----:B------:R-:W-:Y:S05]  /*11be0*/  BRA `(.L_x_818) ;  /* 0xffffffd800a07947 */ /* 0x000fea000383ffff */
.L_x_756:
[----:B---3--:R3:W4:Y:S02]  /*11bf0*/  SYNCS.PHASECHK.TRANS64.TRYWAIT P3, [R5+URZ+0x19c40], R2 ;  /* 0x019c4002050075a7 */ /* 0x008724000806017f */
[----:B----4-:R-:W-:Y:S05]  /*11c00*/  @!P3 NANOSLEEP.SYNCS 0x989680 ;  /* 0x009896800000b95d */ /* 0x010fea0003900000 */
[----:B------:R-:W4:Y:S02]  /*11c10*/  @!P3 SYNCS.PHASECHK.TRANS64 P3, [R5+URZ+0x19c40], R2 ;  /* 0x019c40020500b5a7 */ /* 0x000f24000806007f */
[----:B----4-:R-:W-:Y:S05]  /*11c20*/  @!P3 BRA `(.L_x_756) ;  /* 0xfffffffc00f0b947 */ /* 0x010fea000383ffff */
[----:B------:R-:W-:Y:S05]  /*11c30*/  BRA `(.L_x_819) ;  /* 0xffffffdc00147947 */ /* 0x000fea000383ffff */
.L_x_759:
[----:B--2---:R-:W-:-:S04]  /*11c40*/  IMAD.U32 R3, RZ, RZ, UR40 ;  /* 0x00000028ff037e24 */ /* 0x004fc8000f8e00ff */
[----:B------:R2:W3:Y:S03]  /*11c50*/  SYNCS.PHASECHK.TRANS64.TRYWAIT P0, [R3+URZ+0x19c20], R2 ;  /* 0x019c2002030075a7 */ /* 0x0004e6000800017f */
[----:B---3--:R-:W-:Y:S05]  /*11c60*/  @!P0 NANOSLEEP.SYNCS 0x989680 ;  /* 0x009896800000895d */ /* 0x008fea0003900000 */
[----:B------:R-:W3:Y:S02]  /*11c70*/  @!P0 SYNCS.PHASECHK.TRANS64 P0, [R3+URZ+0x19c20], R2 ;  /* 0x019c2002030085a7 */ /* 0x000ee4000800007f */
[----:B---3--:R-:W-:Y:S05]  /*11c80*/  @!P0 BRA `(.L_x_759) ;  /* 0xfffffffc00ec8947 */ /* 0x008fea000383ffff */
[----:B------:R-:W-:Y:S05]  /*11c90*/  BRA `(.L_x_820) ;  /* 0xffffffe000107947 */ /* 0x000fea000383ffff */
.L_x_765:
[----:B---3--:R3:W4:Y:S02]  /*11ca0*/  SYNCS.PHASECHK.TRANS64.TRYWAIT P0, [R9+URZ+0x19c80], R10 ;  /* 0x019c800a090075a7 */ /* 0x008724000800017f */
[----:B----4-:R-:W-:Y:S05]  /*11cb0*/  @!P0 NANOSLEEP.SYNCS 0x989680 ;  /* 0x009896800000895d */ /* 0x010fea0003900000 */
[----:B------:R-:W4:Y:S02]  /*11cc0*/  @!P0 SYNCS.PHASECHK.TRANS64 P0, [R9+URZ+0x19c80], R10 ;  /* 0x019c800a090085a7 */ /* 0x000f24000800007f */
[----:B----4-:R-:W-:Y:S05]  /*11cd0*/  @!P0 BRA `(.L_x_765) ;  /* 0xfffffffc00f08947 */ /* 0x010fea000383ffff */
[----:B------:R-:W-:Y:S05]  /*11ce0*/  BRA `(.L_x_821) ;  /* 0xffffffe000a87947 */ /* 0x000fea000383ffff */
.L_x_772:
[----:B--2---:R2:W4:Y:S02]  /*11cf0*/  SYNCS.PHASECHK.TRANS64.TRYWAIT P0, [R9+URZ+0x19c40], R10 ;  /* 0x019c400a090075a7 */ /* 0x004524000800017f */
[----:B----4-:R-:W-:Y:S05]  /*11d00*/  @!P0 NANOSLEEP.SYNCS 0x989680 ;  /* 0x009896800000895d */ /* 0x010fea0003900000 */
[----:B------:R-:W4:Y:S02]  /*11d10*/  @!P0 SYNCS.PHASECHK.TRANS64 P0, [R9+URZ+0x19c40], R10 ;  /* 0x019c400a090085a7 */ /* 0x000f24000800007f */
[----:B----4-:R-:W-:Y:S05]  /*11d20*/  @!P0 BRA `(.L_x_772) ;  /* 0xfffffffc00f08947 */ /* 0x010fea000383ffff */
[----:B------:R-:W-:Y:S05]  /*11d30*/  BRA `(.L_x_822) ;  /* 0xffffffe4009c7947 */ /* 0x000fea000383ffff */
.L_x_780:
[----:B--2---:R2:W3:Y:S02]  /*11d40*/  SYNCS.PHASECHK.TRANS64.TRYWAIT P3, [R12+URZ+0x19c70], R5 ;  /* 0x019c70050c0075a7 */ /* 0x0044e4000806017f */
[----:B---3--:R-:W-:Y:S05]  /*11d50*/  @!P3 NANOSLEEP.SYNCS 0x989680 ;  /* 0x009896800000b95d */ /* 0x008fea0003900000 */
[----:B------:R-:W3:Y:S02]  /*11d60*/  @!P3 SYNCS.PHASECHK.TRANS64 P3, [R12+URZ+0x19c70], R5 ;  /* 0x019c70050c00b5a7 */ /* 0x000ee4000806007f */
[----:B---3--:R-:W-:Y:S05]  /*11d70*/  @!P3 BRA `(.L_x_780) ;  /* 0xfffffffc00f0b947 */ /* 0x008fea000383ffff */
[----:B------:R-:W-:Y:S05]  /*11d80*/  BRA `(.L_x_823) ;  /* 0xffffffe800a87947 */ /* 0x000fea000383ffff */
.L_x_782:
[----:B---3--:R3:W4:Y:S02]  /*11d90*/  SYNCS.PHASECHK.TRANS64.TRYWAIT P3, [R12+URZ+0x19c60], R3 ;  /* 0x019c60030c0075a7 */ /* 0x008724000806017f */
[----:B----4-:R-:W-:Y:S05]  /*11da0*/  @!P3 NANOSLEEP.SYNCS 0x989680 ;  /* 0x009896800000b95d */ /* 0x010fea0003900000 */
[----:B------:R-:W4:Y:S02]  /*11db0*/  @!P3 SYNCS.PHASECHK.TRANS64 P3, [R12+URZ+0x19c60], R3 ;  /* 0x019c60030c00b5a7 */ /* 0x000f24000806007f */
[----:B----4-:R-:W-:Y:S05]  /*11dc0*/  @!P3 BRA `(.L_x_782) ;  /* 0xfffffffc00f0b947 */ /* 0x010fea000383ffff */
[----:B------:R-:W-:Y:S05]  /*11dd0*/  BRA `(.L_x_824) ;  /* 0xffffffe800b07947 */ /* 0x000fea000383ffff */
.L_x_789:
[----:B--2---:R2:W3:Y:S02]  /*11de0*/  SYNCS.PHASECHK.TRANS64.TRYWAIT P0, [R2+URZ+0x19c70], R3 ;  /* 0x019c7003020075a7 */ /* 0x0044e4000800017f */
[----:B---3--:R-:W-:Y:S05]  /*11df0*/  @!P0 NANOSLEEP.SYNCS 0x989680 ;  /* 0x009896800000895d */ /* 0x008fea0003900000 */
[----:B------:R-:W3:Y:S02]  /*11e00*/  @!P0 SYNCS.PHASECHK.TRANS64 P0, [R2+URZ+0x19c70], R3 ;  /* 0x019c7003020085a7 */ /* 0x000ee4000800007f */
[----:B---3--:R-:W-:Y:S05]  /*11e10*/  @!P0 BRA `(.L_x_789) ;  /* 0xfffffffc00f08947 */ /* 0x008fea000383ffff */
[----:B------:R-:W-:Y:S05]  /*11e20*/  BRA `(.L_x_825) ;  /* 0xffffffec00f47947 */ /* 0x000fea000383ffff */
.L_x_791:
[----:B--2---:R2:W3:Y:S02]  /*11e30*/  SYNCS.PHASECHK.TRANS64.TRYWAIT P0, [R2+URZ+0x19c60], R5 ;  /* 0x019c6005020075a7 */ /* 0x0044e4000800017f */
[----:B---3--:R-:W-:Y:S05]  /*11e40*/  @!P0 NANOSLEEP.SYNCS 0x989680 ;  /* 0x009896800000895d */ /* 0x008fea0003900000 */
[----:B------:R-:W3:Y:S02]  /*11e50*/  @!P0 SYNCS.PHASECHK.TRANS64 P0, [R2+URZ+0x19c60], R5 ;  /* 0x019c6005020085a7 */ /* 0x000ee4000800007f */
[----:B---3--:R-:W-:Y:S05]  /*11e60*/  @!P0 BRA `(.L_x_791) ;  /* 0xfffffffc00f08947 */ /* 0x008fea000383ffff */
[----:B------:R-:W-:Y:S05]  /*11e70*/  BRA `(.L_x_826) ;  /* 0xfffffff000007947 */ /* 0x000fea000383ffff */
.L_x_797:
[----:B--2---:R2:W3:Y:S02]  /*11e80*/  SYNCS.PHASECHK.TRANS64.TRYWAIT P0, [R8+URZ+0x19c20], R0 ;  /* 0x019c2000080075a7 */ /* 0x0044e4000800017f */
[----:B---3--:R-:W-:Y:S05]  /*11e90*/  @!P0 NANOSLEEP.SYNCS 0x989680 ;  /* 0x009896800000895d */ /* 0x008fea0003900000 */
[----:B------:R-:W3:Y:S02]  /*11ea0*/  @!P0 SYNCS.PHASECHK.TRANS64 P0, [R8+URZ+0x19c20], R0 ;  /* 0x019c2000080085a7 */ /* 0x000ee4000800007f */
[----:B---3--:R-:W-:Y:S05]  /*11eb0*/  @!P0 BRA `(.L_x_797) ;  /* 0xfffffffc00f08947 */ /* 0x008fea000383ffff */
[----:B------:R-:W-:Y:S05]  /*11ec0*/  BRA `(.L_x_827) ;  /* 0xfffffff400587947 */ /* 0x000fea000383ffff */
.L_x_798:
[----:B------:R-:W-:Y:S01]  /*11ed0*/  BSSY B0, `(.L_x_828) ;  /* 0x0000008000007945 */ /* 0x000fe20003800000 */
[----:B------:R-:W-:Y:S02]  /*11ee0*/  IMAD.MOV.U32 R13, RZ, RZ, R29 ;  /* 0x000000ffff0d7224 */ /* 0x000fe400078e001d */
[----:B------:R-:W-:Y:S02]  /*11ef0*/  IMAD.MOV.U32 R12, RZ, RZ, RZ ;  /* 0x000000ffff0c7224 */ /* 0x000fe400078e00ff */
[----:B------:R-:W-:Y:S02]  /*11f00*/  IMAD.MOV.U32 R11, RZ, RZ, 0x1f ;  /* 0x0000001fff0b7424 */ /* 0x000fe400078e00ff */
[----:B------:R-:W-:-:S07]  /*11f10*/  IMAD.MOV.U32 R15, RZ, RZ, -0x1 ;  /* 0xffffffffff0f7424 */ /* 0x000fce00078e00ff */
[----:B-12---:R-:W-:Y:S05]  /*11f20*/  WARPSYNC.COLLECTIVE R15, `(.L_x_829) ;  /* 0x000000000f087348 */ /* 0x006fea0003c00000 */
[----:B------:R3:W4:Y:S02]  /*11f30*/  SHFL.IDX P6, R14, R13, R12, R11 ;  /* 0x0000000c0d0e7389 */ /* 0x00072400000c000b */
[----:B-1234-:R-:W-:Y:S01]  /*11f40*/  ENDCOLLECTIVE ;  /* 0x000000000000791b */ /* 0x01efe20003800000 */
.L_x_829:
[----:B------:R-:W-:Y:S05]  /*11f50*/  BSYNC B0 ;  /* 0x0000000000007941 */ /* 0x000fea0003800000 */
.L_x_828:
[----:B------:R-:W-:Y:S05]  /*11f60*/  BRA `(.L_x_830) ;  /* 0xfffffff400407947 */ /* 0x000fea000383ffff */
.L_x_801:
[----:B------:R-:W-:Y:S01]  /*11f70*/  BSSY B1, `(.L_x_831) ;  /* 0x0000006000017945 */ /* 0x000fe20003800000 */
[----:B------:R-:W-:-:S07]  /*11f80*/  IMAD.MOV.U32 R15, RZ, RZ, -0x1 ;  /* 0xffffffffff0f7424 */ /* 0x000fce00078e00ff */
[----:B-123--:R-:W-:Y:S05]  /*11f90*/  WARPSYNC.COLLECTIVE R15, `(.L_x_832) ;  /* 0x000000000f0c7348 */ /* 0x00efea0003c00000 */
[----:B------:R-:W-:Y:S02]  /*11fa0*/  ELECT P6, UR62, PT ;  /* 0x00000000003e782f */ /* 0x000fe400038c0000 */
[----:B------:R-:W-:Y:S01]  /*11fb0*/  MOV R14, UR62 ;  /* 0x0000003e000e7c02 */ /* 0x000fe20008000f00 */
[----:B-123--:R-:W-:Y:S10]  /*11fc0*/  ENDCOLLECTIVE ;  /* 0x000000000000791b */ /* 0x00eff40003800000 */
.L_x_832:
[----:B------:R-:W-:Y:S05]  /*11fd0*/  BSYNC B1 ;  /* 0x0000000000017941 */ /* 0x000fea0003800000 */
.L_x_831:
[----:B------:R-:W-:Y:S05]  /*11fe0*/  BRA `(.L_x_833) ;  /* 0xfffffff400387947 */ /* 0x000fea000383ffff */
.L_x_803:
[----:B--2---:R2:W4:Y:S02]  /*11ff0*/  SYNCS.PHASECHK.TRANS64.TRYWAIT P1, [R6+URZ], R3 ;  /* 0x00000003060075a7 */ /* 0x004524000802017f */
[----:B----4-:R-:W-:Y:S05]  /*12000*/  @!P1 NANOSLEEP.SYNCS 0x989680 ;  /* 0x009896800000995d */ /* 0x010fea0003900000 */
[----:B------:R-:W4:Y:S02]  /*12010*/  @!P1 SYNCS.PHASECHK.TRANS64 P1, [R6+URZ], R3 ;  /* 0x00000003060095a7 */ /* 0x000f24000802007f */
[----:B----4-:R-:W-:Y:S05]  /*12020*/  @!P1 BRA `(.L_x_803) ;  /* 0xfffffffc00f09947 */ /* 0x010fea000383ffff */
[----:B------:R-:W-:Y:S05]  /*12030*/  BRA `(.L_x_834) ;  /* 0xfffffff4006c7947 */ /* 0x000fea000383ffff */
.L_x_804:
[----:B----4-:R4:W1:Y:S02]  /*12040*/  SYNCS.PHASECHK.TRANS64.TRYWAIT P1, [R7+URZ], R0 ;  /* 0x00000000070075a7 */ /* 0x010864000802017f */
[----:B-1----:R-:W-:Y:S05]  /*12050*/  @!P1 NANOSLEEP.SYNCS 0x989680 ;  /* 0x009896800000995d */ /* 0x002fea0003900000 */
[----:B------:R-:W1:Y:S02]  /*12060*/  @!P1 SYNCS.PHASECHK.TRANS64 P1, [R7+URZ], R0 ;  /* 0x00000000070095a7 */ /* 0x000e64000802007f */
[----:B-1----:R-:W-:Y:S05]  /*12070*/  @!P1 BRA `(.L_x_804) ;  /* 0xfffffffc00f09947 */ /* 0x002fea000383ffff */
[----:B------:R-:W-:Y:S05]  /*12080*/  BRA `(.L_x_835) ;  /* 0xfffffff400607947 */ /* 0x000fea000383ffff */
.L_x_806:
[----:B------:R1:W1:Y:S02]  /*12090*/  SYNCS.PHASECHK.TRANS64.TRYWAIT P1, [R2+URZ+0x19c60], R3 ;  /* 0x019c6003020075a7 */ /* 0x000264000802017f */
[----:B-1----:R-:W-:Y:S05]  /*120a0*/  @!P1 NANOSLEEP.SYNCS 0x989680 ;  /* 0x009896800000995d */ /* 0x002fea0003900000 */
[----:B------:R-:W1:Y:S02]  /*120b0*/  @!P1 SYNCS.PHASECHK.TRANS64 P1, [R2+URZ+0x19c60], R3 ;  /* 0x019c6003020095a7 */ /* 0x000e64000802007f */
[----:B-1----:R-:W-:Y:S05]  /*120c0*/  @!P1 BRA `(.L_x_806) ;  /* 0xfffffffc00f09947 */ /* 0x002fea000383ffff */
[----:B------:R-:W-:Y:S05]  /*120d0*/  BRA `(.L_x_836) ;  /* 0xfffffff400607947 */ /* 0x000fea000383ffff */
.L_x_808:
[----:B------:R1:W1:Y:S02]  /*120e0*/  SYNCS.PHASECHK.TRANS64.TRYWAIT P1, [R5+URZ+0x19c60], R0 ;  /* 0x019c6000050075a7 */ /* 0x000264000802017f */
[----:B-1----:R-:W-:Y:S05]  /*120f0*/  @!P1 NANOSLEEP.SYNCS 0x989680 ;  /* 0x009896800000995d */ /* 0x002fea0003900000 */
[----:B------:R-:W1:Y:S02]  /*12100*/  @!P1 SYNCS.PHASECHK.TRANS64 P1, [R5+URZ+0x19c60], R0 ;  /* 0x019c6000050095a7 */ /* 0x000e64000802007f */
[----:B-1----:R-:W-:Y:S05]  /*12110*/  @!P1 BRA `(.L_x_808) ;  /* 0xfffffffc00f09947 */ /* 0x002fea000383ffff */
[----:B------:R-:W-:Y:S05]  /*12120*/  BRA `(.L_x_837) ;  /* 0xfffffff400607947 */ /* 0x000fea000383ffff */
.L_x_810:
[----:B------:R1:W1:Y:S02]  /*12130*/  SYNCS.PHASECHK.TRANS64.TRYWAIT P0, [R2+URZ+0x19c80], R3 ;  /* 0x019c8003020075a7 */ /* 0x000264000800017f */
[----:B-1----:R-:W-:Y:S05]  /*12140*/  @!P0 NANOSLEEP.SYNCS 0x989680 ;  /* 0x009896800000895d */ /* 0x002fea0003900000 */
[----:B------:R-:W1:Y:S02]  /*12150*/  @!P0 SYNCS.PHASECHK.TRANS64 P0, [R2+URZ+0x19c80], R3 ;  /* 0x019c8003020085a7 */ /* 0x000e64000800007f */
[----:B-1----:R-:W-:Y:S05]  /*12160*/  @!P0 BRA `(.L_x_810) ;  /* 0xfffffffc00f08947 */ /* 0x002fea000383ffff */
[----:B------:R-:W-:Y:S05]  /*12170*/  BRA `(.L_x_811) ;  /* 0xfffffff4005c7947 */ /* 0x000fea000383ffff */
.L_x_838:
        /* <DEDUP_REMOVED lines=16> */
.L_x_2223:


//--------------------- .text._ZN7cutlass13device_kernelIN5flash11enable_sm90INS1_16FlashAttnFwdSm90INS1_25CollectiveMainloopFwdSm90ILi2EN4cute5tupleIJNS5_1CILi1EEES8_S8_EEENS6_IJNS7_ILi192EEENS7_ILi128EEENS7_ILi96EEEEEELi96ENS_12float_e4m3_tEfNS_4arch4Sm90ELb0ELb1ELb0ELb1ELb0ELb0ELb0ELb1ELb1ELb0ELb0ELb0EEENS1_21CollectiveEpilogueFwdINS6_IJSA_SC_SB_EEES9_NS_10bfloat16_tESG_Li384ELb1ELb0ELb0ELb1EEENS1_36VarlenDynamicPersistentTileSchedulerILi192ELi128ELi384ELi128ELb0ELb0ELb1ELb1ELb0ELb1EEEEEEEEEvNT_6ParamsE --------------------------
	.section	.text._ZN7cutlass13device_kernelIN5flash11enable_sm90INS1_16FlashAttnFwdSm90INS1_25CollectiveMainloopFwdSm90ILi2EN4cute5tupleIJNS5_1CILi1EEES8_S8_EEENS6_IJNS7_ILi192EEENS7_ILi128EEENS7_ILi96EEEEEELi96ENS_12float_e4m3_tEfNS_4arch4Sm90ELb0ELb1ELb0ELb1ELb0ELb0ELb0ELb1ELb1ELb0ELb0ELb0EEENS1_21CollectiveEpilogueFwdINS6_IJSA_SC_SB_EEES9_NS_10bfloat16_tESG_Li384ELb1ELb0ELb0ELb1EEENS1_36VarlenDynamicPersistentTileSchedulerILi192ELi128ELi384ELi128ELb0ELb0ELb1ELb1ELb0ELb1EEEEEEEEEvNT_6ParamsE,"ax",@progbits
	.align	128
.text._ZN7cutlass13device_kernelIN5flash11enable_sm90INS1_16FlashAttnFwdSm90INS1_25CollectiveMainloopFwdSm90ILi2EN4cute5tupleIJNS5_1CILi1EEES8_S8_EEENS6_IJNS7_ILi192EEENS7_ILi128EEENS7_ILi96EEEEEELi96ENS_12float_e4m3_tEfNS_4arch4Sm90ELb0ELb1ELb0ELb1ELb0ELb0ELb0ELb1ELb1ELb0ELb0ELb0EEENS1_21CollectiveEpilogueFwdINS6_IJSA_SC_SB_EEES9_NS_10bfloat16_tESG_Li384ELb1ELb0ELb0ELb1EEENS1_36VarlenDynamicPersistentTileSchedulerILi192ELi128ELi384ELi128ELb0ELb0ELb1ELb1ELb0ELb1EEEEEEEEEvNT_6ParamsE:
        .type           _ZN7cutlass13device_kernelIN5flash11enable_sm90INS1_16FlashAttnFwdSm90INS1_25CollectiveMainloopFwdSm90ILi2EN4cute5tupleIJNS5_1CILi1EEES8_S8_EEENS6_IJNS7_ILi192EEENS7_ILi128EEENS7_ILi96EEEEEELi96ENS_12float_e4m3_tEfNS_4arch4Sm90ELb0ELb1ELb0ELb1ELb0ELb0ELb0ELb1ELb1ELb0ELb0ELb0EEENS1_21CollectiveEpilogueFwdINS6_IJSA_SC_SB_EEES9_NS_10bfloat16_tESG_Li384ELb1ELb0ELb0ELb1EEENS1_36VarlenDynamicPersistentTileSchedulerILi192ELi128ELi384ELi128ELb0ELb0ELb1ELb1ELb0ELb1EEEEEEEEEvNT_6ParamsE,@function
        .size           _ZN7cutlass13device_kernelIN5flash11enable_sm90INS1_16FlashAttnFwdSm90INS1_25CollectiveMainloopFwdSm90ILi2EN4cute5tupleIJNS5_1CILi1EEES8_S8_EEENS6_IJNS7_ILi192EEENS7_ILi128EEENS7_ILi96EEEEEELi96ENS_12float_e4m3_tEfNS_4arch4Sm90ELb0ELb1ELb0ELb1ELb0ELb0ELb0ELb1ELb1ELb0ELb0ELb0EEENS1_21CollectiveEpilogueFwdINS6_IJSA_SC_SB_EEES9_NS_10bfloat16_tESG_Li384ELb1ELb0ELb0ELb1EEENS1_36VarlenDynamicPersistentTileSchedulerILi192ELi128ELi384ELi128ELb0ELb0ELb1ELb1ELb0ELb1EEEEEEEEEvNT_6ParamsE,(.L_x_2224 - _ZN7cutlass13device_kernelIN5flash11enable_sm90INS1_16FlashAttnFwdSm90INS1_25CollectiveMainloopFwdSm90ILi2EN4cute5tupleIJNS5_1CILi1EEES8_S8_EEENS6_IJNS7_ILi192EEENS7_ILi128EEENS7_ILi96EEEEEELi96ENS_12float_e4m3_tEfNS_4arch4Sm90ELb0ELb1ELb0ELb1ELb0ELb0ELb0ELb1ELb1ELb0ELb0ELb0EEENS1_21CollectiveEpilogueFwdINS6_IJSA_SC_SB_EEES9_NS_10bfloat16_tESG_Li384ELb1ELb0ELb0ELb1EEENS1_36VarlenDynamicPersistentTileSchedulerILi192ELi128ELi384ELi128ELb0ELb0ELb1ELb1ELb0ELb1EEEEEEEEEvNT_6ParamsE)
        .other          _ZN7cutlass13device_kernelIN5flash11enable_sm90INS1_16FlashAttnFwdSm90INS1_25CollectiveMainloopFwdSm90ILi2EN4cute5tupleIJNS5_1CILi1EEES8_S8_EEENS6_IJNS7_ILi192EEENS7_ILi128EEENS7_ILi96EEEEEELi96ENS_12float_e4m3_tEfNS_4arch4Sm90ELb0ELb1ELb0ELb1ELb0ELb0ELb0ELb1ELb1ELb0ELb0ELb0EEENS1_21CollectiveEpilogueFwdINS6_IJSA_SC_SB_EEES9_NS_10bfloat16_tESG_Li384ELb1ELb0ELb0ELb1EEENS1_36VarlenDynamicPersistentTileSchedulerILi192ELi128ELi384ELi128ELb0ELb0ELb1ELb1ELb0ELb1EEEEEEEEEvNT_6ParamsE,@"STO_CUDA_ENTRY STV_DEFAULT"
_ZN7cutlass13device_kernelIN5flash11enable_sm90INS1_16FlashAttnFwdSm90INS1_25CollectiveMainloopFwdSm90ILi2EN4cute5tupleIJNS5_1CILi1EEES8_S8_EEENS6_IJNS7_ILi192EEENS7_ILi128EEENS7_ILi96EEEEEELi96ENS_12float_e4m3_tEfNS_4arch4Sm90ELb0ELb1ELb0ELb1ELb0ELb0ELb0ELb1ELb1ELb0ELb0ELb0EEENS1_21CollectiveEpilogueFwdINS6_IJSA_SC_SB_EEES9_NS_10bfloat16_tESG_Li384ELb1ELb0ELb0ELb1EEENS1_36VarlenDynamicPersistentTileSchedulerILi192ELi128ELi384ELi128ELb0ELb0ELb1ELb1ELb0ELb1EEEEEEEEEvNT_6ParamsE:
        /* <DEDUP_REMOVED lines=21> */
.L_x_840:
[----:B------:R-:W-:Y:S05]  /*0150*/  BSYNC B0 ;  /* 0x0000000000007941 */ /* 0x000fea0003800000 */
.L_x_839:
        /* <DEDUP_REMOVED lines=41> */
.L_x_841:
        /* <DEDUP_REMOVED lines=22> */
.L_x_842:
        /* <DEDUP_REMOVED lines=18> */
.L_x_843:
        /* <DEDUP_REMOVED lines=22> */
.L_x_844:
        /* <DEDUP_REMOVED lines=22> */
.L_x_845:
[----:B------:R-:W-:Y:S01]  /*0930*/  PLOP3.LUT P0, PT, PT, PT, UP0, 0x80, 0x0 ;  /* 0x000000000000781c */ /* 0x000fe20003f0f008 */
[----:B------:R-:W-:Y:S01]  /*0940*/  UMOV UR43, 0x1 ;  /* 0x00000001002b7882 */ /* 0x000fe20000000000 */
[----:B------:R-:W-:Y:S01]  /*0950*/  NOP ;  /* 0x0000000000007918 */ /* 0x000fe20000000000 */
[----:B------:R-:W-:Y:S01]  /*0960*/  USEL UR43, UR43, 0x2, !UP0 ;  /* 0x000000022b2b7887 */ /* 0x000fe2000c000000 */
[----:B------:R-:W-:Y:S01]  /*0970*/  ULDC.64 UR48, c[0x0][0x208] ;  /* 0x0000820000307ab9 */ /* 0x000fe20000000a00 */
[----:B012-4-:R-:W-:Y:S08]  /*0980*/  BAR.SYNC.DEFER_BLOCKING 0x0 ;  /* 0x0000000000007b1d */ /* 0x017ff00000010000 */
[----:B------:R-:W-:Y:S05]  /*0990*/  @!P0 BRA `(.L_x_846) ;  /* 0x000000e0002c8947 */ /* 0x000fea0003800000 */
.L_x_847:
        /* <DEDUP_REMOVED lines=16> */
[----:B------:R-:W-:Y:S01]  /*0aa0*/  ULOP3.LUT UR47, UR43, 0x1, URZ, 0xfc, !UPT ;  /* 0x000000012b2f7892 */ /* 0x000fe2000f8efc3f */
[----:B------:R-:W-:Y:S01]  /*0ab0*/  R2UR UR50, R91 ;  /* 0x000000005b3272ca */ /* 0x000fe200000e0000 */
[----:B------:R-:W-:Y:S01]  /*0ac0*/  UMOV UR46, URZ ;  /* 0x0000003f002e7c82 */ /* 0x000fe20008000000 */
[----:B------:R-:W-:Y:S01]  /*0ad0*/  UMOV UR36, URZ ;  /* 0x0000003f00247c82 */ /* 0x000fe20008000000 */
[----:B------:R-:W-:Y:S01]  /*0ae0*/  UMOV UR37, URZ ;  /* 0x0000003f00257c82 */ /* 0x000fe20008000000 */
[----:B0-----:R-:W-:-:S05]  /*0af0*/  VIADD R11, R0, 0xffffff80 ;  /* 0xffffff80000b7836 */ /* 0x001fca0000000000 */
[----:B------:R-:W-:-:S04]  /*0b00*/  SHF.R.S32.HI R0, RZ, 0x1f, R11 ;  /* 0x0000001fff007819 */ /* 0x000fc8000001140b */
[CC--:B------:R-:W-:Y:S02]  /*0b10*/  LEA.HI R2, R0.reuse, R11.reuse, RZ, 0x4 ;  /* 0x0000000b00027211 */ /* 0x0c0fe400078f20ff */
[CC--:B------:R-:W-:Y:S02]  /*0b20*/  LEA.HI R3, R0.reuse, R11.reuse, RZ, 0x5 ;  /* 0x0000000b00037211 */ /* 0x0c0fe400078f28ff */
[----:B------:R-:W-:Y:S02]  /*0b30*/  LEA.HI R157, R0, R11, RZ, 0x7 ;  /* 0x0000000b009d7211 */ /* 0x000fe400078f38ff */
[----:B------:R-:W-:Y:S01]  /*0b40*/  SHF.R.S32.HI R5, RZ, 0x4, R2 ;  /* 0x00000004ff057819 */ /* 0x000fe20000011402 */
[----:B------:R-:W-:Y:S01]  /*0b50*/  IMAD.SHL.U32 R4, R3, 0x10, RZ ;  /* 0x0000001003047824 */ /* 0x000fe200078e00ff */
[----:B------:R-:W-:Y:S02]  /*0b60*/  LOP3.LUT R155, R157, 0xffffff80, RZ, 0xc0, !PT ;  /* 0xffffff809d9b7812 */ /* 0x000fe400078ec0ff */
[----:B------:R-:W-:-:S02]  /*0b70*/  LOP3.LUT R3, R2, 0x7fffff0, RZ, 0xc0, !PT ;  /* 0x07fffff002037812 */ /* 0x000fc400078ec0ff */
[----:B------:R-:W-:Y:S01]  /*0b80*/  LEA.HI R2, R2, R5, RZ, 0x1 ;  /* 0x0000000502027211 */ /* 0x000fe200078f08ff */
[C---:B------:R-:W-:Y:S01]  /*0b90*/  IMAD.IADD R155, R11.reuse, 0x1, -R155 ;  /* 0x000000010b9b7824 */ /* 0x040fe200078e0a9b */
[----:B------:R-:W-:Y:S01]  /*0ba0*/  LOP3.LUT R4, R4, 0xfffffe00, RZ, 0xc0, !PT ;  /* 0xfffffe0004047812 */ /* 0x000fe200078ec0ff */
[----:B------:R-:W-:Y:S01]  /*0bb0*/  IMAD.IADD R3, R11, 0x1, -R3 ;  /* 0x000000010b037824 */ /* 0x000fe200078e0a03 */
[----:B------:R-:W-:Y:S02]  /*0bc0*/  LOP3.LUT R2, R2, 0x1ffffffe, RZ, 0xc0, !PT ;  /* 0x1ffffffe02027812 */ /* 0x000fe400078ec0ff */
[----:B------:R-:W-:Y:S01]  /*0bd0*/  SHF.R.S32.HI R8, RZ, 0x1f, R155 ;  /* 0x0000001fff087819 */ /* 0x000fe2000001149b */
[----:B------:R-:W-:Y:S01]  /*0be0*/  IMAD R3, R3, 0x20, R4 ;  /* 0x0000002003037824 */ /* 0x000fe200078e0204 */
[----:B------:R-:W-:Y:S01]  /*0bf0*/  SHF.R.S32.HI R157, RZ, 0x7, R157 ;  /* 0x00000007ff9d7819 */ /* 0x000fe2000001149d */
[----:B------:R-:W-:Y:S01]  /*0c00*/  IMAD.IADD R2, R5, 0x1, -R2 ;  /* 0x0000000105027824 */ /* 0x000fe200078e0a02 */
[----:B------:R-:W-:-:S02]  /*0c10*/  LEA.HI R7, R8, R155, RZ, 0x2 ;  /* 0x0000009b08077211 */ /* 0x000fc400078f10ff */
[----:B------:R-:W-:Y:S01]  /*0c20*/  LEA.HI R8, R8, R155, RZ, 0x5 ;  /* 0x0000009b08087211 */ /* 0x000fe200078f28ff */
[----:B------:R-:W-:Y:S01]  /*0c30*/  IMAD R3, R2, 0x8, R3 ;  /* 0x0000000802037824 */ /* 0x000fe200078e0203 */
[--C-:B------:R-:W-:Y:S02]  /*0c40*/  SHF.R.S32.HI R9, RZ, 0x2, R7.reuse ;  /* 0x00000002ff097819 */ /* 0x100fe40000011407 */
[----:B------:R-:W-:Y:S02]  /*0c50*/  SHF.R.S32.HI R6, RZ, 0x1f, R7 ;  /* 0x0000001fff067819 */ /* 0x000fe40000011407 */
[----:B------:R0:W-:Y:S01]  /*0c60*/  STL [R1], R3 ;  /* 0x0000000301007387 */ /* 0x0001e20000100800 */
[----:B------:R-:W-:Y:S02]  /*0c70*/  LEA.HI R0, R0, R11, RZ, 0x2 ;  /* 0x0000000b00007211 */ /* 0x000fe400078f10ff */
[----:B------:R-:W-:Y:S01]  /*0c80*/  LEA.HI R10, R6, R9, RZ, 0x3 ;  /* 0x00000009060a7211 */ /* 0x000fe200078f18ff */
[----:B------:R-:W-:Y:S01]  /*0c90*/  IMAD.HI R6, R157, 0x55555556, RZ ;  /* 0x555555569d067827 */ /* 0x000fe200078e02ff */
[----:B------:R-:W-:-:S02]  /*0ca0*/  SHF.R.S32.HI R8, RZ, 0x5, R8 ;  /* 0x00000005ff087819 */ /* 0x000fc40000011408 */
[----:B------:R-:W-:Y:S02]  /*0cb0*/  LOP3.LUT R10, R10, 0xfffffff8, RZ, 0xc0, !PT ;  /* 0xfffffff80a0a7812 */ /* 0x000fe400078ec0ff */
[----:B------:R-:W-:Y:S02]  /*0cc0*/  LEA.HI R6, R6, R6, RZ, 0x1 ;  /* 0x0000000606067211 */ /* 0x000fe400078f08ff */
[----:B------:R-:W-:Y:S01]  /*0cd0*/  LOP3.LUT R2, R0, 0x1ffffffc, RZ, 0xc0, !PT ;  /* 0x1ffffffc00027812 */ /* 0x000fe200078ec0ff */
[----:B------:R-:W-:Y:S01]  /*0ce0*/  IMAD.IADD R9, R9, 0x1, -R10 ;  /* 0x0000000109097824 */ /* 0x000fe200078e0a0a */
[----:B------:R-:W-:Y:S01]  /*0cf0*/  LOP3.LUT R16, R7, 0x7ffffffc, RZ, 0xc0, !PT ;  /* 0x7ffffffc07107812 */ /* 0x000fe200078ec0ff */
[----:B------:R-:W-:Y:S01]  /*0d00*/  IMAD R6, R6, -0x3, R157 ;  /* 0xfffffffd06067824 */ /* 0x000fe200078e029d */
[----:B------:R-:W-:Y:S01]  /*0d10*/  SHF.R.S32.HI R152, RZ, 0x2, R0 ;  /* 0x00000002ff987819 */ /* 0x000fe20000011400 */
[----:B------:R-:W-:Y:S02]  /*0d20*/  IMAD R9, R8, 0x10, R9 ;  /* 0x0000001008097824 */ /* 0x000fe400078e0209 */
[----:B------:R-:W-:-:S02]  /*0d30*/  IMAD.IADD R2, R11, 0x1, -R2 ;  /* 0x000000010b027824 */ /* 0x000fc400078e0a02 */
[----:B------:R-:W-:Y:S02]  /*0d40*/  IMAD R156, R6, 0x40, R9 ;  /* 0x00000040069c7824 */ /* 0x000fe400078e0209 */
[----:B------:R-:W-:Y:S02]  /*0d50*/  IMAD.SHL.U32 R22, R2, 0x8, RZ ;  /* 0x0000000802167824 */ /* 0x000fe400078e00ff */
[----:B0-----:R-:W-:-:S07]  /*0d60*/  IMAD.IADD R16, R155, 0x1, -R16 ;  /* 0x000000019b107824 */ /* 0x001fce00078e0a10 */
.L_x_943:
[----:B------:R-:W-:Y:S01]  /*0d70*/  ULDC.64 UR4, c[0x0][0xa28] ;  /* 0x00028a0000047ab9 */ /* 0x000fe20000000a00 */
[----:B0-----:R-:W0:Y:S01]  /*0d80*/  LDC R19, c[0x0][0x288] ;  /* 0x0000a200ff137b82 */ /* 0x001e220000000800 */
[----:B------:R-:W-:Y:S01]  /*0d90*/  UISETP.NE.U32.AND UP0, UPT, UR4, URZ, UPT ;  /* 0x0000003f0400728c */ /* 0x000fe2000bf05070 */
[----:B------:R-:W-:-:S03]  /*0da0*/  IMAD.MOV.U32 R6, RZ, RZ, RZ ;  /* 0x000000ffff067224 */ /* 0x000fc600078e00ff */
[----:B------:R-:W-:-:S03]  /*0db0*/  UISETP.NE.AND.EX UP0, UPT, UR5, URZ, UPT, UP0 ;  /* 0x0000003f0500728c */ /* 0x000fc6000bf05300 */
[----:B------:R-:W-:Y:S01]  /*0dc0*/  ULDC.64 UR4, c[0x0][0xa18] ;  /* 0x0002860000047ab9 */ /* 0x000fe20000000a00 */
[----:B-12--5:R-:W1:Y:S01]  /*0dd0*/  LDC.64 R8, c[0x0][0x3f8] ;  /* 0x0000fe00ff087b82 */ /* 0x026e620000000a00 */
[----:B------:R-:W-:Y:S01]  /*0de0*/  UISETP.NE.U32.AND UP1, UPT, UR4, URZ, UPT ;  /* 0x0000003f0400728c */ /* 0x000fe2000bf25070 */
[----:B------:R-:W-:-:S03]  /*0df0*/  PLOP3.LUT P0, PT, PT, PT, UP0, 0x80, 0x0 ;  /* 0x000000000000781c */ /* 0x000fc60003f0f008 */
[----:B------:R-:W-:-:S03]  /*0e00*/  UISETP.NE.AND.EX UP1, UPT, UR5, URZ, UPT, UP1 ;  /* 0x0000003f0500728c */ /* 0x000fc6000bf25310 */
[----:B------:R-:W-:Y:S01]  /*0e10*/  @UP0 ULDC.64 UR4, c[0x0][0xa28] ;  /* 0x00028a0000040ab9 */ /* 0x000fe20000000a00 */
[----:B------:R-:W2:Y:S01]  /*0e20*/  LDC R0, c[0x0][0x404] ;  /* 0x00010100ff007b82 */ /* 0x000ea20000000800 */
[----:B------:R-:W-:Y:S01]  /*0e30*/  @UP0 UIMAD.WIDE UR4, UR50, 0x4, UR4 ;  /* 0x00000004320408a5 */ /* 0x000fe2000f8e0204 */
[----:B------:R-:W-:-:S05]  /*0e40*/  PLOP3.LUT P2, PT, PT, PT, UP1, 0x80, 0x0 ;  /* 0x000000000000781c */ /* 0x000fca0003f4f018 */
[----:B------:R-:W-:Y:S01]  /*0e50*/  @UP1 ULDC.64 UR6, c[0x0][0xa18] ;  /* 0x0002860000061ab9 */ /* 0x000fe20000000a00 */
[----:B------:R-:W-:Y:S01]  /*0e60*/  IMAD.U32 R2, RZ, RZ, UR4 ;  /* 0x00000004ff027e24 */ /* 0x000fe2000f8e00ff */
[----:B---3--:R-:W3:Y:S01]  /*0e70*/  LDC R17, c[0x0][0x2e0] ;  /* 0x0000b800ff117b82 */ /* 0x008ee20000000800 */
[----:B------:R-:W-:Y:S01]  /*0e80*/  IMAD.U32 R3, RZ, RZ, UR5 ;  /* 0x00000005ff037e24 */ /* 0x000fe2000f8e00ff */
[----:B------:R-:W-:-:S04]  /*0e90*/  @UP1 UIMAD.WIDE UR4, UR50, 0x4, UR6 ;  /* 0x00000004320418a5 */ /* 0x000fc8000f8e0206 */
[----:B----4-:R4:W5:Y:S02]  /*0ea0*/  @P0 LDG.E R6, desc[UR48][R2.64] ;  /* 0x0000003002060981 */ /* 0x010964000c1e1900 */
[----:B------:R-:W-:Y:S02]  /*0eb0*/  IMAD.U32 R4, RZ, RZ, UR4 ;  /* 0x00000004ff047e24 */ /* 0x000fe4000f8e00ff */
[----:B------:R-:W-:Y:S01]  /*0ec0*/  IMAD.U32 R5, RZ, RZ, UR5 ;  /* 0x00000005ff057e24 */ /* 0x000fe2000f8e00ff */
[----:B------:R-:W-:-:S04]  /*0ed0*/  ULDC.64 UR4, c[0x0][0xa20] ;  /* 0x0002880000047ab9 */ /* 0x000fc80000000a00 */
[----:B0-----:R4:W5:Y:S01]  /*0ee0*/  @P2 LDG.E R19, desc[UR48][R4.64] ;  /* 0x0000003004132981 */ /* 0x001962000c1e1900 */
[----:B-1----:R-:W-:Y:S02]  /*0ef0*/  ISETP.NE.U32.AND P0, PT, R8, RZ, PT ;  /* 0x000000ff0800720c */ /* 0x002fe40003f05070 */
[----:B------:R-:W-:Y:S02]  /*0f00*/  ISETP.NE.U32.AND P1, PT, RZ, UR4, PT ;  /* 0x00000004ff007c0c */ /* 0x000fe4000bf25070 */
[----:B------:R-:W-:Y:S02]  /*0f10*/  ISETP.NE.AND.EX P0, PT, R9, RZ, PT, P0 ;  /* 0x000000ff0900720c */ /* 0x000fe40003f05300 */
[----:B------:R-:W-:Y:S02]  /*0f20*/  ISETP.NE.AND.EX P1, PT, RZ, UR5, PT, P1 ;  /* 0x00000005ff007c0c */ /* 0x000fe4000bf25310 */
[----:B--2---:R-:W-:Y:S01]  /*0f30*/  SEL R0, R0, 0x1, P0 ;  /* 0x0000000100007807 */ /* 0x004fe20000000000 */
[----:B----4-:R-:W-:Y:S10]  /*0f40*/  @P2 BRA `(.L_x_848) ;  /* 0x00000000002c2947 */ /* 0x010ff40003800000 */
        /* <DEDUP_REMOVED lines=8> */
[----:B-----5:R-:W2:Y:S04]  /*0fd0*/  LDG.E R19, desc[UR48][R2.64] ;  /* 0x0000003002137981 */ /* 0x020ea8000c1e1900 */
[----:B------:R-:W2:Y:S02]  /*0fe0*/  LDG.E R4, desc[UR48][R2.64+0x4] ;  /* 0x0000043002047981 */ /* 0x000ea4000c1e1900 */
[----:B--2---:R-:W-:-:S07]  /*0ff0*/  IMAD.IADD R19, R4, 0x1, -R19 ;  /* 0x0000000104137824 */ /* 0x004fce00078e0a13 */
.L_x_848:
[----:B------:R-:W-:Y:S01]  /*1000*/  UMOV UR38, UR41 ;  /* 0x0000002900267c82 */ /* 0x000fe20008000000 */
[----:B------:R-:W-:Y:S01]  /*1010*/  UMOV UR39, UR50 ;  /* 0x0000003200277c82 */ /* 0x000fe20008000000 */
[----:B---3--:R-:W-:Y:S02]  /*1020*/  IMAD R17, R0, R17, RZ ;  /* 0x0000001100117224 */ /* 0x008fe400078e02ff */
[----:B------:R-:W-:Y:S01]  /*1030*/  IMAD.MOV.U32 R154, RZ, RZ, R89 ;  /* 0x000000ffff9a7224 */ /* 0x000fe200078e0059 */
[----:B------:R-:W-:Y:S06]  /*1040*/  @!P1 BRA `(.L_x_849) ;  /* 0x0000000000189947 */ /* 0x000fec0003800000 */
[----:B------:R-:W-:Y:S02]  /*1050*/  ULDC.64 UR4, c[0x0][0xa20] ;  /* 0x0002880000047ab9 */ /* 0x000fe40000000a00 */
[----:B------:R-:W-:-:S06]  /*1060*/  UIMAD.WIDE UR4, UR50, 0x4, UR4 ;  /* 0x00000004320478a5 */ /* 0x000fcc000f8e0204 */
[----:B------:R-:W-:Y:S02]  /*1070*/  IMAD.U32 R2, RZ, RZ, UR4 ;  /* 0x00000004ff027e24 */ /* 0x000fe4000f8e00ff */
[----:B------:R-:W-:-:S05]  /*1080*/  IMAD.U32 R3, RZ, RZ, UR5 ;  /* 0x00000005ff037e24 */ /* 0x000fca000f8e00ff */
[----:B------:R0:W5:Y:S01]  /*1090*/  LDG.E R17, desc[UR48][R2.64] ;  /* 0x0000003002117981 */ /* 0x000162000c1e1900 */
[----:B------:R-:W-:Y:S05]  /*10a0*/  BRA `(.L_x_850) ;  /* 0x00000000002c7947 */ /* 0x000fea0003800000 */
.L_x_849:
        /* <DEDUP_REMOVED lines=9> */
[----:B------:R-:W2:Y:S02]  /*1140*/  LDG.E R0, desc[UR48][R2.64+0x4] ;  /* 0x0000043002007981 */ /* 0x000ea4000c1e1900 */
[----:B--2---:R-:W-:-:S07]  /*1150*/  IMAD.IADD R17, R0, 0x1, -R17 ;  /* 0x0000000100117824 */ /* 0x004fce00078e0a11 */
.L_x_850:
[----:B------:R-:W-:Y:S01]  /*1160*/  ULDC.64 UR6, c[0x0][0x990] ;  /* 0x0002640000067ab9 */ /* 0x000fe20000000a00 */
[----:B------:R-:W-:Y:S01]  /*1170*/  ULDC.64 UR4, c[0x0][0x998] ;  /* 0x0002660000047ab9 */ /* 0x000fe20000000a00 */
[----:B------:R-:W-:Y:S01]  /*1180*/  UISETP.NE.U32.AND UP0, UPT, UR6, URZ, UPT ;  /* 0x0000003f0600728c */ /* 0x000fe2000bf05070 */
[----:B------:R-:W-:Y:S01]  /*1190*/  IMAD.MOV.U32 R7, RZ, RZ, 0x3f800000 ;  /* 0x3f800000ff077424 */ /* 0x000fe200078e00ff */
[----:B------:R-:W-:Y:S01]  /*11a0*/  UISETP.NE.U32.AND UP1, UPT, UR4, URZ, UPT ;  /* 0x0000003f0400728c */ /* 0x000fe2000bf25070 */
[----:B------:R-:W-:Y:S01]  /*11b0*/  IMAD.MOV.U32 R0, RZ, RZ, 0x3f800000 ;  /* 0x3f800000ff007424 */ /* 0x000fe200078e00ff */
[----:B------:R-:W-:Y:S01]  /*11c0*/  UISETP.NE.AND.EX UP0, UPT, UR7, URZ, UPT, UP0 ;  /* 0x0000003f0700728c */ /* 0x000fe2000bf05300 */
[----:B------:R-:W1:Y:S01]  /*11d0*/  LDC.64 R8, c[0x0][0x9e0] ;  /* 0x00027800ff087b82 */ /* 0x000e620000000a00 */
[----:B------:R-:W-:Y:S01]  /*11e0*/  UISETP.NE.AND.EX UP1, UPT, UR5, URZ, UPT, UP1 ;  /* 0x0000003f0500728c */ /* 0x000fe2000bf25310 */
[----:B------:R-:W-:Y:S02]  /*11f0*/  ULDC UR8, c[0x0][0x428] ;  /* 0x00010a0000087ab9 */ /* 0x000fe40000000800 */
[----:B------:R-:W-:Y:S01]  /*1200*/  UISETP.NE.AND UP2, UPT, UR8, 0x1, UPT ;  /* 0x000000010800788c */ /* 0x000fe2000bf45270 */
[----:B------:R-:W-:-:S02]  /*1210*/  PLOP3.LUT P0, PT, PT, PT, UP0, 0x80, 0x0 ;  /* 0x000000000000781c */ /* 0x000fc40003f0f008 */
[----:B------:R-:W-:-:S03]  /*1220*/  PLOP3.LUT P1, PT, PT, PT, UP1, 0x80, 0x0 ;  /* 0x000000000000781c */ /* 0x000fc60003f2f018 */
[----:B------:R-:W-:Y:S01]  /*1230*/  @UP0 USHF.R.S32.HI UR8, URZ, 0x1f, UR50 ;  /* 0x0000001f3f080899 */ /* 0x000fe20008011432 */
[----:B------:R-:W-:Y:S01]  /*1240*/  @UP0 ULDC.64 UR14, c[0x0][0x9a8] ;  /* 0x00026a00000e0ab9 */ /* 0x000fe20000000a00 */
[----:B------:R-:W-:Y:S02]  /*1250*/  @UP1 ULDC.64 UR16, c[0x0][0x9b8] ;  /* 0x00026e0000101ab9 */ /* 0x000fe40000000a00 */
[----:B------:R-:W-:Y:S02]  /*1260*/  @UP0 UIMAD UR10, UR8, UR14, URZ ;  /* 0x0000000e080a02a4 */ /* 0x000fe4000f8e023f */
[----:B------:R-:W-:Y:S02]  /*1270*/  @UP0 UIMAD.WIDE.U32 UR8, UR50, UR14, URZ ;  /* 0x0000000e320802a5 */ /* 0x000fe4000f8e003f */
[----:B------:R-:W-:Y:S01]  /*1280*/  @UP1 USHF.R.S32.HI UR14, URZ, 0x1f, UR50 ;  /* 0x0000001f3f0e1899 */ /* 0x000fe20008011432 */
[----:B------:R-:W-:Y:S01]  /*1290*/  @UP2 ULDC UR12, c[0x0][0x42c] ;  /* 0x00010b00000c2ab9 */ /* 0x000fe20000000800 */
[----:B------:R-:W-:-:S02]  /*12a0*/  @UP0 UIMAD UR15, UR50, UR15, UR10 ;  /* 0x0000000f320f02a4 */ /* 0x000fc4000f8e020a */
[----:B------:R-:W-:Y:S02]  /*12b0*/  @UP1 UIMAD UR14, UR14, UR16, URZ ;  /* 0x000000100e0e12a4 */ /* 0x000fe4000f8e023f */
[----:B------:R-:W-:Y:S02]  /*12c0*/  UIMAD.WIDE.U32 UR12, UR41, UR12, URZ ;  /* 0x0000000c290c72a5 */ /* 0x000fe4000f8e003f */
[----:B------:R-:W-:Y:S02]  /*12d0*/  @UP1 UIMAD.WIDE.U32 UR10, UR50, UR16, URZ ;  /* 0x00000010320a12a5 */ /* 0x000fe4000f8e003f */
[----:B------:R-:W-:Y:S01]  /*12e0*/  @UP1 UIMAD UR16, UR50, UR17, UR14 ;  /* 0x00000011321012a4 */ /* 0x000fe2000f8e020e */
[----:B------:R-:W-:Y:S02]  /*12f0*/  @UP0 ULDC.64 UR18, c[0x0][0x9b0] ;  /* 0x00026c0000120ab9 */ /* 0x000fe40000000a00 */
[----:B------:R-:W-:Y:S01]  /*1300*/  @UP2 ULDC UR17, c[0x0][0x430] ;  /* 0x00010c0000112ab9 */ /* 0x000fe20000000800 */
[----:B------:R-:W-:Y:S01]  /*1310*/  UMOV UR14, UR41 ;  /* 0x00000029000e7c82 */ /* 0x000fe20008000000 */
[----:B------:R-:W-:Y:S01]  /*1320*/  @UP2 USHF.R.U32.HI UR14, URZ, UR17, UR13 ;  /* 0x000000113f0e2299 */ /* 0x000fe2000801160d */
[----:B------:R-:W-:Y:S01]  /*1330*/  @UP1 ULDC.64 UR20, c[0x0][0x9c0] ;  /* 0x0002700000141ab9 */ /* 0x000fe20000000a00 */
[----:B------:R-:W-:-:S02]  /*1340*/  @UP0 UIADD3 UR9, UR9, UR15, URZ ;  /* 0x0000000f09090290 */ /* 0x000fc4000fffe03f */
[----:B------:R-:W-:Y:S02]  /*1350*/  @UP0 USHF.R.S32.HI UR12, URZ, 0x1f, UR14 ;  /* 0x0000001f3f0c0899 */ /* 0x000fe4000801140e */
[----:B------:R-:W-:Y:S02]  /*1360*/  @UP1 USHF.R.S32.HI UR13, URZ, 0x1f, UR14 ;  /* 0x0000001f3f0d1899 */ /* 0x000fe4000801140e */
[----:B------:R-:W-:Y:S02]  /*1370*/  @UP0 UIMAD UR12, UR12, UR18, URZ ;  /* 0x000000120c0c02a4 */ /* 0x000fe4000f8e023f */
[----:B------:R-:W-:Y:S02]  /*1380*/  @UP1 UIADD3 UR11, UR11, UR16, URZ ;  /* 0x000000100b0b1290 */ /* 0x000fe4000fffe03f */
[----:B------:R-:W-:Y:S02]  /*1390*/  @UP1 UIMAD UR13, UR13, UR20, URZ ;  /* 0x000000140d0d12a4 */ /* 0x000fe4000f8e023f */
[----:B------:R-:W-:-:S02]  /*13a0*/  @UP0 UIMAD.WIDE.U32 UR8, UR14, UR18, UR8 ;  /* 0x000000120e0802a5 */ /* 0x000fc4000f8e0008 */
[----:B------:R-:W-:Y:S02]  /*13b0*/  @UP0 UIMAD UR12, UR14, UR19, UR12 ;  /* 0x000000130e0c02a4 */ /* 0x000fe4000f8e020c */
[----:B------:R-:W-:Y:S02]  /*13c0*/  @UP1 UIMAD.WIDE.U32 UR10, UR14, UR20, UR10 ;  /* 0x000000140e0a12a5 */ /* 0x000fe4000f8e000a */
[----:B------:R-:W-:Y:S02]  /*13d0*/  @UP1 UIMAD UR13, UR14, UR21, UR13 ;  /* 0x000000150e0d12a4 */ /* 0x000fe4000f8e020d */
[----:B------:R-:W-:Y:S02]  /*13e0*/  @UP0 UIADD3 UR12, UR9, UR12, URZ ;  /* 0x0000000c090c0290 */ /* 0x000fe4000fffe03f */
[----:B------:R-:W-:Y:S02]  /*13f0*/  @UP0 ULEA UR6, UP3, UR8, UR6, 0x2 ;  /* 0x0000000608060291 */ /* 0x000fe4000f86103f */
[----:B------:R-:W-:-:S02]  /*1400*/  @UP1 UIADD3 UR9, UR11, UR13, URZ ;  /* 0x0000000d0b091290 */ /* 0x000fc4000fffe03f */
[----:B------:R-:W-:Y:S02]  /*1410*/  @UP1 ULEA UR4, UP4, UR10, UR4, 0x2 ;  /* 0x000000040a041291 */ /* 0x000fe4000f88103f */
[----:B------:R-:W-:Y:S01]  /*1420*/  @UP0 ULEA.HI.X UR7, UR8, UR7, UR12, 0x2, UP3 ;  /* 0x0000000708070291 */ /* 0x000fe200098f140c */
[----:B0-----:R-:W-:Y:S01]  /*1430*/  IMAD.U32 R2, RZ, RZ, UR6 ;  /* 0x00000006ff027e24 */ /* 0x001fe2000f8e00ff */
[----:B------:R-:W-:Y:S02]  /*1440*/  @UP1 ULEA.HI.X UR5, UR10, UR5, UR9, 0x2, UP4 ;  /* 0x000000050a051291 */ /* 0x000fe4000a0f1409 */
[----:B------:R-:W-:Y:S01]  /*1450*/  IMAD.U32 R4, RZ, RZ, UR4 ;  /* 0x00000004ff047e24 */ /* 0x000fe2000f8e00ff */
[----:B------:R-:W-:Y:S01]  /*1460*/  ULDC UR4, c[0x0][0x988] ;  /* 0x0002620000047ab9 */ /* 0x000fe20000000800 */
[----:B------:R-:W-:Y:S01]  /*1470*/  IMAD.U32 R3, RZ, RZ, UR7 ;  /* 0x00000007ff037e24 */ /* 0x000fe2000f8e00ff */
[----:B------:R-:W-:Y:S01]  /*1480*/  @UP2 ULDC UR6, c[0x0][0x430] ;  /* 0x00010c0000062ab9 */ /* 0x000fe20000000800 */
[----:B------:R-:W-:-:S03]  /*1490*/  IMAD.U32 R5, RZ, RZ, UR5 ;  /* 0x00000005ff057e24 */ /* 0x000fc6000f8e00ff */
[----:B------:R-:W2:Y:S04]  /*14a0*/  @P0 LDG.E R7, desc[UR48][R2.64] ;  /* 0x0000003002070981 */ /* 0x000ea8000c1e1900 */
[----:B------:R-:W2:Y:S01]  /*14b0*/  @P1 LDG.E R0, desc[UR48][R4.64] ;  /* 0x0000003004001981 */ /* 0x000ea2000c1e1900 */
[----:B-1----:R-:W-:Y:S01]  /*14c0*/  ISETP.GE.AND P1, PT, R9, 0x1, PT ;  /* 0x000000010900780c */ /* 0x002fe20003f26270 */
[----:B-----5:R-:W-:Y:S02]  /*14d0*/  IMAD.IADD R17, R17, 0x1, -R6 ;  /* 0x0000000111117824 */ /* 0x020fe400078e0a06 */
[----:B--2---:R-:W-:-:S04]  /*14e0*/  FMUL.FTZ R0, R7, R0 ;  /* 0x0000000007007220 */ /* 0x004fc80000410000 */
[----:B------:R-:W-:Y:S01]  /*14f0*/  FMUL.FTZ R6, R0, UR4 ;  /* 0x0000000400067c20 */ /* 0x000fe20008410000 */
[----:B------:R-:W-:Y:S01]  /*1500*/  @UP2 ULDC UR4, c[0x0][0x42c] ;  /* 0x00010b0000042ab9 */ /* 0x000fe20000000800 */
[----:B------:R-:W-:Y:S01]  /*1510*/  IADD3 R0, R17, 0xc0, -R19 ;  /* 0x000000c011007810 */ /* 0x000fe20007ffe813 */
[----:B------:R-:W-:Y:S02]  /*1520*/  UIMAD.WIDE.U32 UR4, UR41, UR4, URZ ;  /* 0x00000004290472a5 */ /* 0x000fe4000f8e003f */
[----:B------:R-:W-:Y:S02]  /*1530*/  R2UR UR40, R6 ;  /* 0x00000000062872ca */ /* 0x000fe400000e0000 */
[----:B------:R-:W-:Y:S01]  /*1540*/  IMAD R23, R89, 0xc0, R0 ;  /* 0x000000c059177824 */ /* 0x000fe200078e0200 */
[----:B------:R-:W-:-:S03]  /*1550*/  @UP2 USHF.R.U32.HI UR41, URZ, UR6, UR5 ;  /* 0x000000063f292299 */ /* 0x000fc60008011605 */
[----:B------:R-:W-:Y:S01]  /*1560*/  IMAD.IADD R0, R23, 0x1, R8 ;  /* 0x0000000117007824 */ /* 0x000fe200078e0208 */
[----:B------:R-:W-:Y:S08]  /*1570*/  @!P1 BRA `(.L_x_851) ;  /* 0x0000000000409947 */ /* 0x000ff00003800000 */
[C---:B------:R-:W-:Y:S01]  /*1580*/  ISETP.GT.AND P0, PT, R23.reuse, RZ, PT ;  /* 0x000000ff1700720c */ /* 0x040fe20003f04270 */
[----:B------:R-:W-:-:S12]  /*1590*/  VIADD R2, R23, 0xffffffff ;  /* 0xffffffff17027836 */ /* 0x000fd80000000000 */
[----:B------:R-:W-:Y:S05]  /*15a0*/  @P0 BRA `(.L_x_852) ;  /* 0x00000000001c0947 */ /* 0x000fea0003800000 */
[----:B------:R-:W-:Y:S01]  /*15b0*/  ISETP.NE.AND P0, PT, R9, 0x1, PT ;  /* 0x000000010900780c */ /* 0x000fe20003f05270 */
[----:B------:R-:W-:-:S12]  /*15c0*/  IMAD.MOV R3, RZ, RZ, -R23 ;  /* 0x000000ffff037224 */ /* 0x000fd800078e0a17 */
[----:B------:R-:W0:Y:S02]  /*15d0*/  @P0 LDC.64 R4, c[0x0][0x9e8] ;  /* 0x00027a00ff040b82 */ /* 0x000e240000000a00 */
[----:B0-----:R-:W-:-:S05]  /*15e0*/  @P0 IMAD.HI.U32 R2, R3, R4, RZ ;  /* 0x0000000403020227 */ /* 0x001fca00078e00ff */
[----:B------:R-:W-:-:S04]  /*15f0*/  @P0 SHF.R.U32.HI R3, RZ, R5, R2 ;  /* 0x00000005ff030219 */ /* 0x000fc80000011602 */
[----:B------:R-:W-:Y:S01]  /*1600*/  LOP3.LUT R2, RZ, R3, RZ, 0x33, !PT ;  /* 0x00000003ff027212 */ /* 0x000fe200078e33ff */
[----:B------:R-:W-:Y:S06]  /*1610*/  BRA `(.L_x_853) ;  /* 0x0000000000107947 */ /* 0x000fec0003800000 */
.L_x_852:
[----:B------:R-:W-:-:S13]  /*1620*/  ISETP.NE.AND P0, PT, R9, 0x1, PT ;  /* 0x000000010900780c */ /* 0x000fda0003f05270 */
[----:B------:R-:W0:Y:S02]  /*1630*/  @P0 LDC.64 R4, c[0x0][0x9e8] ;  /* 0x00027a00ff040b82 */ /* 0x000e240000000a00 */
[----:B0-----:R-:W-:-:S05]  /*1640*/  @P0 IMAD.HI.U32 R4, R2, R4, RZ ;  /* 0x0000000402040227 */ /* 0x001fca00078e00ff */
[----:B------:R-:W-:-:S07]  /*1650*/  @P0 SHF.R.U32.HI R2, RZ, R5, R4 ;  /* 0x00000005ff020219 */ /* 0x000fce0000011604 */
.L_x_853:
[----:B------:R-:W-:-:S05]  /*1660*/  IMAD R3, R2, R9, R9 ;  /* 0x0000000902037224 */ /* 0x000fca00078e0209 */
[----:B------:R-:W-:-:S07]  /*1670*/  VIMNMX R0, R0, R3, PT ;  /* 0x0000000300007248 */ /* 0x000fce0003fe0100 */
.L_x_851:
[----:B------:R-:W-:Y:S01]  /*1680*/  VIADD R2, R0, 0x7f ;  /* 0x0000007f00027836 */ /* 0x000fe20000000000 */
[----:B------:R-:W-:Y:S01]  /*1690*/  ULDC UR4, c[0x0][0x9dc] ;  /* 0x0002770000047ab9 */ /* 0x000fe20000000800 */
[C---:B------:R-:W-:Y:S02]  /*16a0*/  VIADD R0, R17.reuse, 0x7f ;  /* 0x0000007f11007836 */ /* 0x040fe40000000000 */
[----:B------:R-:W-:Y:S01]  /*16b0*/  IMAD.IADD R4, R17, 0x1, -R19 ;  /* 0x0000000111047824 */ /* 0x000fe200078e0a13 */
[----:B------:R-:W-:Y:S02]  /*16c0*/  SHF.R.S32.HI R5, RZ, 0x1f, R2 ;  /* 0x0000001fff057819 */ /* 0x000fe40000011402 */
[----:B------:R-:W-:Y:S01]  /*16d0*/  SHF.R.S32.HI R3, RZ, 0x1f, R0 ;  /* 0x0000001fff037819 */ /* 0x000fe20000011400 */
[----:B------:R-:W-:Y:S01]  /*16e0*/  IMAD R91, R89, 0xc0, R4 ;  /* 0x000000c0595b7824 */ /* 0x000fe200078e0204 */
        /* <DEDUP_REMOVED lines=12> */
[----:B------:R-:W0:Y:S02]  /*17b0*/  @P0 LDC.64 R4, c[0x0][0x9e8] ;  /* 0x00027a00ff040b82 */ /* 0x000e240000000a00 */
[----:B0-----:R-:W-:-:S05]  /*17c0*/  @P0 IMAD.HI.U32 R0, R3, R4, RZ ;  /* 0x0000000403000227 */ /* 0x001fca00078e00ff */
[----:B------:R-:W-:-:S04]  /*17d0*/  @P0 SHF.R.U32.HI R3, RZ, R5, R0 ;  /* 0x00000005ff030219 */ /* 0x000fc80000011600 */
[----:B------:R-:W-:Y:S01]  /*17e0*/  LOP3.LUT R0, RZ, R3, RZ, 0x33, !PT ;  /* 0x00000003ff007212 */ /* 0x000fe200078e33ff */
[----:B------:R-:W-:Y:S06]  /*17f0*/  BRA `(.L_x_856) ;  /* 0x0000000000147947 */ /* 0x000fec0003800000 */
.L_x_855:
[----:B------:R-:W-:Y:S01]  /*1800*/  ISETP.NE.AND P0, PT, R9, 0x1, PT ;  /* 0x000000010900780c */ /* 0x000fe20003f05270 */
[----:B------:R-:W-:-:S12]  /*1810*/  IMAD.MOV.U32 R0, RZ, RZ, R91 ;  /* 0x000000ffff007224 */ /* 0x000fd800078e005b */
[----:B------:R-:W0:Y:S02]  /*1820*/  @P0 LDC.64 R2, c[0x0][0x9e8] ;  /* 0x00027a00ff020b82 */ /* 0x000e240000000a00 */
[----:B0-----:R-:W-:-:S05]  /*1830*/  @P0 IMAD.HI.U32 R2, R91, R2, RZ ;  /* 0x000000025b020227 */ /* 0x001fca00078e00ff */
[----:B------:R-:W-:-:S07]  /*1840*/  @P0 SHF.R.U32.HI R0, RZ, R3, R2 ;  /* 0x00000003ff000219 */ /* 0x000fce0000011602 */
.L_x_856:
[----:B------:R-:W-:-:S05]  /*1850*/  IMAD R0, R0, R9, RZ ;  /* 0x0000000900007224 */ /* 0x000fca00078e02ff */
[----:B------:R-:W-:-:S13]  /*1860*/  R2UR UR5, R0 ;  /* 0x00000000000572ca */ /* 0x000fda00000e0000 */
[----:B------:R-:W-:-:S04]  /*1870*/  UISETP.LT.AND UP0, UPT, UR4, UR5, UPT ;  /* 0x000000050400728c */ /* 0x000fc8000bf01270 */
[----:B------:R-:W-:-:S12]  /*1880*/  USEL UR4, UR4, UR5, !UP0 ;  /* 0x0000000504047287 */ /* 0x000fd8000c000000 */
.L_x_854:
[----:B------:R-:W-:Y:S01]  /*1890*/  USHF.R.S32.HI UR5, URZ, 0x1f, UR4 ;  /* 0x0000001f3f057899 */ /* 0x000fe20008011404 */
[----:B------:R-:W-:Y:S02]  /*18a0*/  PLOP3.LUT P0, PT, PT, PT, PT, 0x80, 0x0 ;  /* 0x000000000000781c */ /* 0x000fe40003f0f070 */
[----:B------:R-:W-:Y:S01]  /*18b0*/  CS2R R4, SRZ ;  /* 0x0000000000047805 */ /* 0x000fe2000001ff00 */
[----:B------:R-:W-:Y:S01]  /*18c0*/  IMAD.MOV.U32 R3, RZ, RZ, RZ ;  /* 0x000000ffff037224 */ /* 0x000fe200078e00ff */
        /* <DEDUP_REMOVED lines=28> */
[----:B------:R-:W-:Y:S01]  /*1a90*/  IMAD.MOV.U32 R36, RZ, RZ, RZ ;  /* 0x000000ffff247224 */ /* 0x000fe200078e00ff */
[----:B------:R-:W-:Y:S06]  /*1aa0*/  @!P1 BRA `(.L_x_857) ;  /* 0x000000b000989947 */ /* 0x000fec0003800000 */
[----:B------:R-:W0:Y:S01]  /*1ab0*/  SHFL.IDX PT, R0, R157, RZ, 0x1f ;  /* 0x00001fff9d007589 */ /* 0x000e2200000e0000 */
[----:B------:R-:W1:Y:S01]  /*1ac0*/  S2UR UR44, SR_CgaCtaId ;  /* 0x00000000002c79c3 */ /* 0x000e620000008800 */
[----:B------:R-:W-:Y:S01]  /*1ad0*/  UMOV UR45, 0x400 ;  /* 0x00000400002d7882 */ /* 0x000fe20000000000 */
        /* <DEDUP_REMOVED lines=28> */
.L_x_858:
[----:B------:R-:W-:Y:S01]  /*1ca0*/  ULEA.HI UR4, UR46, UR46, URZ, 0x1 ;  /* 0x0000002e2e047291 */ /* 0x000fe2000f8f083f */
[----:B------:R-:W-:-:S03]  /*1cb0*/  IMAD.U32 R2, RZ, RZ, UR47 ;  /* 0x0000002fff027e24 */ /* 0x000fc6000f8e00ff */
[----:B------:R-:W-:Y:S02]  /*1cc0*/  ULOP3.LUT UR4, UR4, 0xfffffffe, URZ, 0xc0, !UPT ;  /* 0xfffffffe04047892 */ /* 0x000fe4000f8ec03f */
[----:B------:R-:W-:Y:S02]  /*1cd0*/  ISETP.NE.AND P0, PT, R2, 0x3, PT ;  /* 0x000000030200780c */ /* 0x000fe40003f05270 */
[----:B------:R-:W-:-:S06]  /*1ce0*/  UIADD3 UR4, UR46, -UR4, URZ ;  /* 0x800000042e047290 */ /* 0x000fcc000fffe03f */
[----:B------:R-:W-:-:S05]  /*1cf0*/  IMAD.U32 R0, RZ, RZ, UR4 ;  /* 0x00000004ff007e24 */ /* 0x000fca000f8e00ff */
[----:B------:R-:W-:-:S04]  /*1d00*/  SHF.L.U32 R0, R0, 0x1f, RZ ;  /* 0x0000001f00007819 */ /* 0x000fc800000006ff */
[----:B------:R-:W0:Y:S02]  /*1d10*/  SYNCS.PHASECHK.TRANS64.TRYWAIT P1, [UR45+0x19c00], R0 ;  /* 0x019c0000ff0075a7 */ /* 0x000e24000802016d */
[----:B0-----:R-:W-:Y:S05]  /*1d20*/  @!P1 BRA `(.L_x_859) ;  /* 0x0000011c00409947 */ /* 0x001fea0003800000 */
.L_x_1040:
[----:B------:R-:W-:Y:S05]  /*1d30*/  @!P0 BRA `(.L_x_860) ;  /* 0x0000000000048947 */ /* 0x000fea0003800000 */
[----:B------:R-:W-:Y:S01]  /*1d40*/  BPT.TRAP 0x1 ;  /* 0x000000040000795c */ /* 0x000fe20000300000 */
.L_x_860:
[----:B------:R-:W-:Y:S02]  /*1d50*/  IMAD.U32 R5, RZ, RZ, UR37 ;  /* 0x00000025ff057e24 */ /* 0x000fe4000f8e00ff */
[----:B0-----:R-:W-:-:S03]  /*1d60*/  IMAD.U32 R0, RZ, RZ, UR36 ;  /* 0x00000024ff007e24 */ /* 0x001fc6000f8e00ff */
[----:B------:R-:W-:Y:S02]  /*1d70*/  LEA R5, R5, UR45, 0x3 ;  /* 0x0000002d05057c11 */ /* 0x000fe4000f8e18ff */
[----:B------:R-:W-:-:S04]  /*1d80*/  SHF.L.U32 R0, R0, 0x1f, RZ ;  /* 0x0000001f00007819 */ /* 0x000fc800000006ff */
[----:B------:R0:W1:Y:S01]  /*1d90*/  SYNCS.PHASECHK.TRANS64.TRYWAIT P2, [R5+URZ+0x19c30], R0 ;  /* 0x019c3000050075a7 */ /* 0x000062000804017f */
[----:B------:R-:W-:Y:S05]  /*1da0*/  @!P0 BRA `(.L_x_861) ;  /* 0x0000000000048947 */ /* 0x000fea0003800000 */
[----:B------:R-:W-:Y:S01]  /*1db0*/  BPT.TRAP 0x1 ;  /* 0x000000040000795c */ /* 0x000fe20000300000 */
.L_x_861:
[----:B------:R-:W2:Y:S02]  /*1dc0*/  S2R R2, SR_TID.X ;  /* 0x0000000000027919 */ /* 0x000ea40000002100 */
[----:B--2---:R-:W-:Y:S01]  /*1dd0*/  LOP3.LUT P1, RZ, R2, 0x7f, RZ, 0xc0, !PT ;  /* 0x0000007f02ff7812 */ /* 0x004fe2000782c0ff */
[----:B-1----:R-:W-:-:S12]  /*1de0*/  @P2 BRA `(.L_x_862) ;  /* 0x0000000000082947 */ /* 0x002fd80003800000 */
[----:B------:R-:W1:Y:S02]  /*1df0*/  SYNCS.PHASECHK.TRANS64.TRYWAIT P2, [R5+URZ+0x19c30], R0 ;  /* 0x019c3000050075a7 */ /* 0x000e64000804017f */
[----:B-1----:R-:W-:Y:S05]  /*1e00*/  @!P2 BRA `(.L_x_863) ;  /* 0x0000011c0020a947 */ /* 0x002fea0003800000 */
.L_x_862:
[----:B------:R-:W-:Y:S05]  /*1e10*/  WARPSYNC.ALL ;  /* 0x0000000000007948 */ /* 0x000fea0003800000 */
[----:B------:R-:W-:Y:S01]  /*1e20*/  UIADD3 UR4, UR45, 0x13800, URZ ;  /* 0x000138002d047890 */ /* 0x000fe2000fffe03f */
[----:B------:R-:W-:Y:S01]  /*1e30*/  WARPGROUP.ARRIVE ;  /* 0x00000000000079c5 */ /* 0x000fe20000000000 */
[----:B------:R-:W-:Y:S01]  /*1e40*/  ULOP3.LUT UR12, UR51, 0x10000, URZ, 0xfc, !UPT ;  /* 0x00010000330c7892 */ /* 0x000fe2000f8efc3f */
[----:B------:R-:W-:Y:S01]  /*1e50*/  IMAD.MOV.U32 R3, RZ, RZ, -0x80 ;  /* 0xffffff80ff037424 */ /* 0x000fe200078e00ff */
[----:B------:R-:W-:Y:S01]  /*1e60*/  USHF.R.U32.HI UR4, URZ, 0x4, UR4 ;  /* 0x000000043f047899 */ /* 0x000fe20008011604 */
[----:B01----:R-:W-:Y:S01]  /*1e70*/  @!P1 VIADD R0, R5, 0x19c40 ;  /* 0x00019c4005009836 */ /* 0x003fe20000000000 */
[----:B------:R-:W-:Y:S01]  /*1e80*/  UMOV UR13, 0xc0000010 ;  /* 0xc0000010000d7882 */ /* 0x000fe20000000000 */
[----:B------:R-:W-:Y:S01]  /*1e90*/  UMOV UR15, 0xc0000010 ;  /* 0xc0000010000f7882 */ /* 0x000fe20000000000 */
[----:B------:R-:W-:Y:S01]  /*1ea0*/  ULOP3.LUT UR4, UR4, 0x3fff, URZ, 0xc0, !UPT ;  /* 0x00003fff04047892 */ /* 0x000fe2000f8ec03f */
[----:B------:R-:W-:Y:S01]  /*1eb0*/  IMAD R4, R88, R3, 0x80 ;  /* 0x0000008058047424 */ /* 0x000fe200078e0203 */
[----:B------:R-:W-:Y:S01]  /*1ec0*/  UMOV UR5, 0xc0000010 ;  /* 0xc000001000057882 */ /* 0x000fe20000000000 */
[----:B------:R-:W-:Y:S01]  /*1ed0*/  UMOV UR7, 0xc0000010 ;  /* 0xc000001000077882 */ /* 0x000fe20000000000 */
[----:B------:R-:W-:Y:S01]  /*1ee0*/  ULOP3.LUT UR16, UR4, 0x10000, URZ, 0xfc, !UPT ;  /* 0x0001000004107892 */ /* 0x000fe2000f8efc3f */
[----:B------:R-:W-:Y:S01]  /*1ef0*/  IMAD.IADD R2, R17, 0x1, R4 ;  /* 0x0000000111027824 */ /* 0x000fe200078e0204 */
[----:B------:R-:W-:Y:S01]  /*1f00*/  UIADD3 UR4, UR12, 0x180, URZ ;  /* 0x000001800c047890 */ /* 0x000fe2000fffe03f */
[----:B------:R-:W-:Y:S01]  /*1f10*/  @!P1 PRMT R0, RZ, 0x654, R0 ;  /* 0x00000654ff009816 */ /* 0x000fe20000000000 */
[----:B------:R-:W-:Y:S01]  /*1f20*/  UIMAD UR14, UR37, 0x300, UR16 ;  /* 0x00000300250e78a4 */ /* 0x000fe2000f8e0210 */
[----:B------:R-:W-:Y:S01]  /*1f30*/  IMAD R7, R89, 0xc0, R156 ;  /* 0x000000c059077824 */ /* 0x000fe200078e029c */
[----:B------:R-:W-:Y:S01]  /*1f40*/  UIADD3 UR8, UR12, 0x300, URZ ;  /* 0x000003000c087890 */ /* 0x000fe2000fffe03f */
[--C-:B------:R-:W-:Y:S01]  /*1f50*/  IADD3 R3, -R19, 0x1, R2.reuse ;  /* 0x0000000113037810 */ /* 0x100fe20007ffe102 */
[----:B------:R-:W-:Y:S01]  /*1f60*/  UIADD3 UR6, UR14, 0x100, URZ ;  /* 0x000001000e067890 */ /* 0x000fe2000fffe03f */
[----:B------:R-:W-:Y:S01]  /*1f70*/  IMAD R8, R16, -0x2, R2 ;  /* 0xfffffffe10087824 */ /* 0x000fe200078e0202 */
[----:B------:R-:W-:Y:S01]  /*1f80*/  UIADD3 UR10, UR14, 0x200, URZ ;  /* 0x000002000e0a7890 */ /* 0x000fe2000fffe03f */
[----:B------:R-:W-:Y:S01]  /*1f90*/  LEA R5, R88, 0xffffff80, 0x7 ;  /* 0xffffff8058057811 */ /* 0x000fe200078e38ff */
[----:B------:R-:W-:Y:S01]  /*1fa0*/  UMOV UR9, 0xc0000010 ;  /* 0xc000001000097882 */ /* 0x000fe20000000000 */
[----:B------:R-:W-:Y:S01]  /*1fb0*/  QGMMA.64x128x32.F32.E4M3.E4M3 R24, gdesc[UR12], RZ, !UPT, gsb0 ;  /* 0x01e000000c1879f3 */ /* 0x000fe2000c0008ff */
[----:B------:R-:W-:Y:S01]  /*1fc0*/  UMOV UR11, 0xc0000010 ;  /* 0xc0000010000b7882 */ /* 0x000fe20000000000 */
[----:B------:R-:W-:Y:S01]  /*1fd0*/  ULDC UR18, c[0x0][0x9dc] ;  /* 0x0002770000127ab9 */ /* 0x000fe20000000800 */
[----:B------:R-:W-:Y:S01]  /*1fe0*/  IMAD R3, R16, -0x2, R3 ;  /* 0xfffffffe10037824 */ /* 0x000fe200078e0203 */
[----:B------:R-:W-:-:S02]  /*1ff0*/  WARPGROUP.DEPBAR.LE gsb0, 0x0 ;  /* 0x00008000000079c5 */ /* 0x000fc40000010000 */
[----:B------:R-:W-:-:S06]  /*2000*/  WARPGROUP.ARRIVE ;  /* 0x00000000000079c5 */ /* 0x000fcc0000000000 */
[----:B------:R-:W-:Y:S01]  /*2010*/  QGMMA.64x128x32.F32.E4M3.E4M3 R24, gdesc[UR4], R24, gsb0 ;  /* 0x01e00000041879f3 */ /* 0x000fe20008000818 */
[----:B------:R-:W-:Y:S02]  /*2020*/  ULDC.64 UR6, c[0x0][0x9e0] ;  /* 0x0002780000067ab9 */ /* 0x000fe40000000a00 */
[----:B------:R-:W-:Y:S01]  /*2030*/  UISETP.GE.AND UP0, UPT, UR7, 0x1, UPT ;  /* 0x000000010700788c */ /* 0x000fe2000bf06270 */
[----:B------:R-:W-:-:S05]  /*2040*/  VIADD R9, R3, UR6 ;  /* 0x0000000603097c36 */ /* 0x000fca0008000000 */
[----:B------:R-:W-:Y:S01]  /*2050*/  PLOP3.LUT P2, PT, PT, PT, UP0, 0x40, 0x0 ;  /* 0x000000000000781c */ /* 0x000fe20003f4e808 */
[----:B------:R-:W-:Y:S02]  /*2060*/  WARPGROUP.DEPBAR.LE gsb0, 0x0 ;  /* 0x00008000000079c5 */ /* 0x000fe40000010000 */
[----:B------:R-:W-:-:S06]  /*2070*/  WARPGROUP.ARRIVE ;  /* 0x00000000000079c5 */ /* 0x000fcc0000000000 */
[----:B------:R-:W-:Y:S01]  /*2080*/  QGMMA.64x128x32.F32.E4M3.E4M3 R24, gdesc[UR8], R24, gsb0 ;  /* 0x01e00000081879f3 */ /* 0x000fe20008000818 */
[----:B------:R-:W-:-:S06]  /*2090*/  ULOP3.LUT UR10, URZ, UR18, URZ, 0x33, !UPT ;  /* 0x000000123f0a7292 */ /* 0x000fcc000f8e333f */
[----:B------:R-:W-:-:S04]  /*20a0*/  VIADD R10, R3, UR10 ;  /* 0x0000000a030a7c36 */ /* 0x000fc80008000000 */
[----:B------:R-:W-:Y:S01]  /*20b0*/  IMAD.IADD R2, R10, 0x1, R7 ;  /* 0x000000010a027824 */ /* 0x000fe200078e0207 */
[----:B------:R-:W-:Y:S02]  /*20c0*/  WARPGROUP.DEPBAR.LE gsb0, 0x0 ;  /* 0x00008000000079c5 */ /* 0x000fe40000010000 */
[----:B------:R0:W-:Y:S02]  /*20d0*/  @!P1 SYNCS.ARRIVE.TRANS64.RED.A1T0 RZ, [R0+URZ], RZ ;  /* 0x000000ff00ff99a7 */ /* 0x0001e4000810043f */
[----:B0-----:R-:W-:Y:S01]  /*20e0*/  VIADDMNMX R0, R7, R9, R8, PT ;  /* 0x0000000907007246 */ /* 0x001fe20003800108 */
[----:B------:R-:W-:Y:S06]  /*20f0*/  @P2 BRA `(.L_x_864) ;  /* 0x0000000000582947 */ /* 0x000fec0003800000 */
[----:B------:R-:W-:Y:S01]  /*2100*/  IADD3 R3, -R19, R17, R7 ;  /* 0x0000001113037210 */ /* 0x000fe20007ffe107 */
[----:B------:R-:W-:Y:S03]  /*2110*/  BSSY B0, `(.L_x_865) ;  /* 0x0000010000007945 */ /* 0x000fe60003800000 */
        /* <DEDUP_REMOVED lines=10> */
.L_x_866:
[----:B------:R-:W-:-:S06]  /*21c0*/  UISETP.NE.AND UP1, UPT, UR7, 0x1, UPT ;  /* 0x000000010700788c */ /* 0x000fcc000bf25270 */
[----:B------:R-:W-:-:S05]  /*21d0*/  PLOP3.LUT P2, PT, PT, PT, UP1, 0x80, 0x0 ;  /* 0x000000000000781c */ /* 0x000fca0003f4f018 */
[----:B------:R-:W-:-:S08]  /*21e0*/  @UP1 ULDC.64 UR10, c[0x0][0x9e8] ;  /* 0x00027a00000a1ab9 */ /* 0x000fd00000000a00 */
[----:B------:R-:W-:-:S05]  /*21f0*/  @P2 IMAD.HI.U32 R6, R3, UR10, RZ ;  /* 0x0000000a03062c27 */ /* 0x000fca000f8e00ff */
[----:B------:R-:W-:-:S07]  /*2200*/  @P2 SHF.R.U32.HI R3, RZ, UR11, R6 ;  /* 0x0000000bff032c19 */ /* 0x000fce0008011606 */
.L_x_867:
[----:B------:R-:W-:Y:S05]  /*2210*/  BSYNC B0 ;  /* 0x0000000000007941 */ /* 0x000fea0003800000 */
.L_x_865:
[----:B------:R-:W-:-:S04]  /*2220*/  IMAD R3, R3, UR7, -R5 ;  /* 0x0000000703037c24 */ /* 0x000fc8000f8e0a05 */
[----:B------:R-:W-:-:S05]  /*2230*/  IMAD R3, R16, -0x2, R3 ;  /* 0xfffffffe10037824 */ /* 0x000fca00078e0203 */
[----:B------:R-:W-:Y:S02]  /*2240*/  VIMNMX R2, R2, R3, !PT ;  /* 0x0000000302027248 */ /* 0x000fe40007fe0100 */
[----:B------:R-:W-:-:S07]  /*2250*/  VIADDMNMX R0, R3, UR7, R0, PT ;  /* 0x0000000703007c46 */ /* 0x000fce000b800100 */
.L_x_864:
        /* <DEDUP_REMOVED lines=180> */
[----:B------:R-:W-:Y:S01]  /*2da0*/  ISETP.GE.AND P6, PT, R4, 0x7a, PT ;  /* 0x0000007a0400780c */ /* 0x000fe20003fc6270 */
[----:B------:R-:W-:-:S12]  /*2db0*/  IMAD.IADD R4, R10, 0x1, R6 ;  /* 0x000000010a047824 */ /* 0x000fd800078e0206 */
[----:B------:R-:W-:Y:S02]  /*2dc0*/  @P6 LOP3.LUT R18, R18, 0x8000000, RZ, 0xfc, !PT ;  /* 0x0800000012126812 */ /* 0x000fe400078efcff */
[----:B------:R-:W-:-:S04]  /*2dd0*/  ISETP.GT.AND P6, PT, R2, 0x79, !P6 ;  /* 0x000000790200780c */ /* 0x000fc800077c4270 */
[----:B------:R-:W-:Y:S02]  /*2de0*/  ISETP.LT.OR P6, PT, R0, 0x7a, P6 ;  /* 0x0000007a0000780c */ /* 0x000fe400037c1670 */
[----:B------:R-:W-:Y:S02]  /*2df0*/  VIADDMNMX R0, R6, R9, R8, PT ;  /* 0x0000000906007246 */ /* 0x000fe40003800108 */
[----:B------:R-:W-:Y:S02]  /*2e00*/  FSEL R85, R85, -INF , !P6 ;  /* 0xff80000055557808 */ /* 0x000fe40007000000 */
[----:B------:R-:W-:-:S13]  /*2e10*/  PLOP3.LUT P6, PT, PT, PT, UP0, 0x40, 0x0 ;  /* 0x000000000000781c */ /* 0x000fda0003fce808 */
[----:B------:R-:W-:Y:S05]  /*2e20*/  @P6 BRA `(.L_x_868) ;  /* 0x0000000000646947 */ /* 0x000fea0003800000 */
[----:B------:R-:W-:Y:S01]  /*2e30*/  IADD3 R2, R17, 0x8, R7 ;  /* 0x0000000811027810 */ /* 0x000fe20007ffe007 */
[----:B------:R-:W-:Y:S04]  /*2e40*/  BSSY B0, `(.L_x_869) ;  /* 0x0000013000007945 */ /* 0x000fe80003800000 */
        /* <DEDUP_REMOVED lines=12> */
.L_x_870:
[----:B------:R-:W-:-:S06]  /*2f10*/  UISETP.NE.AND UP1, UPT, UR7, 0x1, UPT ;  /* 0x000000010700788c */ /* 0x000fcc000bf25270 */
[----:B------:R-:W-:-:S05]  /*2f20*/  PLOP3.LUT P6, PT, PT, PT, UP1, 0x80, 0x0 ;  /* 0x000000000000781c */ /* 0x000fca0003fcf018 */
[----:B------:R-:W-:-:S08]  /*2f30*/  @UP1 ULDC.64 UR10, c[0x0][0x9e8] ;  /* 0x00027a00000a1ab9 */ /* 0x000fd00000000a00 */
[----:B------:R-:W-:Y:S01]  /*2f40*/  @P6 IMAD.HI.U32 R8, R2, UR10, RZ ;  /* 0x0000000a02086c27 */ /* 0x000fe2000f8e00ff */
[----:B------:R-:W-:-:S13]  /*2f50*/  PLOP3.LUT P6, PT, PT, PT, UP1, 0x80, 0x0 ;  /* 0x000000000000781c */ /* 0x000fda0003fcf018 */
[----:B------:R-:W-:-:S07]  /*2f60*/  @P6 SHF.R.U32.HI R2, RZ, UR11, R8 ;  /* 0x0000000bff026c19 */ /* 0x000fce0008011608 */
.L_x_871:
[----:B------:R-:W-:Y:S05]  /*2f70*/  BSYNC B0 ;  /* 0x0000000000007941 */ /* 0x000fea0003800000 */
.L_x_869:
[----:B------:R-:W-:-:S04]  /*2f80*/  IMAD R5, R2, UR7, -R5 ;  /* 0x0000000702057c24 */ /* 0x000fc8000f8e0a05 */
[----:B------:R-:W-:-:S05]  /*2f90*/  IMAD R5, R16, -0x2, R5 ;  /* 0xfffffffe10057824 */ /* 0x000fca00078e0205 */
[----:B------:R-:W-:Y:S02]  /*2fa0*/  VIMNMX R4, R4, R5, !PT ;  /* 0x0000000504047248 */ /* 0x000fe40007fe0100 */
[----:B------:R-:W-:-:S07]  /*2fb0*/  VIADDMNMX R0, R5, UR7, R0, PT ;  /* 0x0000000705007c46 */ /* 0x000fce000b800100 */
.L_x_868:
[----:B------:R-:W-:Y:S02]  /*2fc0*/  ISETP.GT.AND P2, PT, R4, 0x1, !P2 ;  /* 0x000000010400780c */ /* 0x000fe40005744270 */
        /* <DEDUP_REMOVED lines=78> */
[----:B------:R-:W0:Y:S01]  /*34b0*/  SHFL.BFLY PT, R2, R5, 0x2, 0x1f ;  /* 0x0c401f0005027f89 */ /* 0x000e2200000e0000 */
        /* <DEDUP_REMOVED lines=13> */
[----:B0-----:R-:W-:Y:S02]  /*3590*/  FMNMX.FTZ R8, R5, R2, !PT ;  /* 0x0000000205087209 */ /* 0x001fe40007810000 */
[----:B------:R-:W-:Y:S02]  /*35a0*/  FSEL R54, R54, -INF , !P2 ;  /* 0xff80000036367808 */ /* 0x000fe40005000000 */
[----:B------:R-:W-:Y:S01]  /*35b0*/  ISETP.GT.AND P2, PT, R4, 0x39, !P6 ;  /* 0x000000390400780c */ /* 0x000fe20007744270 */
[----:B------:R-:W0:Y:S01]  /*35c0*/  SHFL.BFLY PT, R9, R8, 0x1, 0x1f ;  /* 0x0c201f0008097f89 */ /* 0x000e2200000e0000 */
        /* <DEDUP_REMOVED lines=12> */
[----:B0-----:R-:W-:Y:S01]  /*3690*/  FMNMX.FTZ R2, R8, R9, !PT ;  /* 0x0000000908027209 */ /* 0x001fe20007810000 */
[----:B------:R-:W-:Y:S01]  /*36a0*/  IMAD.U32 R9, RZ, RZ, UR40 ;  /* 0x00000028ff097e24 */ /* 0x000fe2000f8e00ff */
        /* <DEDUP_REMOVED lines=73> */
[----:B------:R-:W0:Y:S01]  /*3b40*/  MUFU.EX2 R3, R3 ;  /* 0x0000000300037308 */ /* 0x000e220000000800 */
        /* <DEDUP_REMOVED lines=17> */
[----:B0-----:R-:W-:-:S03]  /*3c60*/  FADD.FTZ R68, R3, R8 ;  /* 0x0000000803447221 */ /* 0x001fc60000010000 */
[----:B------:R-:W-:-:S03]  /*3c70*/  FMNMX.FTZ R15, R51, R28, !PT ;  /* 0x0000001c330f7209 */ /* 0x000fc60007810000 */
[----:B------:R-:W0:Y:S01]  /*3c80*/  MUFU.EX2 R10, R10 ;  /* 0x0000000a000a7308 */ /* 0x000e220000000800 */
        /* <DEDUP_REMOVED lines=8> */
[--C-:B-1----:R-:W-:Y:S01]  /*3d10*/  FFMA.FTZ R44, R65, UR40, -R24.reuse ;  /* 0x00000028412c7c23 */ /* 0x102fe20008010818 */
[----:B0-----:R-:W-:Y:S02]  /*3d20*/  F2FP.SATFINITE.E4M3.F32.PACK_AB_MERGE_C R148, R10, R5, RZ ;  /* 0x000000050a94723e */ /* 0x001fe400048070ff */
[----:B------:R-:W-:Y:S01]  /*3d30*/  FMNMX.FTZ R25, R63, R32, !PT ;  /* 0x000000203f197209 */ /* 0x000fe20007810000 */
[----:B------:R-:W-:-:S01]  /*3d40*/  FFMA.FTZ R32, R49, UR40, -R24 ;  /* 0x0000002831207c23 */ /* 0x000fc20008010818 */
[----:B------:R-:W-:Y:S01]  /*3d50*/  F2FP.SATFINITE.E4M3.F32.PACK_AB_MERGE_C R148, R8, R3, R148 ;  /* 0x000000030894723e */ /* 0x000fe20004807094 */
[----:B------:R-:W0:Y:S01]  /*3d60*/  MUFU.EX2 R14, R14 ;  /* 0x0000000e000e7308 */ /* 0x000e220000000800 */
        /* <DEDUP_REMOVED lines=8> */
[----:B-1----:R-:W-:Y:S01]  /*3df0*/  FFMA.FTZ R48, R69, UR40, -R24 ;  /* 0x0000002845307c23 */ /* 0x002fe20008010818 */
[----:B0-----:R-:W-:Y:S02]  /*3e00*/  F2FP.SATFINITE.E4M3.F32.PACK_AB_MERGE_C R150, R14, R11, RZ ;  /* 0x0000000b0e96723e */ /* 0x001fe400048070ff */
        /* <DEDUP_REMOVED lines=15> */
[----:B0-----:R-:W-:-:S01]  /*3f00*/  FFMA.FTZ R52, R73, UR40, -R24 ;  /* 0x0000002849347c23 */ /* 0x001fc20008010818 */
[----:B------:R-:W0:Y:S06]  /*3f10*/  SHFL.BFLY PT, R45, R0, 0x2, 0x1f ;  /* 0x0c401f00002d7f89 */ /* 0x000e2c00000e0000 */
[----:B------:R2:W-:Y:S01]  /*3f20*/  MUFU.EX2 R29, R56 ;  /* 0x00000038001d7308 */ /* 0x0005e20000000800 */
[----:B-1----:R-:W-:-:S07]  /*3f30*/  FFMA.FTZ R53, R80, UR40, -R24 ;  /* 0x0000002850357c23 */ /* 0x002fce0008010818 */
[----:B------:R1:W-:Y:S01]  /*3f40*/  MUFU.EX2 R33, R60 ;  /* 0x0000003c00217308 */ /* 0x0003e20000000800 */
[----:B--2---:R-:W-:-:S07]  /*3f50*/  FFMA.FTZ R56, R77, UR40, -R24 ;  /* 0x000000284d387c23 */ /* 0x004fce0008010818 */
[----:B------:R-:W-:Y:S01]  /*3f60*/  MUFU.EX2 R40, R40 ;  /* 0x0000002800287308 */ /* 0x000fe20000000800 */
[----:B-1----:R-:W-:-:S01]  /*3f70*/  FFMA.FTZ R60, R81, UR40, -R24 ;  /* 0x00000028513c7c23 */ /* 0x002fc20008010818 */
[----:B0-----:R-:W-:-:S05]  /*3f80*/  FMNMX.FTZ R57, R0, R45, !PT ;  /* 0x0000002d00397209 */ /* 0x001fca0007810000 */
[----:B------:R-:W0:Y:S01]  /*3f90*/  SHFL.BFLY PT, R0, R57, 0x1, 0x1f ;  /* 0x0c201f0039007f89 */ /* 0x000e2200000e0000 */
[----:B------:R-:W-:Y:S08]  /*3fa0*/  MUFU.EX2 R36, R36 ;  /* 0x0000002400247308 */ /* 0x000ff00000000800 */
[----:B------:R-:W-:Y:S08]  /*3fb0*/  MUFU.EX2 R41, R41 ;  /* 0x0000002900297308 */ /* 0x000ff00000000800 */
[----:B------:R-:W-:Y:S01]  /*3fc0*/  MUFU.EX2 R48, R48 ;  /* 0x0000003000307308 */ /* 0x000fe20000000800 */
[----:B0-----:R-:W-:-:S07]  /*3fd0*/  FMNMX.FTZ R0, R57, R0, !PT ;  /* 0x0000000039007209 */ /* 0x001fce0007810000 */
        /* <DEDUP_REMOVED lines=24> */
[----:B------:R-:W-:Y:S01]  /*4160*/  FADD.FTZ R59, R5, R68 ;  /* 0x00000044053b7221 */ /* 0x000fe20000010000 */
[----:B------:R-:W-:-:S01]  /*4170*/  FFMA.FTZ R46, R51, UR40, -R61 ;  /* 0x00000028332e7c23 */ /* 0x000fc2000801083d */
[--C-:B------:R-:W-:Y:S01]  /*4180*/  FFMA.FTZ R51, R58, UR40, -R61.reuse ;  /* 0x000000283a337c23 */ /* 0x100fe2000801083d */
[----:B------:R-:W-:-:S01]  /*4190*/  FFMA.FTZ R58, R62, UR40, -R61 ;  /* 0x000000283e3a7c23 */ /* 0x000fc2000801083d */
[----:B------:R-:W-:Y:S01]  /*41a0*/  FADD.FTZ R62, R10, R59 ;  /* 0x0000003b0a3e7221 */ /* 0x000fe20000010000 */
        /* <DEDUP_REMOVED lines=10> */
[----:B0-----:R-:W-:-:S01]  /*4250*/  FADD.FTZ R59, R26, R27 ;  /* 0x0000001b1a3b7221 */ /* 0x001fc20000010000 */
[----:B------:R-:W-:Y:S01]  /*4260*/  FADD.FTZ R69, R11, R68 ;  /* 0x000000440b457221 */ /* 0x000fe20000010000 */
[----:B------:R-:W-:-:S01]  /*4270*/  FFMA.FTZ R75, R75, UR40, -R61 ;  /* 0x000000284b4b7c23 */ /* 0x000fc2000801083d */
[--C-:B------:R-:W-:Y:S01]  /*4280*/  FFMA.FTZ R78, R78, UR40, -R61.reuse ;  /* 0x000000284e4e7c23 */ /* 0x100fe2000801083d */
[----:B------:R-:W-:-:S01]  /*4290*/  FFMA.FTZ R79, R79, UR40, -R61 ;  /* 0x000000284f4f7c23 */ /* 0x000fc2000801083d */
[--C-:B------:R-:W-:Y:S01]  /*42a0*/  FFMA.FTZ R82, R82, UR40, -R61.reuse ;  /* 0x0000002852527c23 */ /* 0x100fe2000801083d */
[----:B------:R-:W-:-:S01]  /*42b0*/  FFMA.FTZ R83, R83, UR40, -R61 ;  /* 0x0000002853537c23 */ /* 0x000fc2000801083d */
[----:B------:R-:W0:Y:S01]  /*42c0*/  MUFU.EX2 R31, R31 ;  /* 0x0000001f001f7308 */ /* 0x000e220000000800 */
[----:B-1----:R-:W-:-:S01]  /*42d0*/  FADD.FTZ R62, R30, R59 ;  /* 0x0000003b1e3e7221 */ /* 0x002fc20000010000 */
[----:B------:R-:W-:Y:S01]  /*42e0*/  FFMA.FTZ R59, R66, UR40, -R61 ;  /* 0x00000028423b7c23 */ /* 0x000fe2000801083d */
[----:B------:R-:W-:-:S01]  /*42f0*/  FADD.FTZ R66, R14, R69 ;  /* 0x000000450e427221 */ /* 0x000fc20000010000 */
[----:B------:R-:W-:-:S04]  /*4300*/  FFMA.FTZ R86, R86, UR40, -R61 ;  /* 0x0000002856567c23 */ /* 0x000fc8000801083d */
[----:B------:R-:W1:Y:S01]  /*4310*/  MUFU.EX2 R34, R34 ;  /* 0x0000002200227308 */ /* 0x000e620000000800 */
[----:B--2---:R-:W-:-:S01]  /*4320*/  FADD.FTZ R62, R65, R62 ;  /* 0x0000003e413e7221 */ /* 0x004fc20000010000 */
[----:B------:R-:W-:-:S04]  /*4330*/  F2FP.SATFINITE.E4M3.F32.PACK_AB_MERGE_C R30, R65, R30, RZ ;  /* 0x0000001e411e723e */ /* 0x000fc800048070ff */
[----:B------:R-:W-:Y:S02]  /*4340*/  F2FP.SATFINITE.E4M3.F32.PACK_AB_MERGE_C R149, R27, R26, R30 ;  /* 0x0000001a1b95723e */ /* 0x000fe4000480701e */
[----:B------:R-:W2:Y:S01]  /*4350*/  MUFU.EX2 R35, R35 ;  /* 0x0000002300237308 */ /* 0x000ea20000000800 */
[----:B0-----:R-:W-:-:S01]  /*4360*/  FADD.FTZ R69, R31, R62 ;  /* 0x0000003e1f457221 */ /* 0x001fc20000010000 */
[----:B------:R-:W-:Y:S01]  /*4370*/  FFMA.FTZ R62, R67, UR40, -R61 ;  /* 0x00000028433e7c23 */ /* 0x000fe2000801083d */
[----:B------:R-:W-:-:S01]  /*4380*/  FADD.FTZ R67, R13, R66 ;  /* 0x000000420d437221 */ /* 0x000fc20000010000 */
[----:B------:R-:W-:-:S03]  /*4390*/  FFMA.FTZ R61, R87, UR40, -R61 ;  /* 0x00000028573d7c23 */ /* 0x000fc6000801083d */
[----:B------:R-:W-:Y:S01]  /*43a0*/  FADD.FTZ R68, R20, R67 ;  /* 0x0000004314447221 */ /* 0x000fe20000010000 */
[----:B------:R-:W0:Y:S01]  /*43b0*/  MUFU.EX2 R64, R64 ;  /* 0x0000004000407308 */ /* 0x000e220000000800 */
[----:B-1----:R-:W-:-:S02]  /*43c0*/  FADD.FTZ R66, R34, R69 ;  /* 0x0000004522427221 */ /* 0x002fc40000010000 */
[----:B------:R-:W-:Y:S01]  /*43d0*/  FADD.FTZ R5, R15, R68 ;  /* 0x000000440f057221 */ /* 0x000fe20000010000 */
[----:B------:R-:W-:-:S03]  /*43e0*/  F2FP.SATFINITE.E4M3.F32.PACK_AB_MERGE_C R15, R28, R15, RZ ;  /* 0x0000000f1c0f723e */ /* 0x000fc600048070ff */
[----:B------:R-:W-:Y:S01]  /*43f0*/  FADD.FTZ R14, R28, R5 ;  /* 0x000000051c0e7221 */ /* 0x000fe20000010000 */
[----:B------:R-:W1:Y:S01]  /*4400*/  MUFU.EX2 R38, R38 ;  /* 0x0000002600267308 */ /* 0x000e620000000800 */
[----:B--2---:R-:W-:-:S01]  /*4410*/  FADD.FTZ R67, R35, R66 ;  /* 0x0000004223437221 */ /* 0x004fc20000010000 */
[----:B------:R-:W-:Y:S01]  /*4420*/  F2FP.SATFINITE.E4M3.F32.PACK_AB_MERGE_C R144, R20, R13, R15 ;  /* 0x0000000d1490723e */ /* 0x000fe2000480700f */
[----:B------:R-:W-:-:S05]  /*4430*/  FADD.FTZ R11, R21, R14 ;  /* 0x0000000e150b7221 */ /* 0x000fca0000010000 */
[----:B------:R-:W2:Y:S01]  /*4440*/  MUFU.EX2 R39, R39 ;  /* 0x0000002700277308 */ /* 0x000ea20000000800 */
[----:B0-----:R-:W-:-:S01]  /*4450*/  FADD.FTZ R67, R64, R67 ;  /* 0x0000004340437221 */ /* 0x001fc20000010000 */
[----:B------:R-:W-:-:S04]  /*4460*/  F2FP.SATFINITE.E4M3.F32.PACK_AB_MERGE_C R35, R64, R35, RZ ;  /* 0x000000234023723e */ /* 0x000fc800048070ff */
[----:B------:R-:W-:Y:S02]  /*4470*/  F2FP.SATFINITE.E4M3.F32.PACK_AB_MERGE_C R151, R34, R31, R35 ;  /* 0x0000001f2297723e */ /* 0x000fe40004807023 */
[----:B------:R-:W0:Y:S01]  /*4480*/  MUFU.EX2 R42, R42 ;  /* 0x0000002a002a7308 */ /* 0x000e220000000800 */
[----:B-1----:R-:W-:-:S07]  /*4490*/  FADD.FTZ R10, R38, R67 ;  /* 0x00000043260a7221 */ /* 0x002fce0000010000 */
[----:B------:R-:W1:Y:S01]  /*44a0*/  MUFU.EX2 R47, R47 ;  /* 0x0000002f002f7308 */ /* 0x000e620000000800 */
[----:B--2---:R-:W-:-:S01]  /*44b0*/  FADD.FTZ R5, R39, R10 ;  /* 0x0000000a27057221 */ /* 0x004fc20000010000 */
[----:B------:R-:W-:-:S04]  /*44c0*/  FADD.FTZ R10, R32, R11 ;  /* 0x0000000b200a7221 */ /* 0x000fc80000010000 */
[----:B------:R-:W-:Y:S01]  /*44d0*/  FADD.FTZ R3, R25, R10 ;  /* 0x0000000a19037221 */ /* 0x000fe20000010000 */
[----:B------:R-:W-:Y:S01]  /*44e0*/  F2FP.SATFINITE.E4M3.F32.PACK_AB_MERGE_C R25, R4, R25, RZ ;  /* 0x000000190419723e */ /* 0x000fe200048070ff */
[----:B------:R-:W2:Y:S01]  /*44f0*/  MUFU.EX2 R43, R43 ;  /* 0x0000002b002b7308 */ /* 0x000ea20000000800 */
[----:B0-----:R-:W-:-:S01]  /*4500*/  FADD.FTZ R8, R42, R5 ;  /* 0x000000052a087221 */ /* 0x001fc20000010000 */
[----:B------:R-:W-:Y:S01]  /*4510*/  FADD.FTZ R4, R4, R3 ;  /* 0x0000000304047221 */ /* 0x000fe20000010000 */
[----:B------:R-:W-:-:S03]  /*4520*/  F2FP.SATFINITE.E4M3.F32.PACK_AB_MERGE_C R146, R32, R21, R25 ;  /* 0x000000152092723e */ /* 0x000fc60004807019 */
[----:B------:R-:W-:Y:S02]  /*4530*/  FADD.FTZ R5, R29, R4 ;  /* 0x000000041d057221 */ /* 0x000fe40000010000 */
[----:B------:R-:W0:Y:S01]  /*4540*/  MUFU.EX2 R46, R46 ;  /* 0x0000002e002e7308 */ /* 0x000e220000000800 */
[----:B-1----:R-:W-:-:S01]  /*4550*/  FADD.FTZ R8, R47, R8 ;  /* 0x000000082f087221 */ /* 0x002fc20000010000 */
[----:B------:R-:W-:-:S04]  /*4560*/  F2FP.SATFINITE.E4M3.F32.PACK_AB_MERGE_C R42, R47, R42, RZ ;  /* 0x0000002a2f2a723e */ /* 0x000fc800048070ff */
[----:B------:R-:W-:Y:S02]  /*4570*/  F2FP.SATFINITE.E4M3.F32.PACK_AB_MERGE_C R145, R39, R38, R42 ;  /* 0x000000262791723e */ /* 0x000fe4000480702a */
[----:B------:R-:W1:Y:S01]  /*4580*/  MUFU.EX2 R50, R50 ;  /* 0x0000003200327308 */ /* 0x000e620000000800 */
[----:B--2---:R-:W-:-:S01]  /*4590*/  FADD.FTZ R3, R43, R8 ;  /* 0x000000082b037221 */ /* 0x004fc20000010000 */
[----:B------:R-:W-:Y:S01]  /*45a0*/  FADD.FTZ R8, R36, R5 ;  /* 0x0000000524087221 */ /* 0x000fe20000010000 */
[----:B------:R-:W-:-:S04]  /*45b0*/  F2FP.SATFINITE.E4M3.F32.PACK_AB_MERGE_C R5, R48, R41, RZ ;  /* 0x000000293005723e */ /* 0x000fc800048070ff */
[----:B------:R-:W-:Y:S01]  /*45c0*/  F2FP.SATFINITE.E4M3.F32.PACK_AB_MERGE_C R142, R44, R37, R5 ;  /* 0x000000252c8e723e */ /* 0x000fe20004807005 */
[----:B------:R-:W2:Y:S01]  /*45d0*/  MUFU.EX2 R55, R55 ;  /* 0x0000003700377308 */ /* 0x000ea20000000800 */
[----:B0-----:R-:W-:-:S07]  /*45e0*/  FADD.FTZ R3, R46, R3 ;  /* 0x000000032e037221 */ /* 0x001fce0000010000 */
[----:B------:R-:W0:Y:S01]  /*45f0*/  MUFU.EX2 R51, R51 ;  /* 0x0000003300337308 */ /* 0x000e220000000800 */
[----:B-1----:R-:W-:-:S01]  /*4600*/  FADD.FTZ R4, R50, R3 ;  /* 0x0000000332047221 */ /* 0x002fc20000010000 */
[----:B------:R-:W-:Y:S01]  /*4610*/  F2FP.SATFINITE.E4M3.F32.PACK_AB_MERGE_C R3, R40, R33, RZ ;  /* 0x000000212803723e */ /* 0x000fe200048070ff */
[----:B------:R-:W-:-:S03]  /*4620*/  FADD.FTZ R33, R33, R8 ;  /* 0x0000000821217221 */ /* 0x000fc60000010000 */
[----:B------:R-:W-:Y:S01]  /*4630*/  F2FP.SATFINITE.E4M3.F32.PACK_AB_MERGE_C R140, R36, R29, R3 ;  /* 0x0000001d248c723e */ /* 0x000fe20004807003 */
[----:B------:R-:W-:-:S01]  /*4640*/  FADD.FTZ R40, R40, R33 ;  /* 0x0000002128287221 */ /* 0x000fc20000010000 */
[----:B------:R-:W1:Y:S01]  /*4650*/  MUFU.EX2 R54, R54 ;  /* 0x0000003600367308 */ /* 0x000e620000000800 */
[----:B--2---:R-:W-:-:S01]  /*4660*/  FADD.FTZ R4, R55, R4 ;  /* 0x0000000437047221 */ /* 0x004fc20000010000 */
[----:B------:R-:W-:Y:S01]  /*4670*/  F2FP.SATFINITE.E4M3.F32.PACK_AB_MERGE_C R50, R55, R50, RZ ;  /* 0x000000323732723e */ /* 0x000fe200048070ff */
[----:B------:R-:W-:-:S03]  /*4680*/  FADD.FTZ R37, R37, R40 ;  /* 0x0000002825257221 */ /* 0x000fc60000010000 */
[----:B------:R-:W-:Y:S01]  /*4690*/  F2FP.SATFINITE.E4M3.F32.PACK_AB_MERGE_C R147, R46, R43, R50 ;  /* 0x0000002b2e93723e */ /* 0x000fe20004807032 */
[----:B------:R-:W-:-:S01]  /*46a0*/  FADD.FTZ R44, R44, R37 ;  /* 0x000000252c2c7221 */ /* 0x000fc20000010000 */
[----:B------:R-:W2:Y:S01]  /*46b0*/  MUFU.EX2 R58, R58 ;  /* 0x0000003a003a7308 */ /* 0x000ea20000000800 */
[----:B0-----:R-:W-:-:S02]  /*46c0*/  FADD.FTZ R3, R51, R4 ;  /* 0x0000000433037221 */ /* 0x001fc40000010000 */
[----:B------:R-:W-:-:S04]  /*46d0*/  FADD.FTZ R41, R41, R44 ;  /* 0x0000002c29297221 */ /* 0x000fc80000010000 */
[----:B------:R-:W-:Y:S01]  /*46e0*/  FADD.FTZ R48, R48, R41 ;  /* 0x0000002930307221 */ /* 0x000fe20000010000 */
[----:B------:R-:W0:Y:S01]  /*46f0*/  MUFU.EX2 R63, R63 ;  /* 0x0000003f003f7308 */ /* 0x000e220000000800 */
[----:B-1----:R-:W-:-:S07]  /*4700*/  FADD.FTZ R3, R54, R3 ;  /* 0x0000000336037221 */ /* 0x002fce0000010000 */
[----:B------:R-:W1:Y:S01]  /*4710*/  MUFU.EX2 R59, R59 ;  /* 0x0000003b003b7308 */ /* 0x000e620000000800 */
[----:B--2---:R-:W-:-:S07]  /*4720*/  FADD.FTZ R4, R58, R3 ;  /* 0x000000033a047221 */ /* 0x004fce0000010000 */
[----:B------:R-:W2:Y:S01]  /*4730*/  MUFU.EX2 R62, R62 ;  /* 0x0000003e003e7308 */ /* 0x000ea20000000800 */
[----:B0-----:R-:W-:-:S01]  /*4740*/  FADD.FTZ R4, R63, R4 ;  /* 0x000000043f047221 */ /* 0x001fc20000010000 */
[----:B------:R-:W-:-:S04]  /*4750*/  F2FP.SATFINITE.E4M3.F32.PACK_AB_MERGE_C R58, R63, R58, RZ ;  /* 0x0000003a3f3a723e */ /* 0x000fc800048070ff */
[----:B------:R-:W-:Y:S02]  /*4760*/  F2FP.SATFINITE.E4M3.F32.PACK_AB_MERGE_C R141, R54, R51, R58 ;  /* 0x00000033368d723e */ /* 0x000fe4000480703a */
[----:B------:R-:W0:Y:S01]  /*4770*/  MUFU.EX2 R70, R70 ;  /* 0x0000004600467308 */ /* 0x000e220000000800 */
[----:B-1----:R-:W-:-:S07]  /*4780*/  FADD.FTZ R3, R59, R4 ;  /* 0x000000043b037221 */ /* 0x002fce0000010000 */
[----:B------:R-:W-:Y:S01]  /*4790*/  MUFU.EX2 R49, R49 ;  /* 0x0000003100317308 */ /* 0x000fe20000000800 */
[----:B--2---:R-:W-:-:S07]  /*47a0*/  FADD.FTZ R3, R62, R3 ;  /* 0x000000033e037221 */ /* 0x004fce0000010000 */
[----:B------:R-:W1:Y:S01]  /*47b0*/  MUFU.EX2 R56, R56 ;  /* 0x0000003800387308 */ /* 0x000e620000000800 */
[----:B0-----:R-:W-:-:S07]  /*47c0*/  FADD.FTZ R4, R70, R3 ;  /* 0x0000000346047221 */ /* 0x001fce0000010000 */
[----:B------:R-:W0:Y:S08]  /*47d0*/  MUFU.EX2 R71, R71 ;  /* 0x0000004700477308 */ /* 0x000e300000000800 */
[----:B------:R-:W-:Y:S01]  /*47e0*/  MUFU.EX2 R45, R72 ;  /* 0x00000048002d7308 */ /* 0x000fe20000000800 */
[----:B-1----:R-:W-:-:S07]  /*47f0*/  F2FP.SATFINITE.E4M3.F32.PACK_AB_MERGE_C R5, R56, R49, RZ ;  /* 0x000000313805723e */ /* 0x002fce00048070ff */
[----:B------:R-:W1:Y:S01]  /*4800*/  MUFU.EX2 R52, R52 ;  /* 0x0000003400347308 */ /* 0x000e620000000800 */
[----:B0-----:R-:W-:-:S01]  /*4810*/  FADD.FTZ R3, R71, R4 ;  /* 0x0000000447037221 */ /* 0x001fc20000010000 */
[----:B------:R-:W-:-:S04]  /*4820*/  F2FP.SATFINITE.E4M3.F32.PACK_AB_MERGE_C R70, R71, R70, RZ ;  /* 0x000000464746723e */ /* 0x000fc800048070ff */
[----:B------:R-:W-:Y:S02]  /*4830*/  F2FP.SATFINITE.E4M3.F32.PACK_AB_MERGE_C R143, R62, R59, R70 ;  /* 0x0000003b3e8f723e */ /* 0x000fe40004807046 */
[----:B------:R-:W0:Y:S08]  /*4840*/  MUFU.EX2 R74, R74 ;  /* 0x0000004a004a7308 */ /* 0x000e300000000800 */
[----:B------:R-:W2:Y:S01]  /*4850*/  MUFU.EX2 R75, R75 ;  /* 0x0000004b004b7308 */ /* 0x000ea20000000800 */
[----:B-1----:R-:W-:Y:S01]  /*4860*/  F2FP.SATFINITE.E4M3.F32.PACK_AB_MERGE_C R136, R52, R45, R5 ;  /* 0x0000002d3488723e */ /* 0x002fe20004807005 */
[----:B------:R-:W-:-:S04]  /*4870*/  FADD.FTZ R45, R45, R48 ;  /* 0x000000302d2d7221 */ /* 0x000fc80000010000 */
[----:B------:R-:W-:Y:S02]  /*4880*/  FADD.FTZ R52, R52, R45 ;  /* 0x0000002d34347221 */ /* 0x000fe40000010000 */
[----:B------:R-:W1:Y:S01]  /*4890*/  MUFU.EX2 R78, R78 ;  /* 0x0000004e004e7308 */ /* 0x000e620000000800 */
[----:B0-----:R-:W-:-:S01]  /*48a0*/  FADD.FTZ R4, R74, R3 ;  /* 0x000000034a047221 */ /* 0x001fc20000010000 */
[----:B------:R-:W-:-:S04]  /*48b0*/  FADD.FTZ R49, R49, R52 ;  /* 0x0000003431317221 */ /* 0x000fc80000010000 */
[----:B------:R-:W-:Y:S02]  /*48c0*/  FADD.FTZ R56, R56, R49 ;  /* 0x0000003138387221 */ /* 0x000fe40000010000 */
[----:B------:R-:W-:Y:S01]  /*48d0*/  MUFU.EX2 R57, R57 ;  /* 0x0000003900397308 */ /* 0x000fe20000000800 */
[----:B--2---:R-:W-:-:S07]  /*48e0*/  FADD.FTZ R3, R75, R4 ;  /* 0x000000044b037221 */ /* 0x004fce0000010000 */
[----:B------:R-:W0:Y:S01]  /*48f0*/  MUFU.EX2 R24, R24 ;  /* 0x0000001800187308 */ /* 0x000e220000000800 */
[----:B-1----:R-:W-:-:S07]  /*4900*/  FADD.FTZ R4, R78, R3 ;  /* 0x000000034e047221 */ /* 0x002fce0000010000 */
[----:B------:R-:W1:Y:S08]  /*4910*/  MUFU.EX2 R79, R79 ;  /* 0x0000004f004f7308 */ /* 0x000e700000000800 */
[----:B------:R-:W-:Y:S01]  /*4920*/  MUFU.EX2 R53, R53 ;  /* 0x0000003500357308 */ /* 0x000fe20000000800 */
[----:B0-----:R-:W-:-:S07]  /*4930*/  F2FP.SATFINITE.E4M3.F32.PACK_AB_MERGE_C R3, R24, R57, RZ ;  /* 0x000000391803723e */ /* 0x001fce00048070ff */
[----:B------:R-:W0:Y:S01]  /*4940*/  MUFU.EX2 R60, R60 ;  /* 0x0000003c003c7308 */ /* 0x000e220000000800 */
[C---:B-1----:R-:W-:Y:S01]  /*4950*/  F2FP.SATFINITE.E4M3.F32.PACK_AB_MERGE_C R78, R79.reuse, R78, RZ ;  /* 0x0000004e4f4e723e */ /* 0x042fe200048070ff */
[----:B------:R-:W-:-:S03]  /*4960*/  FADD.FTZ R79, R79, R4 ;  /* 0x000000044f4f7221 */ /* 0x000fc60000010000 */
[----:B------:R-:W-:-:S03]  /*4970*/  F2FP.SATFINITE.E4M3.F32.PACK_AB_MERGE_C R137, R75, R74, R78 ;  /* 0x0000004a4b89723e */ /* 0x000fc6000480704e */
[----:B------:R-:W1:Y:S08]  /*4980*/  MUFU.EX2 R82, R82 ;  /* 0x0000005200527308 */ /* 0x000e700000000800 */
[----:B------:R-:W2:Y:S01]  /*4990*/  MUFU.EX2 R83, R83 ;  /* 0x0000005300537308 */ /* 0x000ea20000000800 */
[----:B0-----:R-:W-:Y:S01]  /*49a0*/  F2FP.SATFINITE.E4M3.F32.PACK_AB_MERGE_C R138, R60, R53, R3 ;  /* 0x000000353c8a723e */ /* 0x001fe20004807003 */
[----:B------:R-:W-:-:S04]  /*49b0*/  FADD.FTZ R53, R53, R56 ;  /* 0x0000003835357221 */ /* 0x000fc80000010000 */
[----:B------:R-:W-:Y:S02]  /*49c0*/  FADD.FTZ R60, R60, R53 ;  /* 0x000000353c3c7221 */ /* 0x000fe40000010000 */
[----:B------:R-:W0:Y:S01]  /*49d0*/  MUFU.EX2 R86, R86 ;  /* 0x0000005600567308 */ /* 0x000e220000000800 */
[----:B-1----:R-:W-:-:S01]  /*49e0*/  FADD.FTZ R4, R82, R79 ;  /* 0x0000004f52047221 */ /* 0x002fc20000010000 */
[----:B------:R-:W-:-:S04]  /*49f0*/  FADD.FTZ R5, R57, R60 ;  /* 0x0000003c39057221 */ /* 0x000fc80000010000 */
[----:B------:R-:W-:Y:S02]  /*4a00*/  FADD.FTZ R5, R24, R5 ;  /* 0x0000000518057221 */ /* 0x000fe40000010000 */
[----:B------:R-:W1:Y:S01]  /*4a10*/  MUFU.EX2 R61, R61 ;  /* 0x0000003d003d7308 */ /* 0x000e620000000800 */
[----:B--2---:R-:W-:-:S04]  /*4a20*/  FADD.FTZ R3, R83, R4 ;  /* 0x0000000453037221 */ /* 0x004fc80000010000 */
[----:B0-----:R-:W-:Y:S01]  /*4a30*/  FADD.FTZ R4, R86, R3 ;  /* 0x0000000356047221 */ /* 0x001fe20000010000 */
[----:B------:R-:W-:Y:S01]  /*4a40*/  VIADD R3, R88, 0xfffffffe ;  /* 0xfffffffe58037836 */ /* 0x000fe20000000000 */
[C---:B-1----:R-:W-:Y:S02]  /*4a50*/  F2FP.SATFINITE.E4M3.F32.PACK_AB_MERGE_C R8, R61.reuse, R86, RZ ;  /* 0x000000563d08723e */ /* 0x042fe400048070ff */
        /* <DEDUP_REMOVED lines=14> */
.L_x_873:
[----:B------:R-:W-:-:S11]  /*4b40*/  UISETP.NE.AND UP1, UPT, UR7, 0x1, UPT ;  /* 0x000000010700788c */ /* 0x000fd6000bf25270 */
[----:B------:R-:W-:Y:S02]  /*4b50*/  @UP1 ULDC.64 UR20, c[0x0][0x9e8] ;  /* 0x00027a0000141ab9 */ /* 0x000fe40000000a00 */
[----:B------:R-:W-:-:S04]  /*4b60*/  UIMAD.WIDE.U32 UR10, UR14, UR20, URZ ;  /* 0x000000140e0a72a5 */ /* 0x000fc8000f8e003f */
[----:B------:R-:W-:-:S12]  /*4b70*/  @UP1 USHF.R.U32.HI UR14, URZ, UR21, UR11 ;  /* 0x000000153f0e1299 */ /* 0x000fd8000801160b */
.L_x_874:
[----:B------:R-:W-:-:S04]  /*4b80*/  UIMAD UR7, UR14, UR7, UR7 ;  /* 0x000000070e0772a4 */ /* 0x000fc8000f8e0207 */
[----:B------:R-:W-:-:S04]  /*4b90*/  UISETP.LT.AND UP1, UPT, UR6, UR7, UPT ;  /* 0x000000070600728c */ /* 0x000fc8000bf21270 */
[----:B------:R-:W-:-:S12]  /*4ba0*/  USEL UR6, UR6, UR7, UP1 ;  /* 0x0000000706067287 */ /* 0x000fd80008800000 */
.L_x_872:
        /* <DEDUP_REMOVED lines=31> */
[----:B------:R-:W-:Y:S01]  /*4da0*/  IADD3 R8, R7, R17, -R19 ;  /* 0x0000001107087210 */ /* 0x000fe20007ffe813 */
[----:B------:R-:W-:Y:S01]  /*4db0*/  IMAD.MOV.U32 R135, RZ, RZ, RZ ;  /* 0x000000ffff877224 */ /* 0x000fe200078e00ff */
[----:B------:R-:W-:Y:S01]  /*4dc0*/  ULDC UR21, c[0x0][0x9e4] ;  /* 0x0002790000157ab9 */ /* 0x000fe20000000800 */
[----:B------:R-:W-:Y:S01]  /*4dd0*/  ULDC UR18, c[0x0][0x9dc] ;  /* 0x0002770000127ab9 */ /* 0x000fe20000000800 */
[----:B------:R-:W-:Y:S01]  /*4de0*/  LOP3.LUT R12, RZ, R8, RZ, 0x33, !PT ;  /* 0x00000008ff0c7212 */ /* 0x000fe200078e33ff */
[----:B------:R-:W-:Y:S01]  /*4df0*/  VIADD R9, R8, 0x8 ;  /* 0x0000000808097836 */ /* 0x000fe20000000000 */
[----:B------:R-:W-:-:S04]  /*4e00*/  ULDC UR22, c[0x0][0x9e0] ;  /* 0x0002780000167ab9 */ /* 0x000fc80000000800 */
[----:B------:R-:W-:-:S07]  /*4e10*/  LOP3.LUT R13, RZ, R9, RZ, 0x33, !PT ;  /* 0x00000009ff0d7212 */ /* 0x000fce00078e33ff */
.L_x_893:
[----:B------:R-:W-:-:S04]  /*4e20*/  UIADD3 UR19, UR37, 0x1, URZ ;  /* 0x0000000125137890 */ /* 0x000fc8000fffe03f */
[----:B------:R-:W-:-:S04]  /*4e30*/  UISETP.NE.AND UP1, UPT, UR19, 0x2, UPT ;  /* 0x000000021300788c */ /* 0x000fc8000bf25270 */
[----:B------:R-:W-:Y:S02]  /*4e40*/  USEL UR20, URZ, 0x1, UP1 ;  /* 0x000000013f147887 */ /* 0x000fe40008800000 */
[----:B------:R-:W-:Y:S02]  /*4e50*/  USEL UR19, UR19, URZ, UP1 ;  /* 0x0000003f13137287 */ /* 0x000fe40008800000 */
[----:B------:R-:W-:Y:S01]  /*4e60*/  ULOP3.LUT UR20, UR36, UR20, URZ, 0x3c, !UPT ;  /* 0x0000001424147292 */ /* 0x000fe2000f8e3c3f */
[----:B------:R-:W-:Y:S11]  /*4e70*/  @!P0 BRA `(.L_x_876) ;  /* 0x0000000000048947 */ /* 0x000ff60003800000 */
[----:B------:R-:W-:Y:S01]  /*4e80*/  BPT.TRAP 0x1 ;  /* 0x000000040000795c */ /* 0x000fe20000300000 */
.L_x_876:
[----:B------:R-:W-:Y:S01]  /*4e90*/  ULEA UR23, UR19, UR45, 0x3 ;  /* 0x0000002d13177291 */ /* 0x000fe2000f8e183f */
[----:B------:R-:W-:-:S05]  /*4ea0*/  IMAD.U32 R10, RZ, RZ, UR20 ;  /* 0x00000014ff0a7e24 */ /* 0x000fca000f8e00ff */
[----:B------:R-:W-:-:S04]  /*4eb0*/  SHF.L.U32 R10, R10, 0x1f, RZ ;  /* 0x0000001f0a0a7819 */ /* 0x000fc800000006ff */
[----:B------:R0:W1:Y:S01]  /*4ec0*/  SYNCS.PHASECHK.TRANS64.TRYWAIT P2, [UR23+0x19c30], R10 ;  /* 0x019c300aff0075a7 */ /* 0x0000620008040157 */
[----:B------:R-:W-:Y:S05]  /*4ed0*/  @!P0 BRA `(.L_x_877) ;  /* 0x0000000000048947 */ /* 0x000fea0003800000 */
[----:B------:R-:W-:Y:S01]  /*4ee0*/  BPT.TRAP 0x1 ;  /* 0x000000040000795c */ /* 0x000fe20000300000 */
.L_x_877:
[----:B-1----:R-:W-:Y:S05]  /*4ef0*/  @P2 BRA `(.L_x_878) ;  /* 0x0000000000082947 */ /* 0x002fea0003800000 */
[----:B------:R-:W1:Y:S02]  /*4f00*/  SYNCS.PHASECHK.TRANS64.TRYWAIT P2, [UR23+0x19c30], R10 ;  /* 0x019c300aff0075a7 */ /* 0x000e640008040157 */
[----:B-1----:R-:W-:Y:S05]  /*4f10*/  @!P2 BRA `(.L_x_879) ;  /* 0x000000e800f0a947 */ /* 0x002fea0003800000 */
.L_x_878:
        /* <DEDUP_REMOVED lines=17> */
.L_x_880:
[----:B------:R-:W-:Y:S01]  /*5030*/  ULEA UR11, UR37, UR45, 0x3 ;  /* 0x0000002d250b7291 */ /* 0x000fe2000f8e183f */
[----:B01----:R-:W-:-:S05]  /*5040*/  IMAD.U32 R10, RZ, RZ, UR36 ;  /* 0x00000024ff0a7e24 */ /* 0x003fca000f8e00ff */
[----:B------:R-:W-:-:S04]  /*5050*/  SHF.L.U32 R10, R10, 0x1f, RZ ;  /* 0x0000001f0a0a7819 */ /* 0x000fc800000006ff */
[----:B------:R0:W1:Y:S01]  /*5060*/  SYNCS.PHASECHK.TRANS64.TRYWAIT P2, [UR11+0x19c50], R10 ;  /* 0x019c500aff0075a7 */ /* 0x000062000804014b */
[----:B------:R-:W-:Y:S05]  /*5070*/  @!P0 BRA `(.L_x_881) ;  /* 0x0000000000048947 */ /* 0x000fea0003800000 */
[----:B------:R-:W-:Y:S01]  /*5080*/  BPT.TRAP 0x1 ;  /* 0x000000040000795c */ /* 0x000fe20000300000 */
.L_x_881:
[----:B-1----:R-:W-:Y:S05]  /*5090*/  @P2 BRA `(.L_x_882) ;  /* 0x0000000000082947 */ /* 0x002fea0003800000 */
[----:B------:R-:W1:Y:S02]  /*50a0*/  SYNCS.PHASECHK.TRANS64.TRYWAIT P2, [UR11+0x19c50], R10 ;  /* 0x019c500aff0075a7 */ /* 0x000e64000804014b */
[----:B-1----:R-:W-:Y:S05]  /*50b0*/  @!P2 BRA `(.L_x_883) ;  /* 0x000000e800a0a947 */ /* 0x002fea0003800000 */
.L_x_882:
[----:B------:R-:W-:Y:S01]  /*50c0*/  UIADD3 UR6, UR45, 0x3000, URZ ;  /* 0x000030002d067890 */ /* 0x000fe2000fffe03f */
[----:B------:R-:W-:Y:S01]  /*50d0*/  WARPGROUP.ARRIVE ;  /* 0x00000000000079c5 */ /* 0x000fe20000000000 */
[----:B------:R-:W-:Y:S01]  /*50e0*/  UMOV UR7, 0x40000040 ;  /* 0x4000004000077882 */ /* 0x000fe20000000000 */
[----:B------:R-:W-:Y:S01]  /*50f0*/  IMAD.SHL.U32 R14, R3, 0x80, RZ ;  /* 0x00000080030e7824 */ /* 0x000fe200078e00ff */
[----:B------:R-:W-:Y:S01]  /*5100*/  USHF.R.U32.HI UR6, URZ, 0x4, UR6 ;  /* 0x000000043f067899 */ /* 0x000fe20008011606 */
[----:B01----:R-:W-:Y:S01]  /*5110*/  IMAD.U32 R10, RZ, RZ, UR23 ;  /* 0x00000017ff0a7e24 */ /* 0x003fe2000f8e00ff */
[----:B------:R-:W-:Y:S02]  /*5120*/  PLOP3.LUT P2, PT, PT, PT, UP0, 0x40, 0x0 ;  /* 0x000000000000781c */ /* 0x000fe40003f4e808 */
[----:B------:R-:W-:Y:S01]  /*5130*/  ULOP3.LUT UR6, UR6, 0x3fff, URZ, 0xc0, !UPT ;  /* 0x00003fff06067892 */ /* 0x000fe2000f8ec03f */
[----:B------:R-:W-:Y:S01]  /*5140*/  IADD3 R20, R17, 0x1, -R14 ;  /* 0x0000000111147810 */ /* 0x000fe20007ffe80e */
[----:B------:R-:W-:-:S02]  /*5150*/  @!P1 VIADD R10, R10, 0x19c40 ;  /* 0x00019c400a0a9836 */ /* 0x000fc40000000000 */
[----:B------:R-:W-:Y:S02]  /*5160*/  ULOP3.LUT UR6, UR6, 0x10000, URZ, 0xfc, !UPT ;  /* 0x0001000006067892 */ /* 0x000fe4000f8efc3f */
[----:B------:R-:W-:Y:S01]  /*5170*/  IMAD.IADD R11, R20, 0x1, -R19 ;  /* 0x00000001140b7824 */ /* 0x000fe200078e0a13 */
[----:B------:R-:W-:Y:S01]  /*5180*/  @!P1 PRMT R10, RZ, 0x654, R10 ;  /* 0x00000654ff0a9816 */ /* 0x000fe2000000000a */
[----:B------:R-:W-:Y:S02]  /*5190*/  UIMAD UR10, UR37, 0x300, UR6 ;  /* 0x00000300250a78a4 */ /* 0x000fe4000f8e0206 */
[----:B------:R-:W-:-:S05]  /*51a0*/  IMAD R11, R16, -0x2, R11 ;  /* 0xfffffffe100b7824 */ /* 0x000fca00078e020b */
[----:B------:R-:W-:Y:S02]  /*51b0*/  UMOV UR6, UR10 ;  /* 0x0000000a00067c82 */ /* 0x000fe40008000000 */
        /* <DEDUP_REMOVED lines=20> */
[----:B------:R-:W-:Y:S01]  /*5300*/  VIADD R136, R11, UR22 ;  /* 0x000000160b887c36 */ /* 0x000fe20008000000 */
[----:B------:R0:W-:Y:S03]  /*5310*/  @!P1 SYNCS.ARRIVE.TRANS64.RED.A1T0 RZ, [R10+URZ], RZ ;  /* 0x000000ff0aff99a7 */ /* 0x0001e6000810043f */
[----:B------:R-:W-:Y:S01]  /*5320*/  IMAD.IADD R20, R7, 0x1, R136 ;  /* 0x0000000107147824 */ /* 0x000fe200078e0288 */
[----:B------:R-:W-:Y:S06]  /*5330*/  @P2 BRA `(.L_x_884) ;  /* 0x0000000000582947 */ /* 0x000fec0003800000 */
[----:B------:R-:W-:Y:S01]  /*5340*/  ISETP.GT.AND P2, PT, R8, -0x1, PT ;  /* 0xffffffff0800780c */ /* 0x000fe20003f44270 */
[----:B------:R-:W-:-:S12]  /*5350*/  BSSY B0, `(.L_x_885) ;  /* 0x0000010000007945 */ /* 0x000fd80003800000 */
[----:B------:R-:W-:Y:S05]  /*5360*/  @P2 BRA `(.L_x_886) ;  /* 0x0000000000202947 */ /* 0x000fea0003800000 */
[----:B------:R-:W-:-:S05]  /*5370*/  IMAD.U32 R139, RZ, RZ, UR21 ;  /* 0x00000015ff8b7e24 */ /* 0x000fca000f8e00ff */
[----:B------:R-:W-:-:S13]  /*5380*/  ISETP.NE.AND P2, PT, R139, 0x1, PT ;  /* 0x000000018b00780c */ /* 0x000fda0003f45270 */
[----:B0-----:R-:W0:Y:S02]  /*5390*/  @P2 LDC.64 R10, c[0x0][0x9e8] ;  /* 0x00027a00ff0a2b82 */ /* 0x001e240000000a00 */
[----:B0-----:R-:W-:-:S04]  /*53a0*/  @P2 IMAD.HI.U32 R138, R12, R10, RZ ;  /* 0x0000000a0c8a2227 */ /* 0x001fc800078e00ff */
[----:B------:R-:W-:Y:S01]  /*53b0*/  IMAD.MOV.U32 R10, RZ, RZ, R12 ;  /* 0x000000ffff0a7224 */ /* 0x000fe200078e000c */
[----:B------:R-:W-:-:S04]  /*53c0*/  @P2 SHF.R.U32.HI R10, RZ, R11, R138 ;  /* 0x0000000bff0a2219 */ /* 0x000fc8000001168a */
[----:B------:R-:W-:Y:S01]  /*53d0*/  LOP3.LUT R137, RZ, R10, RZ, 0x33, !PT ;  /* 0x0000000aff897212 */ /* 0x000fe200078e33ff */
[----:B------:R-:W-:Y:S06]  /*53e0*/  BRA `(.L_x_887) ;  /* 0x0000000000187947 */ /* 0x000fec0003800000 */
.L_x_886:
[----:B------:R-:W-:Y:S02]  /*53f0*/  IMAD.U32 R139, RZ, RZ, UR21 ;  /* 0x00000015ff8b7e24 */ /* 0x000fe4000f8e00ff */
[----:B------:R-:W-:-:S03]  /*5400*/  IMAD.MOV.U32 R137, RZ, RZ, R8 ;  /* 0x000000ffff897224 */ /* 0x000fc600078e0008 */
[----:B------:R-:W-:-:S13]  /*5410*/  ISETP.NE.AND P2, PT, R139, 0x1, PT ;  /* 0x000000018b00780c */ /* 0x000fda0003f45270 */
[----:B0-----:R-:W0:Y:S02]  /*5420*/  @P2 LDC.64 R10, c[0x0][0x9e8] ;  /* 0x00027a00ff0a2b82 */ /* 0x001e240000000a00 */
[----:B0-----:R-:W-:-:S05]  /*5430*/  @P2 IMAD.HI.U32 R10, R8, R10, RZ ;  /* 0x0000000a080a2227 */ /* 0x001fca00078e00ff */
[----:B------:R-:W-:-:S07]  /*5440*/  @P2 SHF.R.U32.HI R137, RZ, R11, R10 ;  /* 0x0000000bff892219 */ /* 0x000fce000001160a */
.L_x_887:
[----:B------:R-:W-:Y:S05]  /*5450*/  BSYNC B0 ;  /* 0x0000000000007941 */ /* 0x000fea0003800000 */
.L_x_885:
[----:B------:R-:W-:-:S04]  /*5460*/  IMAD R11, R137, R139, -R14 ;  /* 0x0000008b890b7224 */ /* 0x000fc800078e0a0e */
[----:B------:R-:W-:-:S05]  /*5470*/  IMAD R11, R16, -0x2, R11 ;  /* 0xfffffffe100b7824 */ /* 0x000fca00078e020b */
[----:B------:R-:W-:Y:S02]  /*5480*/  VIADDMNMX R20, R11, R139, R20, PT ;  /* 0x0000008b0b147246 */ /* 0x000fe40003800114 */
[----:B------:R-:W-:-:S07]  /*5490*/  VIMNMX R15, R15, R11, !PT ;  /* 0x0000000b0f0f7248 */ /* 0x000fce0007fe0100 */
.L_x_884:
[----:B------:R-:W-:Y:S01]  /*54a0*/  ISETP.GT.AND P2, PT, R3, -0x1, PT ;  /* 0xffffffff0300780c */ /* 0x000fe20003f44270 */
[----:B------:R-:W-:-:S03]  /*54b0*/  IMAD.IADD R136, R6, 0x1, R136 ;  /* 0x0000000106887824 */ /* 0x000fc600078e0288 */
[C---:B------:R-:W-:Y:S02]  /*54c0*/  ISETP.GT.AND P5, PT, R15.reuse, RZ, P2 ;  /* 0x000000ff0f00720c */ /* 0x040fe400017a4270 */
[C---:B------:R-:W-:Y:S02]  /*54d0*/  ISETP.GT.AND P4, PT, R15.reuse, 0x1, P2 ;  /* 0x000000010f00780c */ /* 0x040fe40001784270 */
[----:B------:R-:W-:Y:S02]  /*54e0*/  ISETP.LT.OR P5, PT, R20, 0x1, P5 ;  /* 0x000000011400780c */ /* 0x000fe40002fa1670 */
[C---:B------:R-:W-:Y:S02]  /*54f0*/  ISETP.GT.AND P6, PT, R15.reuse, 0x8, P2 ;  /* 0x000000080f00780c */ /* 0x040fe400017c4270 */
[----:B------:R-:W-:Y:S02]  /*5500*/  FSEL R11, R24, -INF , !P5 ;  /* 0xff800000180b7808 */ /* 0x000fe40006800000 */
[----:B------:R-:W-:-:S02]  /*5510*/  ISETP.GT.AND P5, PT, R15, 0x10, P2 ;  /* 0x000000100f00780c */ /* 0x000fc400017a4270 */
[C---:B------:R-:W-:Y:S02]  /*5520*/  ISETP.GT.AND P3, PT, R15.reuse, 0x9, P2 ;  /* 0x000000090f00780c */ /* 0x040fe40001764270 */
[C---:B------:R-:W-:Y:S02]  /*5530*/  ISETP.LT.OR P5, PT, R20.reuse, 0x11, P5 ;  /* 0x000000111400780c */ /* 0x040fe40002fa1670 */
[----:B------:R-:W-:Y:S02]  /*5540*/  ISETP.LT.OR P4, PT, R20, 0x2, P4 ;  /* 0x000000021400780c */ /* 0x000fe40002781670 */
[----:B------:R-:W-:Y:S02]  /*5550*/  FSEL R32, R32, -INF , !P5 ;  /* 0xff80000020207808 */ /* 0x000fe40006800000 */
        /* <DEDUP_REMOVED lines=9> */
[C---:B------:R-:W-:Y:S02]  /*55f0*/  ISETP.GT.AND P3, PT, R15.reuse, 0x19, P2 ;  /* 0x000000190f00780c */ /* 0x040fe40001764270 */
[----:B------:R-:W-:Y:S02]  /*5600*/  FSEL R40, R40, -INF , !P5 ;  /* 0xff80000028287808 */ /* 0x000fe40006800000 */
[----:B------:R-:W-:Y:S02]  /*5610*/  ISETP.GT.AND P5, PT, R15, 0x30, P2 ;  /* 0x000000300f00780c */ /* 0x000fe400017a4270 */
[C---:B------:R-:W-:Y:S02]  /*5620*/  ISETP.LT.OR P4, PT, R20.reuse, 0x12, P4 ;  /* 0x000000121400780c */ /* 0x040fe40002781670 */
        /* <DEDUP_REMOVED lines=57> */
[----:B------:R-:W-:Y:S02]  /*59c0*/  FSEL R80, R80, -INF , !P5 ;  /* 0xff80000050507808 */ /* 0x000fe40006800000 */
[----:B------:R-:W-:Y:S02]  /*59d0*/  PLOP3.LUT P5, PT, PT, PT, UP0, 0x40, 0x0 ;  /* 0x000000000000781c */ /* 0x000fe40003fae808 */
[C---:B------:R-:W-:Y:S02]  /*59e0*/  ISETP.LT.OR P4, PT, R20.reuse, 0x62, P4 ;  /* 0x000000621400780c */ /* 0x040fe40002781670 */
[----:B------:R-:W-:-:S02]  /*59f0*/  ISETP.LT.OR P6, PT, R20, 0x69, P6 ;  /* 0x000000691400780c */ /* 0x000fc400037c1670 */
[----:B------:R-:W-:Y:S02]  /*5a00*/  ISETP.LT.OR P3, PT, R20, 0x6a, P3 ;  /* 0x0000006a1400780c */ /* 0x000fe40001f61670 */
[----:B------:R-:W-:Y:S02]  /*5a10*/  FSEL R73, R73, -INF , !P4 ;  /* 0xff80000049497808 */ /* 0x000fe40006000000 */
[----:B------:R-:W-:Y:S02]  /*5a20*/  FSEL R76, R76, -INF , !P6 ;  /* 0xff8000004c4c7808 */ /* 0x000fe40007000000 */
[----:B------:R-:W-:Y:S02]  /*5a30*/  FSEL R77, R77, -INF , !P3 ;  /* 0xff8000004d4d7808 */ /* 0x000fe40005800000 */
[C---:B------:R-:W-:Y:S02]  /*5a40*/  ISETP.GT.AND P4, PT, R15.reuse, 0x71, P2 ;  /* 0x000000710f00780c */ /* 0x040fe40001784270 */
[----:B------:R-:W-:-:S02]  /*5a50*/  ISETP.GT.AND P6, PT, R15, 0x78, P2 ;  /* 0x000000780f00780c */ /* 0x000fc400017c4270 */
[----:B------:R-:W-:Y:S01]  /*5a60*/  ISETP.GT.AND P3, PT, R15, 0x79, P2 ;  /* 0x000000790f00780c */ /* 0x000fe20001764270 */
[----:B------:R-:W-:Y:S01]  /*5a70*/  IMAD.IADD R15, R6, 0x1, R21 ;  /* 0x00000001060f7824 */ /* 0x000fe200078e0215 */
[C---:B------:R-:W-:Y:S02]  /*5a80*/  ISETP.LT.OR P4, PT, R20.reuse, 0x72, P4 ;  /* 0x000000721400780c */ /* 0x040fe40002781670 */
[C---:B------:R-:W-:Y:S02]  /*5a90*/  ISETP.LT.OR P6, PT, R20.reuse, 0x79, P6 ;  /* 0x000000791400780c */ /* 0x040fe400037c1670 */
[----:B------:R-:W-:Y:S02]  /*5aa0*/  ISETP.LT.OR P3, PT, R20, 0x7a, P3 ;  /* 0x0000007a1400780c */ /* 0x000fe40001f61670 */
[----:B------:R-:W-:Y:S02]  /*5ab0*/  FSEL R81, R81, -INF , !P4 ;  /* 0xff80000051517808 */ /* 0x000fe40006000000 */
[----:B------:R-:W-:-:S02]  /*5ac0*/  FSEL R84, R84, -INF , !P6 ;  /* 0xff80000054547808 */ /* 0x000fc40007000000 */
[----:B------:R-:W-:Y:S01]  /*5ad0*/  FSEL R85, R85, -INF , !P3 ;  /* 0xff80000055557808 */ /* 0x000fe20005800000 */
[----:B------:R-:W-:Y:S06]  /*5ae0*/  @P5 BRA `(.L_x_888) ;  /* 0x0000000000585947 */ /* 0x000fec0003800000 */
[----:B------:R-:W-:Y:S01]  /*5af0*/  ISETP.GT.AND P3, PT, R9, -0x1, PT ;  /* 0xffffffff0900780c */ /* 0x000fe20003f64270 */
[----:B------:R-:W-:-:S12]  /*5b00*/  BSSY B0, `(.L_x_889) ;  /* 0x0000010000007945 */ /* 0x000fd80003800000 */
[----:B------:R-:W-:Y:S05]  /*5b10*/  @P3 BRA `(.L_x_890) ;  /* 0x0000000000203947 */ /* 0x000fea0003800000 */
[----:B------:R-:W-:Y:S02]  /*5b20*/  IMAD.U32 R24, RZ, RZ, UR21 ;  /* 0x00000015ff187e24 */ /* 0x000fe4000f8e00ff */
[----:B0-----:R-:W-:-:S03]  /*5b30*/  IMAD.MOV.U32 R10, RZ, RZ, R13 ;  /* 0x000000ffff0a7224 */ /* 0x001fc600078e000d */
[----:B------:R-:W-:-:S13]  /*5b40*/  ISETP.NE.AND P3, PT, R24, 0x1, PT ;  /* 0x000000011800780c */ /* 0x000fda0003f65270 */
[----:B------:R-:W0:Y:S02]  /*5b50*/  @P3 LDC.64 R20, c[0x0][0x9e8] ;  /* 0x00027a00ff143b82 */ /* 0x000e240000000a00 */
[----:B0-----:R-:W-:-:S05]  /*5b60*/  @P3 IMAD.HI.U32 R20, R13, R20, RZ ;  /* 0x000000140d143227 */ /* 0x001fca00078e00ff */
[----:B------:R-:W-:-:S04]  /*5b70*/  @P3 SHF.R.U32.HI R10, RZ, R21, R20 ;  /* 0x00000015ff0a3219 */ /* 0x000fc80000011614 */
[----:B------:R-:W-:Y:S01]  /*5b80*/  LOP3.LUT R137, RZ, R10, RZ, 0x33, !PT ;  /* 0x0000000aff897212 */ /* 0x000fe200078e33ff */
[----:B------:R-:W-:Y:S06]  /*5b90*/  BRA `(.L_x_891) ;  /* 0x0000000000187947 */ /* 0x000fec0003800000 */
.L_x_890:
[----:B------:R-:W-:Y:S02]  /*5ba0*/  IMAD.U32 R24, RZ, RZ, UR21 ;  /* 0x00000015ff187e24 */ /* 0x000fe4000f8e00ff */
[----:B------:R-:W-:-:S03]  /*5bb0*/  IMAD.MOV.U32 R137, RZ, RZ, R9 ;  /* 0x000000ffff897224 */ /* 0x000fc600078e0009 */
[----:B------:R-:W-:-:S13]  /*5bc0*/  ISETP.NE.AND P3, PT, R24, 0x1, PT ;  /* 0x000000011800780c */ /* 0x000fda0003f65270 */
[----:B------:R-:W1:Y:S02]  /*5bd0*/  @P3 LDC.64 R20, c[0x0][0x9e8] ;  /* 0x00027a00ff143b82 */ /* 0x000e640000000a00 */
[----:B-1----:R-:W-:-:S05]  /*5be0*/  @P3 IMAD.HI.U32 R20, R9, R20, RZ ;  /* 0x0000001409143227 */ /* 0x002fca00078e00ff */
[----:B------:R-:W-:-:S07]  /*5bf0*/  @P3 SHF.R.U32.HI R137, RZ, R21, R20 ;  /* 0x00000015ff893219 */ /* 0x000fce0000011614 */
.L_x_891:
[----:B------:R-:W-:Y:S05]  /*5c00*/  BSYNC B0 ;  /* 0x0000000000007941 */ /* 0x000fea0003800000 */
.L_x_889:
[----:B------:R-:W-:-:S04]  /*5c10*/  IMAD R21, R137, R24, -R14 ;  /* 0x0000001889157224 */ /* 0x000fc800078e0a0e */
[----:B------:R-:W-:-:S05]  /*5c20*/  IMAD R21, R16, -0x2, R21 ;  /* 0xfffffffe10157824 */ /* 0x000fca00078e0215 */
[----:B------:R-:W-:Y:S02]  /*5c30*/  VIADDMNMX R136, R21, R24, R136, PT ;  /* 0x0000001815887246 */ /* 0x000fe40003800188 */
[----:B------:R-:W-:-:S07]  /*5c40*/  VIMNMX R15, R15, R21, !PT ;  /* 0x000000150f0f7248 */ /* 0x000fce0007fe0100 */
.L_x_888:
[----:B0-----:R-:W-:Y:S01]  /*5c50*/  FMNMX.FTZ R10, R11, R2, !PT ;  /* 0x000000020b0a7209 */ /* 0x001fe20007810000 */
        /* <DEDUP_REMOVED lines=19> */
[C---:B------:R-:W-:Y:S02]  /*5d90*/  ISETP.GT.AND P5, PT, R15.reuse, RZ, P2 ;  /* 0x000000ff0f00720c */ /* 0x040fe400017a4270 */
        /* <DEDUP_REMOVED lines=43> */
[C---:B------:R-:W-:Y:S02]  /*6050*/  ISETP.GT.AND P3, PT, R15.reuse, 0x29, P2 ;  /* 0x000000290f00780c */ /* 0x040fe40001764270 */
[----:B------:R-:W-:Y:S01]  /*6060*/  FSEL R46, R46, -INF , !P4 ;  /* 0xff8000002e2e7808 */ /* 0x000fe20006000000 */
[----:B------:R-:W0:Y:S01]  /*6070*/  SHFL.BFLY PT, R21, R14, 0x2, 0x1f ;  /* 0x0c401f000e157f89 */ /* 0x000e2200000e0000 */
[----:B------:R-:W-:-:S04]  /*6080*/  ISETP.GT.AND P4, PT, R15, 0x30, P2 ;  /* 0x000000300f00780c */ /* 0x000fc80001784270 */
[----:B------:R-:W-:-:S04]  /*6090*/  ISETP.LT.OR P4, PT, R136, 0x31, P4 ;  /* 0x000000318800780c */ /* 0x000fc80002781670 */
[----:B------:R-:W-:Y:S02]  /*60a0*/  FSEL R50, R50, -INF , !P4 ;  /* 0xff80000032327808 */ /* 0x000fe40006000000 */
[----:B------:R-:W-:-:S04]  /*60b0*/  ISETP.GT.AND P4, PT, R15, 0x39, P2 ;  /* 0x000000390f00780c */ /* 0x000fc80001784270 */
[----:B------:R-:W-:-:S04]  /*60c0*/  ISETP.LT.OR P4, PT, R136, 0x3a, P4 ;  /* 0x0000003a8800780c */ /* 0x000fc80002781670 */
[----:B------:R-:W-:Y:S02]  /*60d0*/  FSEL R55, R55, -INF , !P4 ;  /* 0xff80000037377808 */ /* 0x000fe40006000000 */
[----:B------:R-:W-:Y:S02]  /*60e0*/  ISETP.GT.AND P4, PT, R15, 0x48, P2 ;  /* 0x000000480f00780c */ /* 0x000fe40001784270 */
[----:B0-----:R-:W-:Y:S02]  /*60f0*/  FMNMX.FTZ R21, R14, R21, !PT ;  /* 0x000000150e157209 */ /* 0x001fe40007810000 */
[----:B------:R-:W-:-:S03]  /*6100*/  ISETP.LT.OR P4, PT, R136, 0x49, P4 ;  /* 0x000000498800780c */ /* 0x000fc60002781670 */
[----:B------:R-:W0:Y:S01]  /*6110*/  SHFL.BFLY PT, R10, R21, 0x1, 0x1f ;  /* 0x0c201f00150a7f89 */ /* 0x000e2200000e0000 */
        /* <DEDUP_REMOVED lines=9> */
[----:B------:R-:W-:Y:S02]  /*61b0*/  ISETP.LT.OR P4, PT, R136, 0x6a, P4 ;  /* 0x0000006a8800780c */ /* 0x000fe40002781670 */
[C---:B------:R-:W-:Y:S01]  /*61c0*/  FSETP.NEU.FTZ.AND P6, PT, R10.reuse, -INF , PT ;  /* 0xff8000000a00780b */ /* 0x040fe20003fdd000 */
[----:B------:R-:W-:-:S01]  /*61d0*/  FFMA.FTZ R20, R10, R137, -8 ;  /* 0xc10000000a147423 */ /* 0x000fc20000010089 */
[----:B------:R-:W-:-:S02]  /*61e0*/  FSEL R79, R79, -INF , !P4 ;  /* 0xff8000004f4f7808 */ /* 0x000fc40006000000 */
[----:B------:R-:W-:Y:S02]  /*61f0*/  ISETP.GT.AND P4, PT, R15, 0x78, P2 ;  /* 0x000000780f00780c */ /* 0x000fe40001784270 */
[----:B------:R-:W-:Y:S02]  /*6200*/  FSEL R14, R20, RZ, P6 ;  /* 0x000000ff140e7208 */ /* 0x000fe40003000000 */
[----:B------:R-:W-:-:S03]  /*6210*/  ISETP.LT.OR P4, PT, R136, 0x79, P4 ;  /* 0x000000798800780c */ /* 0x000fc60002781670 */
[--C-:B------:R-:W-:Y:S01]  /*6220*/  FFMA.FTZ R24, R29, UR40, -R14.reuse ;  /* 0x000000281d187c23 */ /* 0x100fe2000801080e */
[----:B------:R-:W-:Y:S01]  /*6230*/  FSEL R29, R26, -INF , !P5 ;  /* 0xff8000001a1d7808 */ /* 0x000fe20006800000 */
        /* <DEDUP_REMOVED lines=9> */
[----:B------:R-:W-:Y:S01]  /*62d0*/  ISETP.LT.OR P5, PT, R136, 0x2a, P3 ;  /* 0x0000002a8800780c */ /* 0x000fe20001fa1670 */
        /* <DEDUP_REMOVED lines=15> */
[----:B------:R-:W-:Y:S01]  /*63d0*/  MUFU.EX2 R26, R137 ;  /* 0x00000089001a7308 */ /* 0x000fe20000000800 */
[----:B------:R-:W-:Y:S01]  /*63e0*/  ISETP.LT.OR P3, PT, R136, 0x32, P3 ;  /* 0x000000328800780c */ /* 0x000fe20001f61670 */
[--C-:B------:R-:W-:Y:S01]  /*63f0*/  FFMA.FTZ R138, R64, UR40, -R14.reuse ;  /* 0x00000028408a7c23 */ /* 0x100fe2000801080e */
[----:B------:R-:W-:Y:S01]  /*6400*/  FMNMX.FTZ R32, R38, R37, !PT ;  /* 0x0000002526207209 */ /* 0x000fe20007810000 */
[--C-:B------:R-:W-:Y:S01]  /*6410*/  FFMA.FTZ R64, R72, UR40, -R14.reuse ;  /* 0x0000002848407c23 */ /* 0x100fe2000801080e */
[----:B------:R-:W-:Y:S01]  /*6420*/  FSEL R51, R51, -INF , !P3 ;  /* 0xff80000033337808 */ /* 0x000fe20005800000 */
[----:B------:R-:W-:Y:S01]  /*6430*/  FFMA.FTZ R72, R80, UR40, -R14 ;  /* 0x0000002850487c23 */ /* 0x000fe2000801080e */
[----:B------:R-:W-:Y:S01]  /*6440*/  FMNMX.FTZ R37, R39, R32, !PT ;  /* 0x0000002027257209 */ /* 0x000fe20007810000 */
[----:B------:R-:W-:Y:S01]  /*6450*/  MUFU.EX2 R20, R20 ;  /* 0x0000001400147308 */ /* 0x000fe20000000800 */
[----:B------:R-:W-:-:S02]  /*6460*/  ISETP.LT.OR P5, PT, R136, 0x39, P5 ;  /* 0x000000398800780c */ /* 0x000fc40002fa1670 */
[----:B0-----:R-:W-:Y:S01]  /*6470*/  FMNMX.FTZ R36, R42, R37, !PT ;  /* 0x000000252a247209 */ /* 0x001fe20007810000 */
[----:B------:R-:W-:-:S01]  /*6480*/  FFMA.FTZ R37, R41, UR40, -R14 ;  /* 0x0000002829257c23 */ /* 0x000fc2000801080e */
[----:B------:R-:W-:Y:S02]  /*6490*/  ISETP.GT.AND P3, PT, R15, 0x40, P2 ;  /* 0x000000400f00780c */ /* 0x000fe40001764270 */
[----:B------:R-:W-:Y:S01]  /*64a0*/  FMNMX.FTZ R41, R43, R36, !PT ;  /* 0x000000242b297209 */ /* 0x000fe20007810000 */
[----:B------:R0:W-:Y:S01]  /*64b0*/  MUFU.EX2 R32, R40 ;  /* 0x0000002800207308 */ /* 0x0001e20000000800 */
[----:B------:R-:W-:Y:S02]  /*64c0*/  FSEL R54, R54, -INF , !P5 ;  /* 0xff80000036367808 */ /* 0x000fe40006800000 */
[----:B------:R-:W-:Y:S02]  /*64d0*/  FMNMX.FTZ R36, R46, R41, !PT ;  /* 0x000000292e247209 */ /* 0x000fe40007810000 */
[----:B------:R-:W-:-:S02]  /*64e0*/  ISETP.GT.AND P5, PT, R15, 0x41, P2 ;  /* 0x000000410f00780c */ /* 0x000fc400017a4270 */
[----:B------:R-:W-:Y:S01]  /*64f0*/  FMNMX.FTZ R41, R47, R36, !PT ;  /* 0x000000242f297209 */ /* 0x000fe20007810000 */
[----:B------:R-:W-:Y:S01]  /*6500*/  MUFU.EX2 R11, R11 ;  /* 0x0000000b000b7308 */ /* 0x000fe20000000800 */
[----:B------:R-:W-:Y:S02]  /*6510*/  ISETP.LT.OR P3, PT, R136, 0x41, P3 ;  /* 0x000000418800780c */ /* 0x000fe40001f61670 */
[----:B0-----:R-:W-:Y:S01]  /*6520*/  FMNMX.FTZ R40, R50, R41, !PT ;  /* 0x0000002932287209 */ /* 0x001fe20007810000 */
[----:B------:R-:W-:-:S01]  /*6530*/  FFMA.FTZ R41, R45, UR40, -R14 ;  /* 0x000000282d297c23 */ /* 0x000fc2000801080e */
[----:B------:R-:W-:Y:S02]  /*6540*/  ISETP.LT.OR P5, PT, R136, 0x42, P5 ;  /* 0x000000428800780c */ /* 0x000fe40002fa1670 */
[----:B------:R-:W-:Y:S01]  /*6550*/  FMNMX.FTZ R45, R51, R40, !PT ;  /* 0x00000028332d7209 */ /* 0x000fe20007810000 */
[----:B------:R0:W-:Y:S01]  /*6560*/  MUFU.EX2 R36, R44 ;  /* 0x0000002c00247308 */ /* 0x0001e20000000800 */
[----:B------:R-:W-:-:S02]  /*6570*/  FSEL R58, R58, -INF , !P3 ;  /* 0xff8000003a3a7808 */ /* 0x000fc40005800000 */
[----:B------:R-:W-:Y:S02]  /*6580*/  FMNMX.FTZ R40, R54, R45, !PT ;  /* 0x0000002d36287209 */ /* 0x000fe40007810000 */
[----:B------:R-:W-:Y:S02]  /*6590*/  ISETP.GT.AND P3, PT, R15, 0x49, P2 ;  /* 0x000000490f00780c */ /* 0x000fe40001764270 */
[----:B------:R-:W-:Y:S01]  /*65a0*/  FMNMX.FTZ R45, R55, R40, !PT ;  /* 0x00000028372d7209 */ /* 0x000fe20007810000 */
[----:B------:R-:W-:Y:S01]  /*65b0*/  MUFU.EX2 R21, R21 ;  /* 0x0000001500157308 */ /* 0x000fe20000000800 */
[----:B------:R-:W-:Y:S02]  /*65c0*/  FSEL R59, R59, -INF , !P5 ;  /* 0xff8000003b3b7808 */ /* 0x000fe40006800000 */
[----:B0-----:R-:W-:Y:S01]  /*65d0*/  FMNMX.FTZ R44, R58, R45, !PT ;  /* 0x0000002d3a2c7209 */ /* 0x001fe20007810000 */
[----:B------:R-:W-:-:S01]  /*65e0*/  FFMA.FTZ R45, R49, UR40, -R14 ;  /* 0x00000028312d7c23 */ /* 0x000fc2000801080e */
[----:B------:R-:W-:-:S02]  /*65f0*/  ISETP.GT.AND P5, PT, R15, 0x50, P2 ;  /* 0x000000500f00780c */ /* 0x000fc400017a4270 */
[C---:B------:R-:W-:Y:S01]  /*6600*/  ISETP.LT.OR P3, PT, R136.reuse, 0x4a, P3 ;  /* 0x0000004a8800780c */ /* 0x040fe20001f61670 */
[----:B------:R0:W-:Y:S01]  /*6610*/  MUFU.EX2 R40, R48 ;  /* 0x0000003000287308 */ /* 0x0001e20000000800 */
[----:B------:R-:W-:Y:S02]  /*6620*/  FMNMX.FTZ R49, R59, R44, !PT ;  /* 0x0000002c3b317209 */ /* 0x000fe40007810000 */
[----:B------:R-:W-:Y:S02]  /*6630*/  FSEL R63, R63, -INF , !P3 ;  /* 0xff8000003f3f7808 */ /* 0x000fe40005800000 */
[----:B------:R-:W-:Y:S02]  /*6640*/  ISETP.LT.OR P5, PT, R136, 0x51, P5 ;  /* 0x000000518800780c */ /* 0x000fe40002fa1670 */
[----:B------:R-:W-:Y:S01]  /*6650*/  FMNMX.FTZ R44, R62, R49, !PT ;  /* 0x000000313e2c7209 */ /* 0x000fe20007810000 */
[----:B------:R-:W-:Y:S01]  /*6660*/  MUFU.EX2 R24, R24 ;  /* 0x0000001800187308 */ /* 0x000fe20000000800 */
[----:B------:R-:W-:-:S02]  /*6670*/  ISETP.GT.AND P3, PT, R15, 0x58, P2 ;  /* 0x000000580f00780c */ /* 0x000fc40001764270 */
[----:B------:R-:W-:Y:S02]  /*6680*/  FSEL R66, R66, -INF , !P5 ;  /* 0xff80000042427808 */ /* 0x000fe40006800000 */
[----:B------:R-:W-:Y:S02]  /*6690*/  FMNMX.FTZ R49, R63, R44, !PT ;  /* 0x0000002c3f317209 */ /* 0x000fe40007810000 */
[----:B------:R-:W-:Y:S01]  /*66a0*/  ISETP.GT.AND P5, PT, R15, 0x59, P2 ;  /* 0x000000590f00780c */ /* 0x000fe200017a4270 */
[----:B------:R1:W-:Y:S01]  /*66b0*/  MUFU.EX2 R44, R52 ;  /* 0x00000034002c7308 */ /* 0x0003e20000000800 */
[----:B------:R-:W-:Y:S02]  /*66c0*/  ISETP.LT.OR P3, PT, R136, 0x59, P3 ;  /* 0x000000598800780c */ /* 0x000fe40001f61670 */
[----:B0-----:R-:W-:Y:S01]  /*66d0*/  FMNMX.FTZ R48, R66, R49, !PT ;  /* 0x0000003142307209 */ /* 0x001fe20007810000 */
[----:B------:R-:W-:-:S01]  /*66e0*/  FFMA.FTZ R49, R53, UR40, -R14 ;  /* 0x0000002835317c23 */ /* 0x000fc2000801080e */
[----:B------:R-:W-:-:S02]  /*66f0*/  ISETP.LT.OR P5, PT, R136, 0x5a, P5 ;  /* 0x0000005a8800780c */ /* 0x000fc40002fa1670 */
[----:B------:R-:W-:Y:S01]  /*6700*/  FSEL R70, R70, -INF , !P3 ;  /* 0xff80000046467808 */ /* 0x000fe20005800000 */
[----:B------:R-:W-:Y:S01]  /*6710*/  MUFU.EX2 R25, R25 ;  /* 0x0000001900197308 */ /* 0x000fe20000000800 */
[----:B------:R-:W-:Y:S02]  /*6720*/  FMNMX.FTZ R53, R67, R48, !PT ;  /* 0x0000003043357209 */ /* 0x000fe40007810000 */
[----:B------:R-:W-:Y:S02]  /*6730*/  ISETP.GT.AND P3, PT, R15, 0x61, P2 ;  /* 0x000000610f00780c */ /* 0x000fe40001764270 */
[----:B------:R-:W-:Y:S02]  /*6740*/  FSEL R71, R71, -INF , !P5 ;  /* 0xff80000047477808 */ /* 0x000fe40006800000 */
[----:B------:R-:W-:Y:S01]  /*6750*/  FMNMX.FTZ R48, R70, R53, !PT ;  /* 0x0000003546307209 */ /* 0x000fe20007810000 */
[----:B------:R-:W-:Y:S01]  /*6760*/  MUFU.EX2 R33, R33 ;  /* 0x0000002100217308 */ /* 0x000fe20000000800 */
[----:B------:R-:W-:-:S02]  /*6770*/  ISETP.GT.AND P5, PT, R15, 0x68, P2 ;  /* 0x000000680f00780c */ /* 0x000fc400017a4270 */
[C---:B------:R-:W-:Y:S02]  /*6780*/  ISETP.LT.OR P3, PT, R136.reuse, 0x62, P3 ;  /* 0x000000628800780c */ /* 0x040fe40001f61670 */
[----:B------:R-:W-:Y:S02]  /*6790*/  FMNMX.FTZ R53, R71, R48, !PT ;  /* 0x0000003047357209 */ /* 0x000fe40007810000 */
[----:B------:R-:W-:Y:S01]  /*67a0*/  FSEL R75, R75, -INF , !P3 ;  /* 0xff8000004b4b7808 */ /* 0x000fe20005800000 */
[----:B------:R0:W-:Y:S01]  /*67b0*/  MUFU.EX2 R48, R56 ;  /* 0x0000003800307308 */ /* 0x0001e20000000800 */
[----:B------:R-:W-:Y:S02]  /*67c0*/  ISETP.LT.OR P5, PT, R136, 0x69, P5 ;  /* 0x000000698800780c */ /* 0x000fe40002fa1670 */
[----:B-1----:R-:W-:Y:S02]  /*67d0*/  FMNMX.FTZ R52, R74, R53, !PT ;  /* 0x000000354a347209 */ /* 0x002fe40007810000 */
[----:B------:R-:W-:-:S02]  /*67e0*/  ISETP.GT.AND P3, PT, R15, 0x70, P2 ;  /* 0x000000700f00780c */ /* 0x000fc40001764270 */
[----:B------:R-:W-:Y:S01]  /*67f0*/  FSEL R78, R78, -INF , !P5 ;  /* 0xff8000004e4e7808 */ /* 0x000fe20006800000 */
[----:B------:R-:W-:Y:S01]  /*6800*/  MUFU.EX2 R37, R37 ;  /* 0x0000002500257308 */ /* 0x000fe20000000800 */
[----:B------:R-:W-:Y:S02]  /*6810*/  FMNMX.FTZ R53, R75, R52, !PT ;  /* 0x000000344b357209 */ /* 0x000fe40007810000 */
[----:B------:R-:W-:Y:S02]  /*6820*/  ISETP.GT.AND P5, PT, R15, 0x71, P2 ;  /* 0x000000710f00780c */ /* 0x000fe400017a4270 */
[----:B------:R-:W-:Y:S02]  /*6830*/  ISETP.LT.OR P3, PT, R136, 0x71, P3 ;  /* 0x000000718800780c */ /* 0x000fe40001f61670 */
[----:B------:R-:W-:Y:S01]  /*6840*/  FMNMX.FTZ R52, R78, R53, !PT ;  /* 0x000000354e347209 */ /* 0x000fe20007810000 */
[----:B------:R-:W-:Y:S01]  /*6850*/  MUFU.EX2 R41, R41 ;  /* 0x0000002900297308 */ /* 0x000fe20000000800 */
[----:B------:R-:W-:-:S02]  /*6860*/  ISETP.LT.OR P5, PT, R136, 0x72, P5 ;  /* 0x000000728800780c */ /* 0x000fc40002fa1670 */
[----:B------:R-:W-:Y:S02]  /*6870*/  FSEL R82, R82, -INF , !P3 ;  /* 0xff80000052527808 */ /* 0x000fe40005800000 */
[----:B------:R-:W-:Y:S02]  /*6880*/  FMNMX.FTZ R53, R79, R52, !PT ;  /* 0x000000344f357209 */ /* 0x000fe40007810000 */
[----:B------:R-:W-:Y:S01]  /*6890*/  ISETP.GT.AND P2, PT, R15, 0x79, P2 ;  /* 0x000000790f00780c */ /* 0x000fe20001744270 */
[----:B------:R1:W-:Y:S01]  /*68a0*/  MUFU.EX2 R52, R60 ;  /* 0x0000003c00347308 */ /* 0x0003e20000000800 */
[----:B------:R-:W-:Y:S02]  /*68b0*/  FSEL R83, R83, -INF , !P5 ;  /* 0xff80000053537808 */ /* 0x000fe40006800000 */
[----:B0-----:R-:W-:Y:S01]  /*68c0*/  FMNMX.FTZ R56, R82, R53, !PT ;  /* 0x0000003552387209 */ /* 0x001fe20007810000 */
[----:B------:R-:W-:-:S01]  /*68d0*/  FFMA.FTZ R53, R61, UR40, -R14 ;  /* 0x000000283d357c23 */ /* 0x000fc2000801080e */
[----:B------:R-:W-:Y:S01]  /*68e0*/  ISETP.LT.OR P2, PT, R136, 0x7a, P2 ;  /* 0x0000007a8800780c */ /* 0x000fe20001741670 */
[----:B------:R-:W-:-:S01]  /*68f0*/  FFMA.FTZ R61, R69, UR40, -R14 ;  /* 0x00000028453d7c23 */ /* 0x000fc2000801080e */
[----:B------:R-:W-:Y:S01]  /*6900*/  FSEL R86, R86, -INF , !P4 ;  /* 0xff80000056567808 */ /* 0x000fe20006000000 */
[----:B------:R0:W-:Y:S01]  /*6910*/  MUFU.EX2 R15, R57 ;  /* 0x00000039000f7308 */ /* 0x0001e20000000800 */
[----:B------:R-:W-:Y:S01]  /*6920*/  FSEL R87, R87, -INF , !P2 ;  /* 0xff80000057577808 */ /* 0x000fe20005000000 */
[--C-:B-1----:R-:W-:Y:S01]  /*6930*/  FFMA.FTZ R60, R68, UR40, -R14.reuse ;  /* 0x00000028443c7c23 */ /* 0x102fe2000801080e */
[----:B------:R-:W-:-:S01]  /*6940*/  FFMA.FTZ R68, R76, UR40, -R14 ;  /* 0x000000284c447c23 */ /* 0x000fc2000801080e */
[--C-:B------:R-:W-:Y:S01]  /*6950*/  FFMA.FTZ R69, R77, UR40, -R14.reuse ;  /* 0x000000284d457c23 */ /* 0x100fe2000801080e */
[----:B------:R-:W-:-:S01]  /*6960*/  FFMA.FTZ R76, R84, UR40, -R14 ;  /* 0x00000028544c7c23 */ /* 0x000fc2000801080e */
[----:B------:R-:W-:-:S02]  /*6970*/  FSEL R77, R10, RZ, P6 ;  /* 0x000000ff0a4d7208 */ /* 0x000fc40003000000 */
[----:B------:R-:W-:Y:S01]  /*6980*/  MUFU.EX2 R45, R45 ;  /* 0x0000002d002d7308 */ /* 0x000fe20000000800 */
[----:B0-----:R-:W-:Y:S02]  /*6990*/  FMNMX.FTZ R57, R83, R56, !PT ;  /* 0x0000003853397209 */ /* 0x001fe40007810000 */
[----:B------:R-:W-:Y:S02]  /*69a0*/  FADD.FTZ R77, -R77, R2 ;  /* 0x000000024d4d7221 */ /* 0x000fe40000010100 */
[----:B------:R-:W-:Y:S01]  /*69b0*/  FMNMX.FTZ R56, R86, R57, !PT ;  /* 0x0000003956387209 */ /* 0x000fe20007810000 */
[--C-:B------:R-:W-:Y:S01]  /*69c0*/  FFMA.FTZ R57, R65, UR40, -R14.reuse ;  /* 0x0000002841397c23 */ /* 0x100fe2000801080e */
[----:B------:R-:W-:-:S01]  /*69d0*/  FFMA.FTZ R65, R73, UR40, -R14 ;  /* 0x0000002849417c23 */ /* 0x000fc2000801080e */
[--C-:B------:R-:W-:Y:S01]  /*69e0*/  FFMA.FTZ R73, R81, UR40, -R14.reuse ;  /* 0x0000002851497c23 */ /* 0x100fe2000801080e */
[----:B------:R-:W-:Y:S01]  /*69f0*/  FMNMX.FTZ R136, R87, R56, !PT ;  /* 0x0000003857887209 */ /* 0x000fe20007810000 */
[----:B------:R-:W-:Y:S01]  /*6a00*/  FFMA.FTZ R81, R85, UR40, -R14 ;  /* 0x0000002855517c23 */ /* 0x000fe2000801080e */
[----:B------:R-:W-:-:S02]  /*6a10*/  IMAD.U32 R85, RZ, RZ, UR40 ;  /* 0x00000028ff557e24 */ /* 0x000fc4000f8e00ff */
[----:B------:R-:W-:Y:S01]  /*6a20*/  FMUL.FTZ R77, R77, UR40 ;  /* 0x000000284d4d7c20 */ /* 0x000fe20008410000 */
[----:B------:R-:W-:Y:S01]  /*6a30*/  MUFU.EX2 R49, R49 ;  /* 0x0000003100317308 */ /* 0x000fe20000000800 */
[----:B------:R-:W0:Y:S07]  /*6a40*/  SHFL.BFLY PT, R137, R136, 0x2, 0x1f ;  /* 0x0c401f0088897f89 */ /* 0x000e2e00000e0000 */
[----:B------:R-:W1:Y:S08]  /*6a50*/  MUFU.EX2 R77, R77 ;  /* 0x0000004d004d7308 */ /* 0x000e700000000800 */
[----:B------:R-:W-:Y:S08]  /*6a60*/  MUFU.EX2 R53, R53 ;  /* 0x0000003500357308 */ /* 0x000ff00000000800 */
[----:B------:R-:W-:Y:S01]  /*6a70*/  MUFU.EX2 R56, R138 ;  /* 0x0000008a00387308 */ /* 0x000fe20000000800 */
[----:B0-----:R-:W-:-:S05]  /*6a80*/  FMNMX.FTZ R137, R136, R137, !PT ;  /* 0x0000008988897209 */ /* 0x001fca0007810000 */
[----:B------:R-:W0:Y:S02]  /*6a90*/  SHFL.BFLY PT, R136, R137, 0x1, 0x1f ;  /* 0x0c201f0089887f89 */ /* 0x000e2400000e0000 */
[----:B------:R-:W-:Y:S08]  /*6aa0*/  MUFU.EX2 R57, R57 ;  /* 0x0000003900397308 */ /* 0x000ff00000000800 */
[----:B------:R-:W-:Y:S08]  /*6ab0*/  MUFU.EX2 R60, R60 ;  /* 0x0000003c003c7308 */ /* 0x000ff00000000800 */
[----:B------:R-:W-:Y:S01]  /*6ac0*/  MUFU.EX2 R61, R61 ;  /* 0x0000003d003d7308 */ /* 0x000fe20000000800 */
[----:B0-----:R-:W-:-:S07]  /*6ad0*/  FMNMX.FTZ R14, R137, R136, !PT ;  /* 0x00000088890e7209 */ /* 0x001fce0007810000 */
[----:B------:R-:W-:Y:S01]  /*6ae0*/  MUFU.EX2 R64, R64 ;  /* 0x0000004000407308 */ /* 0x000fe20000000800 */
[C---:B------:R-:W-:Y:S01]  /*6af0*/  FSETP.NEU.FTZ.AND P2, PT, R14.reuse, -INF , PT ;  /* 0xff8000000e00780b */ /* 0x040fe20003f5d000 */
[----:B------:R-:W-:-:S05]  /*6b00*/  FFMA.FTZ R2, R14, R85, -8 ;  /* 0xc10000000e027423 */ /* 0x000fca0000010055 */
        /* <DEDUP_REMOVED lines=17> */
[----:B------:R-:W-:Y:S01]  /*6c20*/  MUFU.EX2 R80, R80 ;  /* 0x0000005000507308 */ /* 0x000fe20000000800 */
[----:B------:R-:W-:-:S01]  /*6c30*/  FFMA.FTZ R84, R54, UR40, -R2 ;  /* 0x0000002836547c23 */ /* 0x000fc20008010802 */
[----:B------:R-:W-:Y:S01]  /*6c40*/  FFMA.FTZ R54, R55, UR40, -R2 ;  /* 0x0000002837367c23 */ /* 0x000fe20008010802 */
[----:B------:R-:W-:-:S01]  /*6c50*/  FADD.FTZ R0, -R51, R0 ;  /* 0x0000000033007221 */ /* 0x000fc20000010100 */
[--C-:B------:R-:W-:Y:S01]  /*6c60*/  FFMA.FTZ R55, R58, UR40, -R2.reuse ;  /* 0x000000283a377c23 */ /* 0x100fe20008010802 */
[----:B------:R-:W-:-:S01]  /*6c70*/  FFMA.FTZ R58, R59, UR40, -R2 ;  /* 0x000000283b3a7c23 */ /* 0x000fc20008010802 */
[----:B------:R-:W-:Y:S01]  /*6c80*/  FFMA.FTZ R59, R62, UR40, -R2 ;  /* 0x000000283e3b7c23 */ /* 0x000fe20008010802 */
[----:B------:R-:W-:Y:S01]  /*6c90*/  FMUL.FTZ R0, R0, UR40 ;  /* 0x0000002800007c20 */ /* 0x000fe20008410000 */
[----:B------:R-:W-:Y:S01]  /*6ca0*/  MUFU.EX2 R29, R29 ;  /* 0x0000001d001d7308 */ /* 0x000fe20000000800 */
[----:B-1----:R-:W-:-:S07]  /*6cb0*/  FFMA.FTZ R62, R77, R5, R20 ;  /* 0x000000054d3e7223 */ /* 0x002fce0000010014 */
[----:B------:R-:W0:Y:S08]  /*6cc0*/  MUFU.EX2 R0, R0 ;  /* 0x0000000000007308 */ /* 0x000e300000000800 */
[----:B------:R-:W1:Y:S08]  /*6cd0*/  MUFU.EX2 R27, R27 ;  /* 0x0000001b001b7308 */ /* 0x000e700000000800 */
[----:B------:R-:W2:Y:S01]  /*6ce0*/  MUFU.EX2 R30, R30 ;  /* 0x0000001e001e7308 */ /* 0x000ea20000000800 */
[----:B0-----:R-:W-:-:S01]  /*6cf0*/  FFMA.FTZ R5, R0, R4, R29 ;  /* 0x0000000400057223 */ /* 0x001fc2000001001d */
[----:B------:R-:W-:Y:S01]  /*6d00*/  FADD.FTZ R4, R11, R62 ;  /* 0x0000003e0b047221 */ /* 0x000fe20000010000 */
[----:B------:R-:W-:-:S05]  /*6d10*/  FFMA.FTZ R62, R63, UR40, -R2 ;  /* 0x000000283f3e7c23 */ /* 0x000fca0008010802 */
[----:B------:R-:W0:Y:S08]  /*6d20*/  MUFU.EX2 R31, R31 ;  /* 0x0000001f001f7308 */ /* 0x000e300000000800 */
[----:B------:R-:W3:Y:S08]  /*6d30*/  MUFU.EX2 R34, R34 ;  /* 0x0000002200227308 */ /* 0x000ef00000000800 */
[----:B------:R4:W-:Y:S08]  /*6d40*/  MUFU.EX2 R51, R84 ;  /* 0x0000005400337308 */ /* 0x0009f00000000800 */
[----:B------:R-:W5:Y:S01]  /*6d50*/  MUFU.EX2 R35, R35 ;  /* 0x0000002300237308 */ /* 0x000f620000000800 */
[----:B----4-:R-:W-:-:S01]  /*6d60*/  FADD.FTZ R84, R80, R5 ;  /* 0x0000000550547221 */ /* 0x010fc20000010000 */
[----:B------:R-:W-:-:S03]  /*6d70*/  FADD.FTZ R5, R21, R4 ;  /* 0x0000000415057221 */ /* 0x000fc60000010000 */
[----:B-1----:R-:W-:Y:S01]  /*6d80*/  FADD.FTZ R63, R27, R84 ;  /* 0x000000541b3f7221 */ /* 0x002fe20000010000 */
[----:B------:R-:W-:-:S02]  /*6d90*/  FADD.FTZ R4, R24, R5 ;  /* 0x0000000518047221 */ /* 0x000fc40000010000 */
[----:B------:R-:W1:Y:S01]  /*6da0*/  MUFU.EX2 R38, R38 ;  /* 0x0000002600267308 */ /* 0x000e620000000800 */
[----:B--2---:R-:W-:-:S01]  /*6db0*/  FADD.FTZ R84, R30, R63 ;  /* 0x0000003f1e547221 */ /* 0x004fc20000010000 */
[----:B------:R-:W-:Y:S01]  /*6dc0*/  FADD.FTZ R5, R25, R4 ;  /* 0x0000000419057221 */ /* 0x000fe20000010000 */
[----:B------:R-:W-:-:S01]  /*6dd0*/  FFMA.FTZ R63, R66, UR40, -R2 ;  /* 0x00000028423f7c23 */ /* 0x000fc20008010802 */
[----:B------:R-:W-:Y:S01]  /*6de0*/  FFMA.FTZ R66, R67, UR40, -R2 ;  /* 0x0000002843427c23 */ /* 0x000fe20008010802 */
[----:B0-----:R-:W-:-:S01]  /*6df0*/  FADD.FTZ R85, R31, R84 ;  /* 0x000000541f557221 */ /* 0x001fc20000010000 */
[----:B------:R-:W-:Y:S01]  /*6e00*/  FADD.FTZ R5, R26, R5 ;  /* 0x000000051a057221 */ /* 0x000fe20000010000 */
[----:B------:R-:W-:-:S01]  /*6e10*/  FFMA.FTZ R67, R70, UR40, -R2 ;  /* 0x0000002846437c23 */ /* 0x000fc20008010802 */
[----:B------:R-:W0:Y:S01]  /*6e20*/  MUFU.EX2 R39, R39 ;  /* 0x0000002700277308 */ /* 0x000e220000000800 */
[----:B---3--:R-:W-:-:S01]  /*6e30*/  FADD.FTZ R4, R34, R85 ;  /* 0x0000005522047221 */ /* 0x008fc20000010000 */
[----:B------:R-:W-:-:S03]  /*6e40*/  FADD.FTZ R84, R28, R5 ;  /* 0x000000051c547221 */ /* 0x000fc60000010000 */
[----:B-----5:R-:W-:Y:S01]  /*6e50*/  FADD.FTZ R5, R35, R4 ;  /* 0x0000000423057221 */ /* 0x020fe20000010000 */
[----:B------:R-:W-:-:S02]  /*6e60*/  FADD.FTZ R85, R33, R84 ;  /* 0x0000005421557221 */ /* 0x000fc40000010000 */
[----:B------:R-:W2:Y:S01]  /*6e70*/  MUFU.EX2 R42, R42 ;  /* 0x0000002a002a7308 */ /* 0x000ea20000000800 */
[----:B-1----:R-:W-:-:S01]  /*6e80*/  FADD.FTZ R4, R38, R5 ;  /* 0x0000000526047221 */ /* 0x002fc20000010000 */
[----:B------:R-:W-:-:S04]  /*6e90*/  FADD.FTZ R70, R32, R85 ;  /* 0x0000005520467221 */ /* 0x000fc80000010000 */
[----:B------:R-:W-:Y:S01]  /*6ea0*/  FADD.FTZ R85, R37, R70 ;  /* 0x0000004625557221 */ /* 0x000fe20000010000 */
[----:B------:R-:W-:-:S01]  /*6eb0*/  FFMA.FTZ R70, R71, UR40, -R2 ;  /* 0x0000002847467c23 */ /* 0x000fc20008010802 */
[----:B------:R-:W1:Y:S01]  /*6ec0*/  MUFU.EX2 R43, R43 ;  /* 0x0000002b002b7308 */ /* 0x000e620000000800 */
[----:B0-----:R-:W-:-:S01]  /*6ed0*/  FADD.FTZ R5, R39, R4 ;  /* 0x0000000427057221 */ /* 0x001fc20000010000 */
[----:B------:R-:W-:Y:S01]  /*6ee0*/  FADD.FTZ R84, R36, R85 ;  /* 0x0000005524547221 */ /* 0x000fe20000010000 */
[----:B------:R-:W-:-:S03]  /*6ef0*/  FFMA.FTZ R71, R74, UR40, -R2 ;  /* 0x000000284a477c23 */ /* 0x000fc60008010802 */
[----:B------:R-:W-:Y:S02]  /*6f00*/  FADD.FTZ R85, R41, R84 ;  /* 0x0000005429557221 */ /* 0x000fe40000010000 */
[----:B------:R-:W0:Y:S01]  /*6f10*/  MUFU.EX2 R46, R46 ;  /* 0x0000002e002e7308 */ /* 0x000e220000000800 */
[----:B--2---:R-:W-:-:S01]  /*6f20*/  FADD.FTZ R4, R42, R5 ;  /* 0x000000052a047221 */ /* 0x004fc20000010000 */
[----:B------:R-:W-:-:S04]  /*6f30*/  FADD.FTZ R74, R40, R85 ;  /* 0x00000055284a7221 */ /* 0x000fc80000010000 */
[----:B------:R-:W-:Y:S01]  /*6f40*/  FADD.FTZ R85, R45, R74 ;  /* 0x0000004a2d557221 */ /* 0x000fe20000010000 */
[----:B------:R-:W-:-:S01]  /*6f50*/  FFMA.FTZ R74, R75, UR40, -R2 ;  /* 0x000000284b4a7c23 */ /* 0x000fc20008010802 */
[----:B------:R-:W2:Y:S01]  /*6f60*/  MUFU.EX2 R47, R47 ;  /* 0x0000002f002f7308 */ /* 0x000ea20000000800 */
[----:B-1----:R-:W-:-:S01]  /*6f70*/  FADD.FTZ R5, R43, R4 ;  /* 0x000000042b057221 */ /* 0x002fc20000010000 */
[----:B------:R-:W-:Y:S01]  /*6f80*/  FADD.FTZ R84, R44, R85 ;  /* 0x000000552c547221 */ /* 0x000fe20000010000 */
[----:B------:R-:W-:-:S03]  /*6f90*/  FFMA.FTZ R75, R78, UR40, -R2 ;  /* 0x000000284e4b7c23 */ /* 0x000fc60008010802 */
[----:B------:R-:W-:Y:S02]  /*6fa0*/  FADD.FTZ R85, R49, R84 ;  /* 0x0000005431557221 */ /* 0x000fe40000010000 */
[----:B------:R-:W1:Y:S01]  /*6fb0*/  MUFU.EX2 R50, R50 ;  /* 0x0000003200327308 */ /* 0x000e620000000800 */
[----:B0-----:R-:W-:-:S01]  /*6fc0*/  FADD.FTZ R4, R46, R5 ;  /* 0x000000052e047221 */ /* 0x001fc20000010000 */
[----:B------:R-:W-:-:S04]  /*6fd0*/  FADD.FTZ R78, R48, R85 ;  /* 0x00000055304e7221 */ /* 0x000fc80000010000 */
[----:B------:R-:W-:Y:S01]  /*6fe0*/  FADD.FTZ R85, R15, R78 ;  /* 0x0000004e0f557221 */ /* 0x000fe20000010000 */
[----:B------:R-:W-:-:S01]  /*6ff0*/  FFMA.FTZ R78, R79, UR40, -R2 ;  /* 0x000000284f4e7c23 */ /* 0x000fc20008010802 */
[----:B------:R-:W0:Y:S01]  /*7000*/  MUFU.EX2 R54, R54 ;  /* 0x0000003600367308 */ /* 0x000e220000000800 */
[----:B--2---:R-:W-:-:S01]  /*7010*/  FADD.FTZ R5, R47, R4 ;  /* 0x000000042f057221 */ /* 0x004fc20000010000 */
[----:B------:R-:W-:Y:S01]  /*7020*/  FADD.FTZ R84, R52, R85 ;  /* 0x0000005534547221 */ /* 0x000fe20000010000 */
[----:B------:R-:W-:-:S03]  /*7030*/  FFMA.FTZ R79, R82, UR40, -R2 ;  /* 0x00000028524f7c23 */ /* 0x000fc60008010802 */
[----:B------:R-:W-:Y:S02]  /*7040*/  FADD.FTZ R85, R53, R84 ;  /* 0x0000005435557221 */ /* 0x000fe40000010000 */
[----:B------:R-:W2:Y:S01]  /*7050*/  MUFU.EX2 R55, R55 ;  /* 0x0000003700377308 */ /* 0x000ea20000000800 */
[----:B-1----:R-:W-:-:S01]  /*7060*/  FADD.FTZ R4, R50, R5 ;  /* 0x0000000532047221 */ /* 0x002fc20000010000 */
[----:B------:R-:W-:-:S03]  /*7070*/  FADD.FTZ R82, R56, R85 ;  /* 0x0000005538527221 */ /* 0x000fc60000010000 */
[----:B------:R-:W-:Y:S01]  /*7080*/  FADD.FTZ R5, R51, R4 ;  /* 0x0000000433057221 */ /* 0x000fe20000010000 */
[----:B------:R-:W-:-:S01]  /*7090*/  FADD.FTZ R85, R57, R82 ;  /* 0x0000005239557221 */ /* 0x000fc20000010000 */
[----:B------:R-:W-:Y:S01]  /*70a0*/  FFMA.FTZ R82, R83, UR40, -R2 ;  /* 0x0000002853527c23 */ /* 0x000fe20008010802 */
[----:B------:R-:W1:Y:S01]  /*70b0*/  MUFU.EX2 R58, R58 ;  /* 0x0000003a003a7308 */ /* 0x000e620000000800 */
[----:B0-----:R-:W-:-:S01]  /*70c0*/  FADD.FTZ R4, R54, R5 ;  /* 0x0000000536047221 */ /* 0x001fc20000010000 */
[----:B------:R-:W-:Y:S01]  /*70d0*/  FADD.FTZ R84, R60, R85 ;  /* 0x000000553c547221 */ /* 0x000fe20000010000 */
[----:B------:R-:W-:-:S01]  /*70e0*/  FFMA.FTZ R83, R86, UR40, -R2 ;  /* 0x0000002856537c23 */ /* 0x000fc20008010802 */
[----:B------:R-:W-:Y:S02]  /*70f0*/  FFMA.FTZ R2, R87, UR40, -R2 ;  /* 0x0000002857027c23 */ /* 0x000fe40008010802 */
[----:B------:R-:W-:-:S02]  /*7100*/  FADD.FTZ R85, R61, R84 ;  /* 0x000000543d557221 */ /* 0x000fc40000010000 */
[----:B------:R-:W0:Y:S01]  /*7110*/  MUFU.EX2 R59, R59 ;  /* 0x0000003b003b7308 */ /* 0x000e220000000800 */
[----:B--2---:R-:W-:-:S01]  /*7120*/  FADD.FTZ R5, R55, R4 ;  /* 0x0000000437057221 */ /* 0x004fc20000010000 */
[----:B------:R-:W-:-:S04]  /*7130*/  FADD.FTZ R84, R64, R85 ;  /* 0x0000005540547221 */ /* 0x000fc80000010000 */
[----:B------:R-:W-:Y:S02]  /*7140*/  FADD.FTZ R85, R65, R84 ;  /* 0x0000005441557221 */ /* 0x000fe40000010000 */
        /* <DEDUP_REMOVED lines=42> */
.L_x_892:
        /* <DEDUP_REMOVED lines=94> */
.L_x_875:
[----:B------:R-:W0:Y:S01]  /*79d0*/  LDC R10, c[0x0][0x9e4] ;  /* 0x00027900ff0a7b82 */ /* 0x000e220000000800 */
[----:B------:R-:W-:-:S05]  /*79e0*/  VIADD R8, R23, -UR18 ;  /* 0x8000001217087c36 */ /* 0x000fca0008000000 */
[----:B------:R-:W-:Y:S02]  /*79f0*/  R2UR UR6, R8 ;  /* 0x00000000080672ca */ /* 0x000fe400000e0000 */
[----:B0-----:R-:W-:-:S13]  /*7a00*/  ISETP.GE.AND P5, PT, R10, 0x1, PT ;  /* 0x000000010a00780c */ /* 0x001fda0003fa6270 */
[----:B------:R-:W-:Y:S05]  /*7a10*/  @!P5 BRA `(.L_x_894) ;  /* 0x000000000044d947 */ /* 0x000fea0003800000 */
        /* <DEDUP_REMOVED lines=9> */
.L_x_895:
[----:B------:R-:W-:-:S13]  /*7ab0*/  ISETP.NE.AND P2, PT, R10, 0x1, PT ;  /* 0x000000010a00780c */ /* 0x000fda0003f45270 */
[----:B------:R-:W0:Y:S02]  /*7ac0*/  @P2 LDC.64 R8, c[0x0][0x9e8] ;  /* 0x00027a00ff082b82 */ /* 0x000e240000000a00 */
[----:B0-----:R-:W-:-:S05]  /*7ad0*/  @P2 IMAD.HI.U32 R8, R23, R8, RZ ;  /* 0x0000000817082227 */ /* 0x001fca00078e00ff */
[----:B------:R-:W-:-:S07]  /*7ae0*/  @P2 SHF.R.U32.HI R23, RZ, R9, R8 ;  /* 0x00000009ff172219 */ /* 0x000fce0000011608 */
.L_x_896:
[----:B------:R-:W-:-:S05]  /*7af0*/  IMAD R23, R23, R10, RZ ;  /* 0x0000000a17177224 */ /* 0x000fca00078e02ff */
[----:B------:R-:W-:-:S13]  /*7b00*/  R2UR UR7, R23 ;  /* 0x00000000170772ca */ /* 0x000fda00000e0000 */
[----:B------:R-:W-:-:S04]  /*7b10*/  UISETP.LT.AND UP0, UPT, UR6, UR7, UPT ;  /* 0x000000070600728c */ /* 0x000fc8000bf01270 */
[----:B------:R-:W-:-:S12]  /*7b20*/  USEL UR6, UR6, UR7, !UP0 ;  /* 0x0000000706067287 */ /* 0x000fd8000c000000 */
.L_x_894:
        /* <DEDUP_REMOVED lines=12> */
.L_x_907:
[----:B------:R-:W-:-:S04]  /*7bf0*/  UIADD3 UR37, UR19, 0x1, URZ ;  /* 0x0000000113257890 */ /* 0x000fc8000fffe03f */
[----:B------:R-:W-:-:S04]  /*7c00*/  UISETP.NE.AND UP0, UPT, UR37, 0x2, UPT ;  /* 0x000000022500788c */ /* 0x000fc8000bf05270 */
[----:B------:R-:W-:Y:S02]  /*7c10*/  USEL UR36, URZ, 0x1, UP0 ;  /* 0x000000013f247887 */ /* 0x000fe40008000000 */
[----:B------:R-:W-:Y:S02]  /*7c20*/  USEL UR37, UR37, URZ, UP0 ;  /* 0x0000003f25257287 */ /* 0x000fe40008000000 */
[----:B------:R-:W-:Y:S01]  /*7c30*/  ULOP3.LUT UR36, UR18, UR36, URZ, 0x3c, !UPT ;  /* 0x0000002412247292 */ /* 0x000fe2000f8e3c3f */
[----:B------:R-:W-:Y:S11]  /*7c40*/  @!P0 BRA `(.L_x_898) ;  /* 0x0000000000048947 */ /* 0x000ff60003800000 */
[----:B------:R-:W-:Y:S01]  /*7c50*/  BPT.TRAP 0x1 ;  /* 0x000000040000795c */ /* 0x000fe20000300000 */
.L_x_898:
[----:B------:R-:W-:Y:S01]  /*7c60*/  ULEA UR6, UR37, UR45, 0x3 ;  /* 0x0000002d25067291 */ /* 0x000fe2000f8e183f */
[----:B------:R-:W-:-:S05]  /*7c70*/  IMAD.U32 R0, RZ, RZ, UR36 ;  /* 0x00000024ff007e24 */ /* 0x000fca000f8e00ff */
[----:B------:R-:W-:-:S04]  /*7c80*/  SHF.L.U32 R0, R0, 0x1f, RZ ;  /* 0x0000001f00007819 */ /* 0x000fc800000006ff */
[----:B------:R0:W1:Y:S01]  /*7c90*/  SYNCS.PHASECHK.TRANS64.TRYWAIT P2, [UR6+0x19c30], R0 ;  /* 0x019c3000ff0075a7 */ /* 0x0000620008040146 */
[----:B------:R-:W-:Y:S05]  /*7ca0*/  @!P0 BRA `(.L_x_899) ;  /* 0x0000000000048947 */ /* 0x000fea0003800000 */
[----:B------:R-:W-:Y:S01]  /*7cb0*/  BPT.TRAP 0x1 ;  /* 0x000000040000795c */ /* 0x000fe20000300000 */
.L_x_899:
[----:B-1----:R-:W-:Y:S05]  /*7cc0*/  @P2 BRA `(.L_x_900) ;  /* 0x0000000000082947 */ /* 0x002fea0003800000 */
[----:B------:R-:W1:Y:S02]  /*7cd0*/  SYNCS.PHASECHK.TRANS64.TRYWAIT P2, [UR6+0x19c30], R0 ;  /* 0x019c3000ff0075a7 */ /* 0x000e640008040146 */
[----:B-1----:R-:W-:Y:S05]  /*7ce0*/  @!P2 BRA `(.L_x_901) ;  /* 0x000000bc00aca947 */ /* 0x002fea0003800000 */
.L_x_900:
        /* <DEDUP_REMOVED lines=17> */
.L_x_902:
[----:B------:R-:W-:Y:S01]  /*7e00*/  ULEA UR11, UR19, UR45, 0x3 ;  /* 0x0000002d130b7291 */ /* 0x000fe2000f8e183f */
[----:B01----:R-:W-:-:S05]  /*7e10*/  IMAD.U32 R0, RZ, RZ, UR18 ;  /* 0x00000012ff007e24 */ /* 0x003fca000f8e00ff */
[----:B------:R-:W-:-:S04]  /*7e20*/  SHF.L.U32 R0, R0, 0x1f, RZ ;  /* 0x0000001f00007819 */ /* 0x000fc800000006ff */
[----:B------:R0:W1:Y:S01]  /*7e30*/  SYNCS.PHASECHK.TRANS64.TRYWAIT P2, [UR11+0x19c50], R0 ;  /* 0x019c5000ff0075a7 */ /* 0x000062000804014b */
[----:B------:R-:W-:Y:S05]  /*7e40*/  @!P0 BRA `(.L_x_903) ;  /* 0x0000000000048947 */ /* 0x000fea0003800000 */
[----:B------:R-:W-:Y:S01]  /*7e50*/  BPT.TRAP 0x1 ;  /* 0x000000040000795c */ /* 0x000fe20000300000 */
.L_x_903:
[----:B-1----:R-:W-:Y:S05]  /*7e60*/  @P2 BRA `(.L_x_904) ;  /* 0x0000000000082947 */ /* 0x002fea0003800000 */
[----:B------:R-:W1:Y:S02]  /*7e70*/  SYNCS.PHASECHK.TRANS64.TRYWAIT P2, [UR11+0x19c50], R0 ;  /* 0x019c5000ff0075a7 */ /* 0x000e64000804014b */
[----:B-1----:R-:W-:Y:S05]  /*7e80*/  @!P2 BRA `(.L_x_905) ;  /* 0x000000bc005ca947 */ /* 0x002fea0003800000 */
.L_x_904:
[----:B------:R-:W-:Y:S01]  /*7e90*/  UIADD3 UR6, UR45, 0x3000, URZ ;  /* 0x000030002d067890 */ /* 0x000fe2000fffe03f */
[----:B------:R-:W-:Y:S01]  /*7ea0*/  WARPGROUP.ARRIVE ;  /* 0x00000000000079c5 */ /* 0x000fe20000000000 */
[----:B------:R-:W-:Y:S01]  /*7eb0*/  UMOV UR7, 0x40000040 ;  /* 0x4000004000077882 */ /* 0x000fe20000000000 */
[----:B01----:R-:W-:Y:S01]  /*7ec0*/  FMNMX.FTZ R0, R24, R9, !PT ;  /* 0x0000000918007209 */ /* 0x003fe20007810000 */
[----:B------:R-:W-:Y:S01]  /*7ed0*/  USHF.R.U32.HI UR6, URZ, 0x4, UR6 ;  /* 0x000000043f067899 */ /* 0x000fe20008011606 */
[----:B------:R-:W-:Y:S01]  /*7ee0*/  FMNMX.FTZ R2, R26, R11, !PT ;  /* 0x0000000b1a027209 */ /* 0x000fe20007810000 */
[----:B------:R-:W-:Y:S01]  /*7ef0*/  IMAD.U32 R21, RZ, RZ, UR40 ;  /* 0x00000028ff157e24 */ /* 0x000fe2000f8e00ff */
        /* <DEDUP_REMOVED lines=68> */
[----:B------:R-:W-:-:S03]  /*8340*/  FMNMX.FTZ R10, R87, R2, !PT ;  /* 0x00000002570a7209 */ /* 0x000fc60007810000 */
[----:B------:R-:W0:Y:S01]  /*8350*/  SHFL.BFLY PT, R13, R8, 0x2, 0x1f ;  /* 0x0c401f00080d7f89 */ /* 0x000e2200000e0000 */
[----:B------:R-:W-:Y:S02]  /*8360*/  WARPGROUP.DEPBAR.LE gsb0, 0x0 ;  /* 0x00008000000079c5 */ /* 0x000fe40000010000 */
[----:B------:R-:W-:Y:S01]  /*8370*/  WARPGROUP.ARRIVE ;  /* 0x00000000000079c5 */ /* 0x000fe20000000000 */
[----:B------:R-:W1:Y:S05]  /*8380*/  SHFL.BFLY PT, R15, R10, 0x2, 0x1f ;  /* 0x0c401f000a0f7f89 */ /* 0x000e6a00000e0000 */
[----:B------:R-:W-:Y:S01]  /*8390*/  QGMMA.64x96x32.F32.E4M3.E4M3 R88, R144, gdesc[UR4], R88, gsb0 ;  /* 0x0160000490587df3 */ /* 0x000fe20008000858 */
[----:B------:R-:W-:Y:S01]  /*83a0*/  UIADD3 UR6, UR10, 0x4, URZ ;  /* 0x000000040a067890 */ /* 0x000fe2000fffe03f */
[----:B------:R-:W-:Y:S01]  /*83b0*/  UMOV UR7, 0x40000040 ;  /* 0x4000004000077882 */ /* 0x000fe20000000000 */
[----:B0-----:R-:W-:-:S02]  /*83c0*/  FMNMX.FTZ R13, R8, R13, !PT ;  /* 0x0000000d080d7209 */ /* 0x001fc40007810000 */
[----:B-1----:R-:W-:-:S03]  /*83d0*/  FMNMX.FTZ R15, R10, R15, !PT ;  /* 0x0000000f0a0f7209 */ /* 0x002fc60007810000 */
[----:B------:R-:W0:Y:S04]  /*83e0*/  SHFL.BFLY PT, R2, R13, 0x1, 0x1f ;  /* 0x0c201f000d027f89 */ /* 0x000e2800000e0000 */
[----:B------:R-:W1:Y:S01]  /*83f0*/  SHFL.BFLY PT, R0, R15, 0x1, 0x1f ;  /* 0x0c201f000f007f89 */ /* 0x000e6200000e0000 */
[----:B0-----:R-:W-:Y:S02]  /*8400*/  FMNMX.FTZ R2, R13, R2, !PT ;  /* 0x000000020d027209 */ /* 0x001fe40007810000 */
[----:B-1----:R-:W-:-:S03]  /*8410*/  FMNMX.FTZ R0, R15, R0, !PT ;  /* 0x000000000f007209 */ /* 0x002fc60007810000 */
[C---:B------:R-:W-:Y:S01]  /*8420*/  FADD.FTZ R9, -R2.reuse, R9 ;  /* 0x0000000902097221 */ /* 0x040fe20000010100 */
[----:B------:R-:W-:-:S03]  /*8430*/  FFMA.FTZ R10, R2, R21, -8 ;  /* 0xc1000000020a7423 */ /* 0x000fc60000010015 */
[----:B------:R-:W-:Y:S01]  /*8440*/  FMUL.FTZ R8, R9, UR40 ;  /* 0x0000002809087c20 */ /* 0x000fe20008410000 */
[----:B------:R-:W-:-:S01]  /*8450*/  FADD.FTZ R9, -R0, R11 ;  /* 0x0000000b00097221 */ /* 0x000fc20000010100 */
[--C-:B------:R-:W-:Y:S01]  /*8460*/  FFMA.FTZ R11, R24, UR40, -R10.reuse ;  /* 0x00000028180b7c23 */ /* 0x100fe2000801080a */
[----:B------:R-:W-:-:S01]  /*8470*/  FFMA.FTZ R24, R37, UR40, -R10 ;  /* 0x0000002825187c23 */ /* 0x000fc2000801080a */
[--C-:B------:R-:W-:Y:S01]  /*8480*/  FFMA.FTZ R37, R56, UR40, -R10.reuse ;  /* 0x0000002838257c23 */ /* 0x100fe2000801080a */
[----:B------:R-:W-:-:S01]  /*8490*/  FFMA.FTZ R56, R69, UR40, -R10 ;  /* 0x0000002845387c23 */ /* 0x000fc2000801080a */
[----:B------:R-:W-:Y:S02]  /*84a0*/  IMAD.U32 R69, RZ, RZ, UR40 ;  /* 0x00000028ff457e24 */ /* 0x000fe4000f8e00ff */
[----:B------:R-:W-:Y:S01]  /*84b0*/  FMUL.FTZ R9, R9, UR40 ;  /* 0x0000002809097c20 */ /* 0x000fe20008410000 */
[----:B------:R-:W-:Y:S01]  /*84c0*/  FFMA.FTZ R12, R25, UR40, -R10 ;  /* 0x00000028190c7c23 */ /* 0x000fe2000801080a */
        /* <DEDUP_REMOVED lines=8> */
[----:B------:R-:W0:Y:S01]  /*8550*/  MUFU.EX2 R11, R11 ;  /* 0x0000000b000b7308 */ /* 0x000e220000000800 */
[----:B------:R-:W-:-:S01]  /*8560*/  FFMA.FTZ R31, R31, UR40, -R69 ;  /* 0x000000281f1f7c23 */ /* 0x000fc20008010845 */
[----:B------:R-:W-:Y:S01]  /*8570*/  FFMA.FTZ R34, R34, UR40, -R69 ;  /* 0x0000002822227c23 */ /* 0x000fe20008010845 */
[----:B------:R-:W-:-:S01]  /*8580*/  FFMA.FTZ R20, R33, UR40, -R10 ;  /* 0x0000002821147c23 */ /* 0x000fc2000801080a */
[----:B------:R-:W-:Y:S01]  /*8590*/  FFMA.FTZ R35, R35, UR40, -R69 ;  /* 0x0000002823237c23 */ /* 0x000fe20008010845 */
        /* <DEDUP_REMOVED lines=11> */
[----:B------:R-:W1:Y:S01]  /*8650*/  MUFU.EX2 R26, R26 ;  /* 0x0000001a001a7308 */ /* 0x000e620000000800 */
[----:B0-----:R-:W-:-:S01]  /*8660*/  FFMA.FTZ R5, R8, R5, R11 ;  /* 0x0000000508057223 */ /* 0x001fc2000001000b */
        /* <DEDUP_REMOVED lines=8> */
[----:B------:R-:W-:Y:S01]  /*86f0*/  FFMA.FTZ R36, R49, UR40, -R10 ;  /* 0x0000002831247c23 */ /* 0x000fe2000801080a */
        /* <DEDUP_REMOVED lines=9> */
[--C-:B------:R-:W-:Y:S01]  /*8790*/  FFMA.FTZ R59, R59, UR40, -R69.reuse ;  /* 0x000000283b3b7c23 */ /* 0x100fe20008010845 */
[----:B------:R-:W-:-:S01]  /*87a0*/  FFMA.FTZ R62, R62, UR40, -R69 ;  /* 0x000000283e3e7c23 */ /* 0x000fc20008010845 */
[----:B------:R-:W-:Y:S01]  /*87b0*/  FFMA.FTZ R48, R61, UR40, -R10 ;  /* 0x000000283d307c23 */ /* 0x000fe2000801080a */
[----:B------:R-:W-:-:S01]  /*87c0*/  FFMA.FTZ R63, R63, UR40, -R69 ;  /* 0x000000283f3f7c23 */ /* 0x000fc20008010845 */
[----:B------:R-:W-:-:S02]  /*87d0*/  WARPGROUP.DEPBAR.LE gsb0, 0x0 ;  /* 0x00008000000079c5 */ /* 0x000fc40000010000 */
[----:B------:R-:W-:Y:S01]  /*87e0*/  WARPGROUP.ARRIVE ;  /* 0x00000000000079c5 */ /* 0x000fe20000000000 */
[----:B------:R-:W1:Y:S01]  /*87f0*/  MUFU.EX2 R13, R13 ;  /* 0x0000000d000d7308 */ /* 0x000e620000000800 */
[----:B0-----:R-:W-:-:S01]  /*8800*/  FADD.FTZ R72, R12, R5 ;  /* 0x000000050c487221 */ /* 0x001fc20000010000 */
[----:B------:R-:W-:Y:S01]  /*8810*/  FFMA.FTZ R45, R64, UR40, -R10 ;  /* 0x00000028402d7c23 */ /* 0x000fe2000801080a */
[----:B------:R-:W-:-:S01]  /*8820*/  FFMA.FTZ R66, R66, UR40, -R69 ;  /* 0x0000002842427c23 */ /* 0x000fc20008010845 */
[----:B------:R-:W-:Y:S01]  /*8830*/  FFMA.FTZ R52, R65, UR40, -R10 ;  /* 0x0000002841347c23 */ /* 0x000fe2000801080a */
[----:B------:R-:W-:Y:S01]  /*8840*/  QGMMA.64x96x32.F32.E4M3.E4M3 R88, R140, gdesc[UR4], R88, gsb0 ;  /* 0x016000048c587df3 */ /* 0x000fe20008000858 */
[----:B--2---:R-:W-:-:S01]  /*8850*/  FADD.FTZ R5, R27, R4 ;  /* 0x000000041b057221 */ /* 0x004fc20000010000 */
[----:B------:R-:W-:Y:S01]  /*8860*/  UIADD3 UR6, UR10, 0x6, URZ ;  /* 0x000000060a067890 */ /* 0x000fe2000fffe03f */
[----:B------:R-:W0:Y:S01]  /*8870*/  MUFU.EX2 R30, R30 ;  /* 0x0000001e001e7308 */ /* 0x000e220000000800 */
[----:B------:R-:W-:Y:S01]  /*8880*/  UMOV UR7, 0x40000040 ;  /* 0x4000004000077882 */ /* 0x000fe20000000000 */
[----:B------:R-:W-:Y:S01]  /*8890*/  FFMA.FTZ R67, R67, UR40, -R69 ;  /* 0x0000002843437c23 */ /* 0x000fe20008010845 */
[----:B------:R-:W-:-:S01]  /*88a0*/  FFMA.FTZ R49, R68, UR40, -R10 ;  /* 0x0000002844317c23 */ /* 0x000fc2000801080a */
[--C-:B------:R-:W-:Y:S01]  /*88b0*/  FFMA.FTZ R70, R70, UR40, -R69.reuse ;  /* 0x0000002846467c23 */ /* 0x100fe20008010845 */
[----:B------:R-:W-:-:S01]  /*88c0*/  FFMA.FTZ R71, R71, UR40, -R69 ;  /* 0x0000002847477c23 */ /* 0x000fc20008010845 */
[--C-:B------:R-:W-:Y:S01]  /*88d0*/  FFMA.FTZ R64, R77, UR40, -R10.reuse ;  /* 0x000000284d407c23 */ /* 0x100fe2000801080a */
[----:B------:R-:W-:-:S01]  /*88e0*/  FFMA.FTZ R61, R80, UR40, -R10 ;  /* 0x00000028503d7c23 */ /* 0x000fc2000801080a */
[----:B------:R-:W2:Y:S01]  /*88f0*/  MUFU.EX2 R14, R14 ;  /* 0x0000000e000e7308 */ /* 0x000ea20000000800 */
[----:B-1----:R-:W-:-:S01]  /*8900*/  FADD.FTZ R73, R13, R72 ;  /* 0x000000480d497221 */ /* 0x002fc20000010000 */
[--C-:B------:R-:W-:Y:S01]  /*8910*/  FFMA.FTZ R68, R81, UR40, -R10.reuse ;  /* 0x0000002851447c23 */ /* 0x100fe2000801080a */
[----:B------:R-:W-:-:S01]  /*8920*/  FFMA.FTZ R65, R84, UR40, -R10 ;  /* 0x0000002854417c23 */ /* 0x000fc2000801080a */
[----:B------:R-:W-:-:S04]  /*8930*/  FFMA.FTZ R10, R85, UR40, -R10 ;  /* 0x00000028550a7c23 */ /* 0x000fc8000801080a */
        /* <DEDUP_REMOVED lines=59> */
[----:B-1----:R-:W-:-:S01]  /*8cf0*/  FADD.FTZ R5, R55, R4 ;  /* 0x0000000437057221 */ /* 0x002fc20000010000 */
[----:B------:R-:W-:-:S06]  /*8d00*/  WARPGROUP.DEPBAR.LE gsb0, 0x0 ;  /* 0x00008000000079c5 */ /* 0x000fcc0000010000 */
[----:B------:R-:W1:Y:S01]  /*8d10*/  MUFU.EX2 R44, R44 ;  /* 0x0000002c002c7308 */ /* 0x000e620000000800 */
[----:B0-----:R-:W-:-:S07]  /*8d20*/  FADD.FTZ R75, R37, R76 ;  /* 0x0000004c254b7221 */ /* 0x001fce0000010000 */
        /* <DEDUP_REMOVED lines=8> */
[----:B--2---:R-:W-:-:S01]  /*8db0*/  FADD.FTZ R77, R41, R76 ;  /* 0x0000004c294d7221 */ /* 0x004fc20000010000 */
[----:B------:R-:W-:-:S06]  /*8dc0*/  FFMA.FTZ R76, R82, UR40, -R69 ;  /* 0x00000028524c7c23 */ /* 0x000fcc0008010845 */
        /* <DEDUP_REMOVED lines=16> */
[----:B0-----:R-:W-:-:S01]  /*8ed0*/  FADD.FTZ R79, R49, R78 ;  /* 0x0000004e314f7221 */ /* 0x001fc20000010000 */
[----:B------:R-:W-:-:S06]  /*8ee0*/  IMAD.U32 R78, RZ, RZ, UR37 ;  /* 0x00000025ff4e7e24 */ /* 0x000fcc000f8e00ff */
[----:B------:R-:W0:Y:S01]  /*8ef0*/  MUFU.EX2 R71, R71 ;  /* 0x0000004700477308 */ /* 0x000e220000000800 */
[----:B--2---:R-:W-:-:S07]  /*8f00*/  FADD.FTZ R4, R70, R5 ;  /* 0x0000000546047221 */ /* 0x004fce0000010000 */
[----:B------:R-:W2:Y:S01]  /*8f10*/  MUFU.EX2 R53, R53 ;  /* 0x0000003500357308 */ /* 0x000ea20000000800 */
[----:B-1----:R-:W-:-:S07]  /*8f20*/  FADD.FTZ R80, R56, R79 ;  /* 0x0000004f38507221 */ /* 0x002fce0000010000 */
[----:B------:R-:W1:Y:S01]  /*8f30*/  MUFU.EX2 R72, R72 ;  /* 0x0000004800487308 */ /* 0x000e620000000800 */
[----:B0-----:R-:W-:-:S01]  /*8f40*/  FADD.FTZ R5, R71, R4 ;  /* 0x0000000447057221 */ /* 0x001fc20000010000 */
[----:B------:R-:W-:Y:S01]  /*8f50*/  @!P1 LEA R4, R78, UR45, 0x3 ;  /* 0x0000002d4e049c11 */ /* 0x000fe2000f8e18ff */
[----:B------:R-:W-:-:S01]  /*8f60*/  FFMA.FTZ R78, R86, UR40, -R69 ;  /* 0x00000028564e7c23 */ /* 0x000fc20008010845 */
[----:B------:R-:W-:-:S03]  /*8f70*/  FFMA.FTZ R69, R87, UR40, -R69 ;  /* 0x0000002857457c23 */ /* 0x000fc60008010845 */
[----:B------:R-:W-:Y:S01]  /*8f80*/  @!P1 VIADD R4, R4, 0x19c40 ;  /* 0x00019c4004049836 */ /* 0x000fe20000000000 */
[----:B------:R-:W0:Y:S01]  /*8f90*/  MUFU.EX2 R60, R60 ;  /* 0x0000003c003c7308 */ /* 0x000e220000000800 */
[----:B--2---:R-:W-:-:S03]  /*8fa0*/  FADD.FTZ R79, R53, R80 ;  /* 0x00000050354f7221 */ /* 0x004fc60000010000 */
[----:B------:R-:W-:-:S04]  /*8fb0*/  @!P1 PRMT R4, RZ, 0x654, R4 ;  /* 0x00000654ff049816 */ /* 0x000fc80000000004 */
[----:B------:R-:W2:Y:S01]  /*8fc0*/  MUFU.EX2 R73, R73 ;  /* 0x0000004900497308 */ /* 0x000ea20000000800 */
[----:B-1----:R-:W-:-:S01]  /*8fd0*/  FADD.FTZ R80, R72, R5 ;  /* 0x0000000548507221 */ /* 0x002fc20000010000 */
[----:B------:R1:W-:Y:S06]  /*8fe0*/  @!P1 SYNCS.ARRIVE.TRANS64.RED.A1T0 RZ, [R4+URZ], RZ ;  /* 0x000000ff04ff99a7 */ /* 0x0003ec000810043f */
[----:B------:R-:W3:Y:S01]  /*8ff0*/  MUFU.EX2 R57, R57 ;  /* 0x0000003900397308 */ /* 0x000ee20000000800 */
[----:B0-----:R-:W-:-:S07]  /*9000*/  FADD.FTZ R82, R60, R79 ;  /* 0x0000004f3c527221 */ /* 0x001fce0000010000 */
[----:B------:R-:W0:Y:S01]  /*9010*/  MUFU.EX2 R74, R74 ;  /* 0x0000004a004a7308 */ /* 0x000e220000000800 */
[----:B--2---:R-:W-:-:S07]  /*9020*/  FADD.FTZ R5, R73, R80 ;  /* 0x0000005049057221 */ /* 0x004fce0000010000 */
[----:B------:R-:W1:Y:S01]  /*9030*/  MUFU.EX2 R64, R64 ;  /* 0x0000004000407308 */ /* 0x000e620000000800 */
[----:B---3--:R-:W-:-:S07]  /*9040*/  FADD.FTZ R79, R57, R82 ;  /* 0x00000052394f7221 */ /* 0x008fce0000010000 */
        /* <DEDUP_REMOVED lines=18> */
[----:B0-----:R-:W-:-:S03]  /*9170*/  FADD.FTZ R5, R10, R79 ;  /* 0x0000004f0a057221 */ /* 0x001fc60000010000 */
[----:B-1----:R-:W-:Y:S01]  /*9180*/  FADD.FTZ R4, R69, R4 ;  /* 0x0000000445047221 */ /* 0x002fe20000010000 */
[----:B------:R-:W-:Y:S06]  /*9190*/  @!P0 BRA `(.L_x_906) ;  /* 0x0000000000048947 */ /* 0x000fec0003800000 */
[----:B------:R-:W-:Y:S01]  /*91a0*/  BPT.TRAP 0x1 ;  /* 0x000000040000795c */ /* 0x000fe20000300000 */
.L_x_906:
        /* <DEDUP_REMOVED lines=90> */
.L_x_897:
[----:B------:R-:W-:-:S13]  /*9750*/  ISETP.GE.AND P2, PT, R3, UR42, PT ;  /* 0x0000002a03007c0c */ /* 0x000fda000bf46270 */
[----:B------:R-:W-:Y:S05]  /*9760*/  @!P2 BRA `(.L_x_908) ;  /* 0x0000002c0008a947 */ /* 0x000fea0003800000 */
[----:B------:R-:W-:Y:S01]  /*9770*/  IMAD.IADD R11, R17, 0x1, -R19 ;  /* 0x00000001110b7824 */ /* 0x000fe200078e0a13 */
[----:B------:R-:W-:Y:S01]  /*9780*/  UMOV UR17, UR36 ;  /* 0x0000002400117c82 */ /* 0x000fe20008000000 */
[----:B------:R-:W-:Y:S01]  /*9790*/  IMAD.MOV.U32 R8, RZ, RZ, R0 ;  /* 0x000000ffff087224 */ /* 0x000fe200078e0000 */
[----:B------:R-:W-:Y:S01]  /*97a0*/  UMOV UR18, UR37 ;  /* 0x0000002500127c82 */ /* 0x000fe20008000000 */
[C---:B------:R-:W-:Y:S01]  /*97b0*/  IMAD.IADD R10, R11.reuse, 0x1, R7 ;  /* 0x000000010b0a7824 */ /* 0x040fe200078e0207 */
[----:B------:R-:W-:Y:S01]  /*97c0*/  ULDC UR19, c[0x0][0x9e4] ;  /* 0x0002790000137ab9 */ /* 0x000fe20000000800 */
[----:B------:R-:W-:Y:S01]  /*97d0*/  IMAD.IADD R11, R11, 0x1, R6 ;  /* 0x000000010b0b7824 */ /* 0x000fe200078e0206 */
[----:B------:R-:W-:Y:S01]  /*97e0*/  ULDC UR20, c[0x0][0x9dc] ;  /* 0x0002770000147ab9 */ /* 0x000fe20000000800 */
[----:B------:R-:W-:Y:S01]  /*97f0*/  IMAD.MOV.U32 R9, RZ, RZ, R2 ;  /* 0x000000ffff097224 */ /* 0x000fe200078e0002 */
[----:B------:R-:W-:Y:S01]  /*9800*/  LOP3.LUT R12, RZ, R10, RZ, 0x33, !PT ;  /* 0x0000000aff0c7212 */ /* 0x000fe200078e33ff */
[----:B------:R-:W-:Y:S01]  /*9810*/  ULDC UR21, c[0x0][0x9e0] ;  /* 0x0002780000157ab9 */ /* 0x000fe20000000800 */
[----:B------:R-:W-:-:S07]  /*9820*/  LOP3.LUT R13, RZ, R11, RZ, 0x33, !PT ;  /* 0x0000000bff0d7212 */ /* 0x000fce00078e33ff */
.L_x_926:
[----:B------:R-:W-:-:S04]  /*9830*/  UISETP.NE.AND UP0, UPT, UR18, 0x1, UPT ;  /* 0x000000011200788c */ /* 0x000fc8000bf05270 */
[----:B------:R-:W-:-:S04]  /*9840*/  USEL UR36, URZ, 0x1, UP0 ;  /* 0x000000013f247887 */ /* 0x000fc80008000000 */
[----:B------:R-:W-:Y:S01]  /*9850*/  ULOP3.LUT UR36, UR17, UR36, URZ, 0x3c, !UPT ;  /* 0x0000002411247292 */ /* 0x000fe2000f8e3c3f */
[----:B------:R-:W-:Y:S11]  /*9860*/  @!P0 BRA `(.L_x_909) ;  /* 0x0000000000048947 */ /* 0x000ff60003800000 */
[----:B------:R-:W-:Y:S01]  /*9870*/  BPT.TRAP 0x1 ;  /* 0x000000040000795c */ /* 0x000fe20000300000 */
.L_x_909:
[----:B------:R-:W-:Y:S01]  /*9880*/  UIADD3 UR37, UR18, 0x1, URZ ;  /* 0x0000000112257890 */ /* 0x000fe2000fffe03f */
[----:B------:R-:W-:-:S03]  /*9890*/  IMAD.U32 R0, RZ, RZ, UR36 ;  /* 0x00000024ff007e24 */ /* 0x000fc6000f8e00ff */
[----:B------:R-:W-:Y:S02]  /*98a0*/  UISETP.NE.AND UP0, UPT, UR37, 0x2, UPT ;  /* 0x000000022500788c */ /* 0x000fe4000bf05270 */
[----:B------:R-:W-:Y:S02]  /*98b0*/  SHF.L.U32 R0, R0, 0x1f, RZ ;  /* 0x0000001f00007819 */ /* 0x000fe400000006ff */
[----:B------:R-:W-:-:S04]  /*98c0*/  USEL UR37, UR37, URZ, UP0 ;  /* 0x0000003f25257287 */ /* 0x000fc80008000000 */
[----:B------:R-:W-:-:S09]  /*98d0*/  ULEA UR22, UR37, UR45, 0x3 ;  /* 0x0000002d25167291 */ /* 0x000fd2000f8e183f */
[----:B------:R0:W1:Y:S01]  /*98e0*/  SYNCS.PHASECHK.TRANS64.TRYWAIT P2, [UR22+0x19c30], R0 ;  /* 0x019c3000ff0075a7 */ /* 0x0000620008040156 */
[----:B------:R-:W-:Y:S05]  /*98f0*/  @!P0 BRA `(.L_x_910) ;  /* 0x0000000000048947 */ /* 0x000fea0003800000 */
[----:B------:R-:W-:Y:S01]  /*9900*/  BPT.TRAP 0x1 ;  /* 0x000000040000795c */ /* 0x000fe20000300000 */
.L_x_910:
[----:B-1----:R-:W-:Y:S05]  /*9910*/  @P2 BRA `(.L_x_911) ;  /* 0x0000000000082947 */ /* 0x002fea0003800000 */
[----:B------:R-:W1:Y:S02]  /*9920*/  SYNCS.PHASECHK.TRANS64.TRYWAIT P2, [UR22+0x19c30], R0 ;  /* 0x019c3000ff0075a7 */ /* 0x000e640008040156 */
[----:B-1----:R-:W-:Y:S05]  /*9930*/  @!P2 BRA `(.L_x_912) ;  /* 0x000000a000c8a947 */ /* 0x002fea0003800000 */
.L_x_911:
        /* <DEDUP_REMOVED lines=17> */
.L_x_913:
[----:B------:R-:W-:Y:S01]  /*9a50*/  ULEA UR11, UR18, UR45, 0x3 ;  /* 0x0000002d120b7291 */ /* 0x000fe2000f8e183f */
[----:B01----:R-:W-:-:S05]  /*9a60*/  IMAD.U32 R0, RZ, RZ, UR17 ;  /* 0x00000011ff007e24 */ /* 0x003fca000f8e00ff */
[----:B------:R-:W-:-:S04]  /*9a70*/  SHF.L.U32 R0, R0, 0x1f, RZ ;  /* 0x0000001f00007819 */ /* 0x000fc800000006ff */
[----:B------:R0:W1:Y:S01]  /*9a80*/  SYNCS.PHASECHK.TRANS64.TRYWAIT P2, [UR11+0x19c50], R0 ;  /* 0x019c5000ff0075a7 */ /* 0x000062000804014b */
[----:B------:R-:W-:Y:S05]  /*9a90*/  @!P0 BRA `(.L_x_914) ;  /* 0x0000000000048947 */ /* 0x000fea0003800000 */
[----:B------:R-:W-:Y:S01]  /*9aa0*/  BPT.TRAP 0x1 ;  /* 0x000000040000795c */ /* 0x000fe20000300000 */
.L_x_914:
[----:B-1----:R-:W-:Y:S05]  /*9ab0*/  @P2 BRA `(.L_x_915) ;  /* 0x0000000000082947 */ /* 0x002fea0003800000 */
[----:B------:R-:W1:Y:S02]  /*9ac0*/  SYNCS.PHASECHK.TRANS64.TRYWAIT P2, [UR11+0x19c50], R0 ;  /* 0x019c5000ff0075a7 */ /* 0x000e64000804014b */
[----:B-1----:R-:W-:Y:S05]  /*9ad0*/  @!P2 BRA `(.L_x_916) ;  /* 0x000000a00078a947 */ /* 0x002fea0003800000 */
.L_x_915:
[----:B------:R-:W-:Y:S01]  /*9ae0*/  UIADD3 UR6, UR45, 0x3000, URZ ;  /* 0x000030002d067890 */ /* 0x000fe2000fffe03f */
[----:B------:R-:W-:Y:S01]  /*9af0*/  WARPGROUP.ARRIVE ;  /* 0x00000000000079c5 */ /* 0x000fe20000000000 */
[----:B------:R-:W-:Y:S01]  /*9b00*/  UMOV UR7, 0x40000040 ;  /* 0x4000004000077882 */ /* 0x000fe20000000000 */
[----:B01----:R-:W-:Y:S01]  /*9b10*/  IMAD.SHL.U32 R0, R3, 0x80, RZ ;  /* 0x0000008003007824 */ /* 0x003fe200078e00ff */
[----:B------:R-:W-:Y:S01]  /*9b20*/  USHF.R.U32.HI UR6, URZ, 0x4, UR6 ;  /* 0x000000043f067899 */ /* 0x000fe20008011606 */
[----:B------:R-:W-:-:S03]  /*9b30*/  IMAD.U32 R2, RZ, RZ, UR22 ;  /* 0x00000016ff027e24 */ /* 0x000fc6000f8e00ff */
[----:B------:R-:W-:Y:S01]  /*9b40*/  ULOP3.LUT UR6, UR6, 0x3fff, URZ, 0xc0, !UPT ;  /* 0x00003fff06067892 */ /* 0x000fe2000f8ec03f */
[----:B------:R-:W-:Y:S01]  /*9b50*/  IADD3 R14, R17, 0x1, -R0 ;  /* 0x00000001110e7810 */ /* 0x000fe20007ffe800 */
[----:B------:R-:W-:Y:S02]  /*9b60*/  @!P1 VIADD R2, R2, 0x19c40 ;  /* 0x00019c4002029836 */ /* 0x000fe40000000000 */
[----:B------:R-:W-:Y:S02]  /*9b70*/  ULOP3.LUT UR6, UR6, 0x10000, URZ, 0xfc, !UPT ;  /* 0x0001000006067892 */ /* 0x000fe4000f8efc3f */
[----:B------:R-:W-:Y:S01]  /*9b80*/  IMAD.IADD R15, R14, 0x1, -R19 ;  /* 0x000000010e0f7824 */ /* 0x000fe200078e0a13 */
[----:B------:R-:W-:Y:S01]  /*9b90*/  @!P1 PRMT R2, RZ, 0x654, R2 ;  /* 0x00000654ff029816 */ /* 0x000fe20000000002 */
[----:B------:R-:W-:Y:S02]  /*9ba0*/  UIMAD UR10, UR18, 0x300, UR6 ;  /* 0x00000300120a78a4 */ /* 0x000fe4000f8e0206 */
[----:B------:R-:W-:-:S04]  /*9bb0*/  IMAD R15, R16, -0x2, R15 ;  /* 0xfffffffe100f7824 */ /* 0x000fc800078e020f */
[----:B------:R-:W-:Y:S01]  /*9bc0*/  VIADD R23, R15, UR21 ;  /* 0x000000150f177c36 */ /* 0x000fe20008000000 */
[----:B------:R-:W-:Y:S02]  /*9bd0*/  UMOV UR6, UR10 ;  /* 0x0000000a00067c82 */ /* 0x000fe40008000000 */
[----:B------:R-:W-:Y:S01]  /*9be0*/  QGMMA.64x96x32.F32.E4M3.E4M3 R88, R148, gdesc[UR4], R88, gsb0 ;  /* 0x0160000494587df3 */ /* 0x000fe20008000858 */
[----:B------:R-:W-:Y:S01]  /*9bf0*/  UIADD3 UR6, UR10, 0x2, URZ ;  /* 0x000000020a067890 */ /* 0x000fe2000fffe03f */
[----:B------:R-:W-:Y:S01]  /*9c00*/  IMAD.IADD R20, R7, 0x1, R23 ;  /* 0x0000000107147824 */ /* 0x000fe200078e0217 */
        /* <DEDUP_REMOVED lines=15> */
[----:B------:R-:W-:Y:S01]  /*9d00*/  VIADD R21, R15, UR6 ;  /* 0x000000060f157c36 */ /* 0x000fe20008000000 */
[----:B------:R-:W-:Y:S02]  /*9d10*/  WARPGROUP.DEPBAR.LE gsb0, 0x0 ;  /* 0x00008000000079c5 */ /* 0x000fe40000010000 */
[----:B------:R0:W-:Y:S02]  /*9d20*/  @!P1 SYNCS.ARRIVE.TRANS64.RED.A1T0 RZ, [R2+URZ], RZ ;  /* 0x000000ff02ff99a7 */ /* 0x0001e4000810043f */
[----:B0-----:R-:W-:Y:S01]  /*9d30*/  IMAD.IADD R2, R7, 0x1, R21 ;  /* 0x0000000107027824 */ /* 0x001fe200078e0215 */
[----:B------:R-:W-:Y:S06]  /*9d40*/  @!P5 BRA `(.L_x_917) ;  /* 0x000000000058d947 */ /* 0x000fec0003800000 */
[----:B------:R-:W-:Y:S01]  /*9d50*/  ISETP.GT.AND P2, PT, R10, -0x1, PT ;  /* 0xffffffff0a00780c */ /* 0x000fe20003f44270 */
[----:B------:R-:W-:-:S12]  /*9d60*/  BSSY B0, `(.L_x_918) ;  /* 0x0000010000007945 */ /* 0x000fd80003800000 */
[----:B------:R-:W-:Y:S05]  /*9d70*/  @P2 BRA `(.L_x_919) ;  /* 0x0000000000202947 */ /* 0x000fea0003800000 */
[----:B------:R-:W-:-:S05]  /*9d80*/  IMAD.U32 R138, RZ, RZ, UR19 ;  /* 0x00000013ff8a7e24 */ /* 0x000fca000f8e00ff */
[----:B------:R-:W-:-:S13]  /*9d90*/  ISETP.NE.AND P2, PT, R138, 0x1, PT ;  /* 0x000000018a00780c */ /* 0x000fda0003f45270 */
[----:B------:R-:W0:Y:S02]  /*9da0*/  @P2 LDC.64 R14, c[0x0][0x9e8] ;  /* 0x00027a00ff0e2b82 */ /* 0x000e240000000a00 */
[----:B0-----:R-:W-:-:S04]  /*9db0*/  @P2 IMAD.HI.U32 R136, R12, R14, RZ ;  /* 0x0000000e0c882227 */ /* 0x001fc800078e00ff */
[----:B------:R-:W-:Y:S01]  /*9dc0*/  IMAD.MOV.U32 R14, RZ, RZ, R12 ;  /* 0x000000ffff0e7224 */ /* 0x000fe200078e000c */
[----:B------:R-:W-:-:S04]  /*9dd0*/  @P2 SHF.R.U32.HI R14, RZ, R15, R136 ;  /* 0x0000000fff0e2219 */ /* 0x000fc80000011688 */
[----:B------:R-:W-:Y:S01]  /*9de0*/  LOP3.LUT R137, RZ, R14, RZ, 0x33, !PT ;  /* 0x0000000eff897212 */ /* 0x000fe200078e33ff */
[----:B------:R-:W-:Y:S06]  /*9df0*/  BRA `(.L_x_920) ;  /* 0x0000000000187947 */ /* 0x000fec0003800000 */
.L_x_919:
[----:B------:R-:W-:Y:S02]  /*9e00*/  IMAD.U32 R138, RZ, RZ, UR19 ;  /* 0x00000013ff8a7e24 */ /* 0x000fe4000f8e00ff */
[----:B------:R-:W-:-:S03]  /*9e10*/  IMAD.MOV.U32 R137, RZ, RZ, R10 ;  /* 0x000000ffff897224 */ /* 0x000fc600078e000a */
[----:B------:R-:W-:-:S13]  /*9e20*/  ISETP.NE.AND P2, PT, R138, 0x1, PT ;  /* 0x000000018a00780c */ /* 0x000fda0003f45270 */
[----:B------:R-:W0:Y:S02]  /*9e30*/  @P2 LDC.64 R14, c[0x0][0x9e8] ;  /* 0x00027a00ff0e2b82 */ /* 0x000e240000000a00 */
[----:B0-----:R-:W-:-:S05]  /*9e40*/  @P2 IMAD.HI.U32 R14, R10, R14, RZ ;  /* 0x0000000e0a0e2227 */ /* 0x001fca00078e00ff */
[----:B------:R-:W-:-:S07]  /*9e50*/  @P2 SHF.R.U32.HI R137, RZ, R15, R14 ;  /* 0x0000000fff892219 */ /* 0x000fce000001160e */
.L_x_920:
[----:B------:R-:W-:Y:S05]  /*9e60*/  BSYNC B0 ;  /* 0x0000000000007941 */ /* 0x000fea0003800000 */
.L_x_918:
[----:B------:R-:W-:-:S04]  /*9e70*/  IMAD R15, R137, R138, -R0 ;  /* 0x0000008a890f7224 */ /* 0x000fc800078e0a00 */
[----:B------:R-:W-:-:S05]  /*9e80*/  IMAD R15, R16, -0x2, R15 ;  /* 0xfffffffe100f7824 */ /* 0x000fca00078e020f */
[----:B------:R-:W-:Y:S02]  /*9e90*/  VIADDMNMX R20, R15, R138, R20, PT ;  /* 0x0000008a0f147246 */ /* 0x000fe40003800114 */
[----:B------:R-:W-:-:S07]  /*9ea0*/  VIMNMX R2, R2, R15, !PT ;  /* 0x0000000f02027248 */ /* 0x000fce0007fe0100 */
.L_x_917:
        /* <DEDUP_REMOVED lines=100> */
[----:B------:R-:W-:Y:S01]  /*a4f0*/  ISETP.GT.AND P3, PT, R11, -0x1, PT ;  /* 0xffffffff0b00780c */ /* 0x000fe20003f64270 */
[----:B------:R-:W-:-:S12]  /*a500*/  BSSY B0, `(.L_x_922) ;  /* 0x0000010000007945 */ /* 0x000fd80003800000 */
[----:B------:R-:W-:Y:S05]  /*a510*/  @P3 BRA `(.L_x_923) ;  /* 0x0000000000203947 */ /* 0x000fea0003800000 */
[----:B------:R-:W-:Y:S02]  /*a520*/  IMAD.U32 R20, RZ, RZ, UR19 ;  /* 0x00000013ff147e24 */ /* 0x000fe4000f8e00ff */
[----:B------:R-:W-:-:S03]  /*a530*/  IMAD.MOV.U32 R2, RZ, RZ, R13 ;  /* 0x000000ffff027224 */ /* 0x000fc600078e000d */
[----:B------:R-:W-:-:S13]  /*a540*/  ISETP.NE.AND P3, PT, R20, 0x1, PT ;  /* 0x000000011400780c */ /* 0x000fda0003f65270 */
[----:B------:R-:W0:Y:S02]  /*a550*/  @P3 LDC.64 R14, c[0x0][0x9e8] ;  /* 0x00027a00ff0e3b82 */ /* 0x000e240000000a00 */
[----:B0-----:R-:W-:-:S05]  /*a560*/  @P3 IMAD.HI.U32 R14, R13, R14, RZ ;  /* 0x0000000e0d0e3227 */ /* 0x001fca00078e00ff */
[----:B------:R-:W-:-:S04]  /*a570*/  @P3 SHF.R.U32.HI R2, RZ, R15, R14 ;  /* 0x0000000fff023219 */ /* 0x000fc8000001160e */
[----:B------:R-:W-:Y:S01]  /*a580*/  LOP3.LUT R137, RZ, R2, RZ, 0x33, !PT ;  /* 0x00000002ff897212 */ /* 0x000fe200078e33ff */
[----:B------:R-:W-:Y:S06]  /*a590*/  BRA `(.L_x_924) ;  /* 0x0000000000187947 */ /* 0x000fec0003800000 */
.L_x_923:
[----:B------:R-:W-:Y:S02]  /*a5a0*/  IMAD.U32 R20, RZ, RZ, UR19 ;  /* 0x00000013ff147e24 */ /* 0x000fe4000f8e00ff */
[----:B------:R-:W-:-:S03]  /*a5b0*/  IMAD.MOV.U32 R137, RZ, RZ, R11 ;  /* 0x000000ffff897224 */ /* 0x000fc600078e000b */
[----:B------:R-:W-:-:S13]  /*a5c0*/  ISETP.NE.AND P3, PT, R20, 0x1, PT ;  /* 0x000000011400780c */ /* 0x000fda0003f65270 */
[----:B------:R-:W0:Y:S02]  /*a5d0*/  @P3 LDC.64 R14, c[0x0][0x9e8] ;  /* 0x00027a00ff0e3b82 */ /* 0x000e240000000a00 */
[----:B0-----:R-:W-:-:S05]  /*a5e0*/  @P3 IMAD.HI.U32 R14, R11, R14, RZ ;  /* 0x0000000e0b0e3227 */ /* 0x001fca00078e00ff */
[----:B------:R-:W-:-:S07]  /*a5f0*/  @P3 SHF.R.U32.HI R137, RZ, R15, R14 ;  /* 0x0000000fff893219 */ /* 0x000fce000001160e */
.L_x_924:
[----:B------:R-:W-:Y:S05]  /*a600*/  BSYNC B0 ;  /* 0x0000000000007941 */ /* 0x000fea0003800000 */
.L_x_922:
[----:B------:R-:W-:-:S04]  /*a610*/  IMAD R15, R137, R20, -R0 ;  /* 0x00000014890f7224 */ /* 0x000fc800078e0a00 */
[----:B------:R-:W-:-:S05]  /*a620*/  IMAD R0, R16, -0x2, R15 ;  /* 0xfffffffe10007824 */ /* 0x000fca00078e020f */
[----:B------:R-:W-:Y:S02]  /*a630*/  VIADDMNMX R23, R0, R20, R23, PT ;  /* 0x0000001400177246 */ /* 0x000fe40003800117 */
[----:B------:R-:W-:-:S07]  /*a640*/  VIMNMX R21, R21, R0, !PT ;  /* 0x0000000015157248 */ /* 0x000fce0007fe0100 */
.L_x_921:
        /* <DEDUP_REMOVED lines=20> */
[----:B------:R-:W-:Y:S02]  /*a790*/  ISETP.GT.AND P4, PT, R21, 0x1, P2 ;  /* 0x000000011500780c */ /* 0x000fe40001784270 */
[----:B------:R-:W-:Y:S02]  /*a7a0*/  FMNMX.FTZ R0, R44, R15, !PT ;  /* 0x0000000f2c007209 */ /* 0x000fe40007810000 */
[----:B------:R-:W-:Y:S02]  /*a7b0*/  FSEL R39, R39, -INF , !P3 ;  /* 0xff80000027277808 */ /* 0x000fe40005800000 */
        /* <DEDUP_REMOVED lines=11> */
[----:B------:R-:W-:Y:S02]  /*a870*/  FSEL R27, R27, -INF , !P4 ;  /* 0xff8000001b1b7808 */ /* 0x000fe40006000000 */
[----:B------:R-:W-:Y:S02]  /*a880*/  FMNMX.FTZ R15, R57, R0, !PT ;  /* 0x00000000390f7209 */ /* 0x000fe40007810000 */
[----:B------:R-:W-:-:S02]  /*a890*/  ISETP.GT.AND P4, PT, R21, 0x10, P2 ;  /* 0x000000101500780c */ /* 0x000fc40001784270 */
[----:B------:R-:W-:Y:S02]  /*a8a0*/  FMNMX.FTZ R0, R60, R15, !PT ;  /* 0x0000000f3c007209 */ /* 0x000fe40007810000 */
[----:B------:R-:W-:Y:S02]  /*a8b0*/  FSEL R43, R43, -INF , !P3 ;  /* 0xff8000002b2b7808 */ /* 0x000fe40005800000 */
[----:B------:R-:W-:Y:S02]  /*a8c0*/  FMNMX.FTZ R15, R61, R0, !PT ;  /* 0x000000003d0f7209 */ /* 0x000fe40007810000 */
[----:B------:R-:W-:Y:S02]  /*a8d0*/  ISETP.GT.AND P3, PT, R21, RZ, P2 ;  /* 0x000000ff1500720c */ /* 0x000fe40001764270 */
        /* <DEDUP_REMOVED lines=24> */
[----:B------:R-:W-:Y:S01]  /*aa60*/  ISETP.GT.AND P4, PT, R21, 0x29, P2 ;  /* 0x000000291500780c */ /* 0x000fe20001784270 */
[----:B------:R-:W0:Y:S03]  /*aa70*/  SHFL.BFLY PT, R15, R0, 0x2, 0x1f ;  /* 0x0c401f00000f7f89 */ /* 0x000e2600000e0000 */
[----:B------:R-:W-:-:S04]  /*aa80*/  ISETP.LT.OR P4, PT, R23, 0x2a, P4 ;  /* 0x0000002a1700780c */ /* 0x000fc80002781670 */
[----:B------:R-:W-:Y:S02]  /*aa90*/  FSEL R47, R47, -INF , !P4 ;  /* 0xff8000002f2f7808 */ /* 0x000fe40006000000 */
[----:B------:R-:W-:-:S04]  /*aaa0*/  ISETP.GT.AND P4, PT, R21, 0x31, P2 ;  /* 0x000000311500780c */ /* 0x000fc80001784270 */
[----:B------:R-:W-:-:S04]  /*aab0*/  ISETP.LT.OR P4, PT, R23, 0x32, P4 ;  /* 0x000000321700780c */ /* 0x000fc80002781670 */
[----:B------:R-:W-:Y:S02]  /*aac0*/  FSEL R51, R51, -INF , !P4 ;  /* 0xff80000033337808 */ /* 0x000fe40006000000 */
[----:B------:R-:W-:-:S04]  /*aad0*/  ISETP.GT.AND P4, PT, R21, 0x39, P2 ;  /* 0x000000391500780c */ /* 0x000fc80001784270 */
[----:B------:R-:W-:Y:S02]  /*aae0*/  ISETP.LT.OR P4, PT, R23, 0x3a, P4 ;  /* 0x0000003a1700780c */ /* 0x000fe40002781670 */
[----:B0-----:R-:W-:Y:S02]  /*aaf0*/  FMNMX.FTZ R15, R0, R15, !PT ;  /* 0x0000000f000f7209 */ /* 0x001fe40007810000 */
        /* <DEDUP_REMOVED lines=12> */
[C---:B------:R-:W-:Y:S01]  /*abc0*/  FSETP.NEU.FTZ.AND P6, PT, R2.reuse, -INF , PT ;  /* 0xff8000000200780b */ /* 0x040fe20003fdd000 */
[----:B------:R-:W-:-:S01]  /*abd0*/  FFMA.FTZ R0, R2, R137, -8 ;  /* 0xc100000002007423 */ /* 0x000fc20000010089 */
[----:B------:R-:W-:-:S04]  /*abe0*/  ISETP.GT.AND P4, PT, R21, 0x59, P2 ;  /* 0x000000591500780c */ /* 0x000fc80001784270 */
[----:B------:R-:W-:Y:S02]  /*abf0*/  FSEL R0, R0, RZ, P6 ;  /* 0x000000ff00007208 */ /* 0x000fe40003000000 */
[----:B------:R-:W-:-:S03]  /*ac00*/  ISETP.LT.OR P4, PT, R23, 0x5a, P4 ;  /* 0x0000005a1700780c */ /* 0x000fc60002781670 */
[--C-:B------:R-:W-:Y:S01]  /*ac10*/  FFMA.FTZ R15, R25, UR40, -R0.reuse ;  /* 0x00000028190f7c23 */ /* 0x100fe20008010800 */
[----:B------:R-:W-:-:S01]  /*ac20*/  FFMA.FTZ R25, R29, UR40, -R0 ;  /* 0x000000281d197c23 */ /* 0x000fc20008010800 */
[----:B------:R-:W-:Y:S01]  /*ac30*/  FSEL R29, R26, -INF , !P3 ;  /* 0xff8000001a1d7808 */ /* 0x000fe20005800000 */
        /* <DEDUP_REMOVED lines=9> */
[----:B------:R-:W-:Y:S01]  /*acd0*/  FSEL R50, R50, -INF , !P3 ;  /* 0xff80000032327808 */ /* 0x000fe20005800000 */
        /* <DEDUP_REMOVED lines=8> */
[----:B------:R0:W-:Y:S01]  /*ad60*/  MUFU.EX2 R26, R36 ;  /* 0x00000024001a7308 */ /* 0x0001e20000000800 */
[----:B------:R-:W-:Y:S01]  /*ad70*/  FMNMX.FTZ R28, R34, R137, !PT ;  /* 0x00000089221c7209 */ /* 0x000fe20007810000 */
[--C-:B------:R-:W-:Y:S01]  /*ad80*/  FFMA.FTZ R61, R61, UR40, -R0.reuse ;  /* 0x000000283d3d7c23 */ /* 0x100fe20008010800 */
        /* <DEDUP_REMOVED lines=8> */
[----:B------:R-:W-:Y:S01]  /*ae10*/  ISETP.LT.OR P3, PT, R23, 0x41, P3 ;  /* 0x000000411700780c */ /* 0x000fe20001f61670 */
[--C-:B------:R-:W-:Y:S01]  /*ae20*/  FFMA.FTZ R49, R49, UR40, -R0.reuse ;  /* 0x0000002831317c23 */ /* 0x100fe20008010800 */
[----:B------:R-:W-:Y:S01]  /*ae30*/  FMNMX.FTZ R137, R39, R28, !PT ;  /* 0x0000001c27897209 */ /* 0x000fe20007810000 */
[--C-:B------:R-:W-:Y:S01]  /*ae40*/  FFMA.FTZ R53, R53, UR40, -R0.reuse ;  /* 0x0000002835357c23 */ /* 0x100fe20008010800 */
[----:B------:R-:W-:Y:S01]  /*ae50*/  FSEL R58, R58, -INF , !P3 ;  /* 0xff8000003a3a7808 */ /* 0x000fe20005800000 */
[----:B------:R1:W-:Y:S01]  /*ae60*/  MUFU.EX2 R28, R40 ;  /* 0x00000028001c7308 */ /* 0x0003e20000000800 */
[----:B------:R-:W-:Y:S01]  /*ae70*/  FMNMX.FTZ R32, R42, R137, !PT ;  /* 0x000000892a207209 */ /* 0x000fe20007810000 */
[----:B------:R-:W-:Y:S01]  /*ae80*/  FFMA.FTZ R57, R57, UR40, -R0 ;  /* 0x0000002839397c23 */ /* 0x000fe20008010800 */
[----:B------:R-:W-:-:S02]  /*ae90*/  ISETP.GT.AND P3, PT, R21, 0x48, P2 ;  /* 0x000000481500780c */ /* 0x000fc40001764270 */
[----:B------:R-:W-:Y:S02]  /*aea0*/  FMNMX.FTZ R137, R43, R32, !PT ;  /* 0x000000202b897209 */ /* 0x000fe40007810000 */
[----:B------:R-:W-:Y:S01]  /*aeb0*/  ISETP.LT.OR P3, PT, R23, 0x49, P3 ;  /* 0x000000491700780c */ /* 0x000fe20001f61670 */
[----:B------:R-:W-:Y:S01]  /*aec0*/  MUFU.EX2 R14, R14 ;  /* 0x0000000e000e7308 */ /* 0x000fe20000000800 */
[----:B------:R-:W-:Y:S02]  /*aed0*/  FMNMX.FTZ R32, R46, R137, !PT ;  /* 0x000000892e207209 */ /* 0x000fe40007810000 */
[----:B------:R-:W-:Y:S02]  /*aee0*/  FSEL R62, R62, -INF , !P3 ;  /* 0xff8000003e3e7808 */ /* 0x000fe40005800000 */
[----:B------:R-:W-:Y:S02]  /*aef0*/  FMNMX.FTZ R137, R47, R32, !PT ;  /* 0x000000202f897209 */ /* 0x000fe40007810000 */
[----:B------:R-:W-:Y:S01]  /*af00*/  ISETP.GT.AND P3, PT, R21, 0x50, P2 ;  /* 0x000000501500780c */ /* 0x000fe20001764270 */
[----:B------:R2:W-:Y:S01]  /*af10*/  MUFU.EX2 R32, R44 ;  /* 0x0000002c00207308 */ /* 0x0005e20000000800 */
[----:B0-----:R-:W-:-:S02]  /*af20*/  FMNMX.FTZ R36, R50, R137, !PT ;  /* 0x0000008932247209 */ /* 0x001fc40007810000 */
[----:B------:R-:W-:Y:S02]  /*af30*/  ISETP.LT.OR P3, PT, R23, 0x51, P3 ;  /* 0x000000511700780c */ /* 0x000fe40001f61670 */
[----:B------:R-:W-:Y:S02]  /*af40*/  FMNMX.FTZ R137, R51, R36, !PT ;  /* 0x0000002433897209 */ /* 0x000fe40007810000 */
[----:B------:R-:W-:Y:S01]  /*af50*/  FSEL R66, R66, -INF , !P3 ;  /* 0xff80000042427808 */ /* 0x000fe20005800000 */
[----:B------:R-:W-:Y:S01]  /*af60*/  MUFU.EX2 R15, R15 ;  /* 0x0000000f000f7308 */ /* 0x000fe20000000800 */
[----:B------:R-:W-:Y:S02]  /*af70*/  FMNMX.FTZ R36, R54, R137, !PT ;  /* 0x0000008936247209 */ /* 0x000fe40007810000 */
[----:B------:R-:W-:Y:S02]  /*af80*/  ISETP.GT.AND P3, PT, R21, 0x58, P2 ;  /* 0x000000581500780c */ /* 0x000fe40001764270 */
[----:B------:R-:W-:-:S02]  /*af90*/  FMNMX.FTZ R137, R55, R36, !PT ;  /* 0x0000002437897209 */ /* 0x000fc40007810000 */
[----:B------:R-:W-:Y:S01]  /*afa0*/  ISETP.LT.OR P3, PT, R23, 0x59, P3 ;  /* 0x000000591700780c */ /* 0x000fe20001f61670 */
[----:B------:R0:W-:Y:S01]  /*afb0*/  MUFU.EX2 R36, R48 ;  /* 0x0000003000247308 */ /* 0x0001e20000000800 */
[----:B-1----:R-:W-:Y:S02]  /*afc0*/  FMNMX.FTZ R40, R58, R137, !PT ;  /* 0x000000893a287209 */ /* 0x002fe40007810000 */
[----:B------:R-:W-:Y:S02]  /*afd0*/  FSEL R70, R70, -INF , !P3 ;  /* 0xff80000046467808 */ /* 0x000fe40005800000 */
[----:B------:R-:W-:Y:S02]  /*afe0*/  FMNMX.FTZ R137, R59, R40, !PT ;  /* 0x000000283b897209 */ /* 0x000fe40007810000 */
[----:B------:R-:W-:Y:S01]  /*aff0*/  ISETP.GT.AND P3, PT, R21, 0x60, P2 ;  /* 0x000000601500780c */ /* 0x000fe20001764270 */
[----:B------:R-:W-:Y:S01]  /*b000*/  MUFU.EX2 R20, R20 ;  /* 0x0000001400147308 */ /* 0x000fe20000000800 */
[----:B------:R-:W-:-:S02]  /*b010*/  FMNMX.FTZ R40, R62, R137, !PT ;  /* 0x000000893e287209 */ /* 0x000fc40007810000 */
[----:B------:R-:W-:Y:S02]  /*b020*/  ISETP.LT.OR P3, PT, R23, 0x61, P3 ;  /* 0x000000611700780c */ /* 0x000fe40001f61670 */
[----:B------:R-:W-:Y:S02]  /*b030*/  FMNMX.FTZ R137, R63, R40, !PT ;  /* 0x000000283f897209 */ /* 0x000fe40007810000 */
[----:B------:R-:W-:Y:S01]  /*b040*/  FSEL R71, R71, -INF , !P4 ;  /* 0xff80000047477808 */ /* 0x000fe20006000000 */
[----:B------:R-:W-:Y:S01]  /*b050*/  MUFU.EX2 R40, R52 ;  /* 0x0000003400287308 */ /* 0x000fe20000000800 */
[----:B--2---:R-:W-:Y:S02]  /*b060*/  FMNMX.FTZ R44, R66, R137, !PT ;  /* 0x00000089422c7209 */ /* 0x004fe40007810000 */
[----:B------:R-:W-:Y:S02]  /*b070*/  ISETP.GT.AND P4, PT, R21, 0x61, P2 ;  /* 0x000000611500780c */ /* 0x000fe40001784270 */
[----:B------:R-:W-:-:S02]  /*b080*/  FMNMX.FTZ R137, R67, R44, !PT ;  /* 0x0000002c43897209 */ /* 0x000fc40007810000 */
        /* <DEDUP_REMOVED lines=9> */
[C---:B------:R-:W-:Y:S02]  /*b120*/  ISETP.GT.AND P4, PT, R21.reuse, 0x69, P2 ;  /* 0x000000691500780c */ /* 0x040fe40001784270 */
[----:B0-----:R-:W-:Y:S01]  /*b130*/  FMNMX.FTZ R48, R74, R137, !PT ;  /* 0x000000894a307209 */ /* 0x001fe20007810000 */
[----:B------:R0:W-:Y:S01]  /*b140*/  MUFU.EX2 R44, R56 ;  /* 0x00000038002c7308 */ /* 0x0001e20000000800 */
[----:B------:R-:W-:Y:S02]  /*b150*/  FSEL R78, R78, -INF , !P3 ;  /* 0xff8000004e4e7808 */ /* 0x000fe40005800000 */
[----:B------:R-:W-:Y:S02]  /*b160*/  ISETP.GT.AND P3, PT, R21, 0x70, P2 ;  /* 0x000000701500780c */ /* 0x000fe40001764270 */
[----:B------:R-:W-:-:S02]  /*b170*/  ISETP.LT.OR P4, PT, R23, 0x6a, P4 ;  /* 0x0000006a1700780c */ /* 0x000fc40002781670 */
[----:B------:R-:W-:Y:S01]  /*b180*/  FMNMX.FTZ R137, R75, R48, !PT ;  /* 0x000000304b897209 */ /* 0x000fe20007810000 */
[----:B------:R-:W-:Y:S01]  /*b190*/  MUFU.EX2 R33, R33 ;  /* 0x0000002100217308 */ /* 0x000fe20000000800 */
[----:B------:R-:W-:Y:S01]  /*b1a0*/  ISETP.LT.OR P3, PT, R23, 0x71, P3 ;  /* 0x000000711700780c */ /* 0x000fe20001f61670 */
[--C-:B0-----:R-:W-:Y:S01]  /*b1b0*/  FFMA.FTZ R56, R68, UR40, -R0.reuse ;  /* 0x0000002844387c23 */ /* 0x101fe20008010800 */
[----:B------:R-:W-:Y:S01]  /*b1c0*/  FSEL R79, R79, -INF , !P4 ;  /* 0xff8000004f4f7808 */ /* 0x000fe20006000000 */
[--C-:B------:R-:W-:Y:S01]  /*b1d0*/  FFMA.FTZ R68, R69, UR40, -R0.reuse ;  /* 0x0000002845447c23 */ /* 0x100fe20008010800 */
[----:B------:R-:W-:Y:S01]  /*b1e0*/  ISETP.GT.AND P4, PT, R21, 0x71, P2 ;  /* 0x000000711500780c */ /* 0x000fe20001784270 */
[--C-:B------:R-:W-:Y:S01]  /*b1f0*/  FFMA.FTZ R69, R77, UR40, -R0.reuse ;  /* 0x000000284d457c23 */ /* 0x100fe20008010800 */
[----:B------:R-:W-:Y:S01]  /*b200*/  FMNMX.FTZ R48, R78, R137, !PT ;  /* 0x000000894e307209 */ /* 0x000fe20007810000 */
[----:B------:R-:W-:Y:S01]  /*b210*/  FFMA.FTZ R77, R85, UR40, -R0 ;  /* 0x00000028554d7c23 */ /* 0x000fe20008010800 */
[----:B------:R-:W-:Y:S01]  /*b220*/  FSEL R82, R82, -INF , !P3 ;  /* 0xff80000052527808 */ /* 0x000fe20005800000 */
[----:B------:R-:W-:Y:S01]  /*b230*/  MUFU.EX2 R37, R37 ;  /* 0x0000002500257308 */ /* 0x000fe20000000800 */
[----:B------:R-:W-:-:S02]  /*b240*/  ISETP.GT.AND P3, PT, R21, 0x78, P2 ;  /* 0x000000781500780c */ /* 0x000fc40001764270 */
[----:B------:R-:W-:Y:S02]  /*b250*/  ISETP.LT.OR P4, PT, R23, 0x72, P4 ;  /* 0x000000721700780c */ /* 0x000fe40002781670 */
[----:B------:R-:W-:Y:S02]  /*b260*/  FMNMX.FTZ R137, R79, R48, !PT ;  /* 0x000000304f897209 */ /* 0x000fe40007810000 */
[----:B------:R-:W-:Y:S01]  /*b270*/  ISETP.GT.AND P2, PT, R21, 0x79, P2 ;  /* 0x000000791500780c */ /* 0x000fe20001744270 */
[----:B------:R-:W-:-:S01]  /*b280*/  FFMA.FTZ R21, R60, UR40, -R0 ;  /* 0x000000283c157c23 */ /* 0x000fc20008010800 */
[----:B------:R-:W-:Y:S01]  /*b290*/  ISETP.LT.OR P3, PT, R23, 0x79, P3 ;  /* 0x000000791700780c */ /* 0x000fe20001f61670 */
[----:B------:R-:W-:-:S01]  /*b2a0*/  FFMA.FTZ R60, R72, UR40, -R0 ;  /* 0x00000028483c7c23 */ /* 0x000fc20008010800 */
[----:B------:R-:W-:Y:S01]  /*b2b0*/  FSEL R83, R83, -INF , !P4 ;  /* 0xff80000053537808 */ /* 0x000fe20006000000 */
[----:B------:R-:W-:-:S01]  /*b2c0*/  FFMA.FTZ R72, R84, UR40, -R0 ;  /* 0x0000002854487c23 */ /* 0x000fc20008010800 */
[----:B------:R-:W-:Y:S01]  /*b2d0*/  FMNMX.FTZ R48, R82, R137, !PT ;  /* 0x0000008952307209 */ /* 0x000fe20007810000 */
[----:B------:R-:W-:Y:S01]  /*b2e0*/  MUFU.EX2 R41, R41 ;  /* 0x0000002900297308 */ /* 0x000fe20000000800 */
[----:B------:R-:W-:-:S02]  /*b2f0*/  ISETP.LT.OR P2, PT, R23, 0x7a, P2 ;  /* 0x0000007a1700780c */ /* 0x000fc40001741670 */
[----:B------:R-:W-:Y:S02]  /*b300*/  FSEL R86, R86, -INF , !P3 ;  /* 0xff80000056567808 */ /* 0x000fe40005800000 */
[----:B------:R-:W-:Y:S02]  /*b310*/  FMNMX.FTZ R23, R83, R48, !PT ;  /* 0x0000003053177209 */ /* 0x000fe40007810000 */
[----:B------:R-:W-:Y:S01]  /*b320*/  FSEL R87, R87, -INF , !P2 ;  /* 0xff80000057577808 */ /* 0x000fe20005000000 */
[----:B------:R-:W-:Y:S01]  /*b330*/  MUFU.EX2 R48, R61 ;  /* 0x0000003d00307308 */ /* 0x000fe20000000800 */
[----:B------:R-:W-:Y:S01]  /*b340*/  FMNMX.FTZ R52, R86, R23, !PT ;  /* 0x0000001756347209 */ /* 0x000fe20007810000 */
[----:B------:R-:W-:-:S03]  /*b350*/  FFMA.FTZ R23, R64, UR40, -R0 ;  /* 0x0000002840177c23 */ /* 0x000fc60008010800 */
[----:B------:R-:W-:Y:S01]  /*b360*/  FMNMX.FTZ R64, R87, R52, !PT ;  /* 0x0000003457407209 */ /* 0x000fe20007810000 */
[----:B------:R-:W-:-:S01]  /*b370*/  FFMA.FTZ R52, R65, UR40, -R0 ;  /* 0x0000002841347c23 */ /* 0x000fc20008010800 */
[--C-:B------:R-:W-:Y:S01]  /*b380*/  FFMA.FTZ R65, R73, UR40, -R0.reuse ;  /* 0x0000002849417c23 */ /* 0x100fe20008010800 */
[----:B------:R0:W-:Y:S01]  /*b390*/  MUFU.EX2 R61, R68 ;  /* 0x00000044003d7308 */ /* 0x0001e20000000800 */
[----:B------:R-:W-:-:S01]  /*b3a0*/  FFMA.FTZ R73, R81, UR40, -R0 ;  /* 0x0000002851497c23 */ /* 0x000fc20008010800 */
[----:B------:R-:W1:Y:S01]  /*b3b0*/  SHFL.BFLY PT, R137, R64, 0x2, 0x1f ;  /* 0x0c401f0040897f89 */ /* 0x000e6200000e0000 */
[----:B------:R-:W-:-:S05]  /*b3c0*/  IMAD.U32 R81, RZ, RZ, UR40 ;  /* 0x00000028ff517e24 */ /* 0x000fca000f8e00ff */
[----:B------:R-:W-:Y:S01]  /*b3d0*/  MUFU.EX2 R45, R45 ;  /* 0x0000002d002d7308 */ /* 0x000fe20000000800 */
[----:B0-----:R-:W-:-:S01]  /*b3e0*/  FFMA.FTZ R68, R80, UR40, -R0 ;  /* 0x0000002850447c23 */ /* 0x001fc20008010800 */
[----:B------:R-:W-:-:S05]  /*b3f0*/  FSEL R80, R2, RZ, P6 ;  /* 0x000000ff02507208 */ /* 0x000fca0003000000 */
[----:B------:R-:W-:Y:S01]  /*b400*/  FADD.FTZ R80, -R80, R9 ;  /* 0x0000000950507221 */ /* 0x000fe20000010100 */
[----:B------:R-:W-:Y:S03]  /*b410*/  MUFU.EX2 R49, R49 ;  /* 0x0000003100317308 */ /* 0x000fe60000000800 */
[----:B------:R-:W-:-:S05]  /*b420*/  FMUL.FTZ R9, R80, UR40 ;  /* 0x0000002850097c20 */ /* 0x000fca0008410000 */
[----:B------:R-:W-:Y:S01]  /*b430*/  MUFU.EX2 R53, R53 ;  /* 0x0000003500357308 */ /* 0x000fe20000000800 */
[----:B-1----:R-:W-:Y:S01]  /*b440*/  FMNMX.FTZ R137, R64, R137, !PT ;  /* 0x0000008940897209 */ /* 0x002fe20007810000 */
[----:B------:R-:W-:-:S04]  /*b450*/  FFMA.FTZ R64, R76, UR40, -R0 ;  /* 0x000000284c407c23 */ /* 0x000fc80008010800 */
[----:B------:R-:W0:Y:S02]  /*b460*/  SHFL.BFLY PT, R76, R137, 0x1, 0x1f ;  /* 0x0c201f00894c7f89 */ /* 0x000e2400000e0000 */
[----:B------:R-:W1:Y:S08]  /*b470*/  MUFU.EX2 R9, R9 ;  /* 0x0000000900097308 */ /* 0x000e700000000800 */
[----:B------:R-:W-:Y:S08]  /*b480*/  MUFU.EX2 R57, R57 ;  /* 0x0000003900397308 */ /* 0x000ff00000000800 */
[----:B------:R-:W-:Y:S01]  /*b490*/  MUFU.EX2 R21, R21 ;  /* 0x0000001500157308 */ /* 0x000fe20000000800 */
[----:B0-----:R-:W-:-:S07]  /*b4a0*/  FMNMX.FTZ R0, R137, R76, !PT ;  /* 0x0000004c89007209 */ /* 0x001fce0007810000 */
        /* <DEDUP_REMOVED lines=29> */
[----:B-1----:R-:W-:-:S04]  /*b680*/  FFMA.FTZ R62, R9, R5, R14 ;  /* 0x00000005093e7223 */ /* 0x002fc8000001000e */
[----:B------:R-:W0:Y:S08]  /*b690*/  MUFU.EX2 R54, R54 ;  /* 0x0000003600367308 */ /* 0x000e300000000800 */
[----:B------:R-:W1:Y:S08]  /*b6a0*/  MUFU.EX2 R27, R27 ;  /* 0x0000001b001b7308 */ /* 0x000e700000000800 */
[----:B------:R-:W2:Y:S01]  /*b6b0*/  MUFU.EX2 R30, R30 ;  /* 0x0000001e001e7308 */ /* 0x000ea20000000800 */
[----:B0-----:R-:W-:-:S04]  /*b6c0*/  FFMA.FTZ R5, R54, R4, R29 ;  /* 0x0000000436057223 */ /* 0x001fc8000001001d */
[----:B------:R-:W-:-:S03]  /*b6d0*/  FADD.FTZ R4, R80, R5 ;  /* 0x0000000550047221 */ /* 0x000fc60000010000 */
[----:B------:R-:W0:Y:S01]  /*b6e0*/  MUFU.EX2 R31, R31 ;  /* 0x0000001f001f7308 */ /* 0x000e220000000800 */
[----:B-1----:R-:W-:-:S07]  /*b6f0*/  FADD.FTZ R5, R27, R4 ;  /* 0x000000041b057221 */ /* 0x002fce0000010000 */
[----:B------:R1:W-:Y:S01]  /*b700*/  MUFU.EX2 R8, R81 ;  /* 0x0000005100087308 */ /* 0x0003e20000000800 */
[----:B--2---:R-:W-:-:S07]  /*b710*/  FADD.FTZ R4, R30, R5 ;  /* 0x000000051e047221 */ /* 0x004fce0000010000 */
[----:B------:R-:W2:Y:S01]  /*b720*/  MUFU.EX2 R34, R34 ;  /* 0x0000002200227308 */ /* 0x000ea20000000800 */
[----:B-1----:R-:W-:-:S01]  /*b730*/  FADD.FTZ R81, R15, R62 ;  /* 0x0000003e0f517221 */ /* 0x002fc20000010000 */
[--C-:B------:R-:W-:Y:S01]  /*b740*/  FFMA.FTZ R62, R63, UR40, -R76.reuse ;  /* 0x000000283f3e7c23 */ /* 0x100fe2000801084c */
[----:B------:R-:W-:-:S01]  /*b750*/  FFMA.FTZ R63, R66, UR40, -R76 ;  /* 0x00000028423f7c23 */ /* 0x000fc2000801084c */
[----:B0-----:R-:W-:Y:S01]  /*b760*/  FADD.FTZ R5, R31, R4 ;  /* 0x000000041f057221 */ /* 0x001fe20000010000 */
[----:B------:R-:W-:-:S03]  /*b770*/  FADD.FTZ R84, R20, R81 ;  /* 0x0000005114547221 */ /* 0x000fc60000010000 */
[----:B------:R-:W0:Y:S01]  /*b780*/  MUFU.EX2 R35, R35 ;  /* 0x0000002300237308 */ /* 0x000e220000000800 */
[----:B------:R-:W-:-:S04]  /*b790*/  FADD.FTZ R81, R25, R84 ;  /* 0x0000005419517221 */ /* 0x000fc80000010000 */
[----:B------:R-:W-:-:S03]  /*b7a0*/  FADD.FTZ R66, R24, R81 ;  /* 0x0000005118427221 */ /* 0x000fc60000010000 */
[----:B------:R-:W1:Y:S01]  /*b7b0*/  MUFU.EX2 R38, R38 ;  /* 0x0000002600267308 */ /* 0x000e620000000800 */
[----:B------:R-:W-:-:S01]  /*b7c0*/  FADD.FTZ R81, R33, R66 ;  /* 0x0000004221517221 */ /* 0x000fc20000010000 */
[----:B--2---:R-:W-:Y:S01]  /*b7d0*/  FADD.FTZ R4, R34, R5 ;  /* 0x0000000522047221 */ /* 0x004fe20000010000 */
[----:B------:R-:W-:-:S01]  /*b7e0*/  FFMA.FTZ R66, R67, UR40, -R76 ;  /* 0x0000002843427c23 */ /* 0x000fc2000801084c */
[----:B------:R-:W-:Y:S01]  /*b7f0*/  FFMA.FTZ R67, R70, UR40, -R76 ;  /* 0x0000002846437c23 */ /* 0x000fe2000801084c */
[----:B------:R-:W-:-:S03]  /*b800*/  FADD.FTZ R84, R26, R81 ;  /* 0x000000511a547221 */ /* 0x000fc60000010000 */
[----:B------:R-:W2:Y:S01]  /*b810*/  MUFU.EX2 R39, R39 ;  /* 0x0000002700277308 */ /* 0x000ea20000000800 */
[----:B0-----:R-:W-:-:S01]  /*b820*/  FADD.FTZ R5, R35, R4 ;  /* 0x0000000423057221 */ /* 0x001fc20000010000 */
[----:B------:R-:W-:-:S04]  /*b830*/  FADD.FTZ R81, R37, R84 ;  /* 0x0000005425517221 */ /* 0x000fc80000010000 */
[----:B------:R-:W-:Y:S02]  /*b840*/  FADD.FTZ R70, R28, R81 ;  /* 0x000000511c467221 */ /* 0x000fe40000010000 */
[----:B------:R-:W0:Y:S01]  /*b850*/  MUFU.EX2 R42, R42 ;  /* 0x0000002a002a7308 */ /* 0x000e220000000800 */
[----:B-1----:R-:W-:-:S01]  /*b860*/  FADD.FTZ R4, R38, R5 ;  /* 0x0000000526047221 */ /* 0x002fc20000010000 */
[----:B------:R-:W-:Y:S01]  /*b870*/  FADD.FTZ R81, R41, R70 ;  /* 0x0000004629517221 */ /* 0x000fe20000010000 */
[----:B------:R-:W-:-:S01]  /*b880*/  FFMA.FTZ R70, R71, UR40, -R76 ;  /* 0x0000002847467c23 */ /* 0x000fc2000801084c */
[----:B------:R-:W-:Y:S02]  /*b890*/  FFMA.FTZ R71, R74, UR40, -R76 ;  /* 0x000000284a477c23 */ /* 0x000fe4000801084c */
[----:B------:R-:W-:-:S02]  /*b8a0*/  FADD.FTZ R84, R32, R81 ;  /* 0x0000005120547221 */ /* 0x000fc40000010000 */
[----:B------:R-:W1:Y:S01]  /*b8b0*/  MUFU.EX2 R43, R43 ;  /* 0x0000002b002b7308 */ /* 0x000e620000000800 */
[----:B--2---:R-:W-:-:S01]  /*b8c0*/  FADD.FTZ R5, R39, R4 ;  /* 0x0000000427057221 */ /* 0x004fc20000010000 */
[----:B------:R-:W-:-:S04]  /*b8d0*/  FADD.FTZ R81, R45, R84 ;  /* 0x000000542d517221 */ /* 0x000fc80000010000 */
[----:B------:R-:W-:Y:S02]  /*b8e0*/  FADD.FTZ R74, R36, R81 ;  /* 0x00000051244a7221 */ /* 0x000fe40000010000 */
[----:B------:R-:W2:Y:S01]  /*b8f0*/  MUFU.EX2 R46, R46 ;  /* 0x0000002e002e7308 */ /* 0x000ea20000000800 */
[----:B0-----:R-:W-:-:S01]  /*b900*/  FADD.FTZ R4, R42, R5 ;  /* 0x000000052a047221 */ /* 0x001fc20000010000 */
[----:B------:R-:W-:Y:S01]  /*b910*/  FADD.FTZ R81, R49, R74 ;  /* 0x0000004a31517221 */ /* 0x000fe20000010000 */
[----:B------:R-:W-:-:S01]  /*b920*/  FFMA.FTZ R74, R75, UR40, -R76 ;  /* 0x000000284b4a7c23 */ /* 0x000fc2000801084c */
[--C-:B------:R-:W-:Y:S01]  /*b930*/  FFMA.FTZ R75, R78, UR40, -R76.reuse ;  /* 0x000000284e4b7c23 */ /* 0x100fe2000801084c */
[----:B------:R-:W-:-:S03]  /*b940*/  FFMA.FTZ R78, R79, UR40, -R76 ;  /* 0x000000284f4e7c23 */ /* 0x000fc6000801084c */
[----:B------:R-:W0:Y:S01]  /*b950*/  MUFU.EX2 R47, R47 ;  /* 0x0000002f002f7308 */ /* 0x000e220000000800 */
[----:B-1----:R-:W-:-:S07]  /*b960*/  FADD.FTZ R5, R43, R4 ;  /* 0x000000042b057221 */ /* 0x002fce0000010000 */
[----:B------:R-:W1:Y:S01]  /*b970*/  MUFU.EX2 R50, R50 ;  /* 0x0000003200327308 */ /* 0x000e620000000800 */
[----:B--2---:R-:W-:-:S07]  /*b980*/  FADD.FTZ R4, R46, R5 ;  /* 0x000000052e047221 */ /* 0x004fce0000010000 */
[----:B------:R-:W2:Y:S01]  /*b990*/  MUFU.EX2 R51, R51 ;  /* 0x0000003300337308 */ /* 0x000ea20000000800 */
[----:B0-----:R-:W-:-:S01]  /*b9a0*/  FADD.FTZ R5, R47, R4 ;  /* 0x000000042f057221 */ /* 0x001fc20000010000 */
[----:B------:R-:W-:-:S06]  /*b9b0*/  FADD.FTZ R4, R40, R81 ;  /* 0x0000005128047221 */ /* 0x000fcc0000010000 */
[----:B------:R-:W0:Y:S01]  /*b9c0*/  MUFU.EX2 R55, R55 ;  /* 0x0000003700377308 */ /* 0x000e220000000800 */
        /* <DEDUP_REMOVED lines=8> */
[----:B0-----:R-:W-:-:S07]  /*ba50*/  FADD.FTZ R5, R55, R84 ;  /* 0x0000005437057221 */ /* 0x001fce0000010000 */
[----:B------:R-:W0:Y:S01]  /*ba60*/  MUFU.EX2 R62, R62 ;  /* 0x0000003e003e7308 */ /* 0x000e220000000800 */
        /* <DEDUP_REMOVED lines=8> */
[----:B0-----:R-:W-:-:S01]  /*baf0*/  FADD.FTZ R84, R62, R79 ;  /* 0x0000004f3e547221 */ /* 0x001fc20000010000 */
[--C-:B------:R-:W-:Y:S01]  /*bb00*/  FFMA.FTZ R79, R82, UR40, -R76.reuse ;  /* 0x00000028524f7c23 */ /* 0x100fe2000801084c */
[----:B------:R-:W-:-:S05]  /*bb10*/  FFMA.FTZ R82, R83, UR40, -R76 ;  /* 0x0000002853527c23 */ /* 0x000fca000801084c */
[----:B------:R-:W0:Y:S01]  /*bb20*/  MUFU.EX2 R56, R56 ;  /* 0x0000003800387308 */ /* 0x000e220000000800 */
[----:B-1----:R-:W-:-:S07]  /*bb30*/  FADD.FTZ R81, R63, R84 ;  /* 0x000000543f517221 */ /* 0x002fce0000010000 */
[----:B------:R-:W1:Y:S01]  /*bb40*/  MUFU.EX2 R67, R67 ;  /* 0x0000004300437308 */ /* 0x000e620000000800 */
[----:B--2---:R-:W-:-:S01]  /*bb50*/  FADD.FTZ R4, R66, R81 ;  /* 0x0000005142047221 */ /* 0x004fc20000010000 */
[--C-:B------:R-:W-:Y:S01]  /*bb60*/  FFMA.FTZ R81, R86, UR40, -R76.reuse ;  /* 0x0000002856517c23 */ /* 0x100fe2000801084c */
[----:B------:R-:W-:-:S05]  /*bb70*/  FFMA.FTZ R76, R87, UR40, -R76 ;  /* 0x00000028574c7c23 */ /* 0x000fca000801084c */
[----:B------:R-:W2:Y:S01]  /*bb80*/  MUFU.EX2 R70, R70 ;  /* 0x0000004600467308 */ /* 0x000ea20000000800 */
[----:B0-----:R-:W-:-:S04]  /*bb90*/  FADD.FTZ R84, R56, R5 ;  /* 0x0000000538547221 */ /* 0x001fc80000010000 */
[----:B------:R-:W-:-:S03]  /*bba0*/  FADD.FTZ R83, R61, R84 ;  /* 0x000000543d537221 */ /* 0x000fc60000010000 */
        /* <DEDUP_REMOVED lines=31> */
[----:B-1----:R-:W-:-:S01]  /*bda0*/  FADD.FTZ R83, R81, R4 ;  /* 0x0000000451537221 */ /* 0x002fc20000010000 */
[----:B--2---:R-:W-:-:S03]  /*bdb0*/  FADD.FTZ R5, R77, R84 ;  /* 0x000000544d057221 */ /* 0x004fc60000010000 */
[----:B0-----:R-:W-:Y:S01]  /*bdc0*/  FADD.FTZ R4, R76, R83 ;  /* 0x000000534c047221 */ /* 0x001fe20000010000 */
[----:B------:R-:W-:Y:S06]  /*bdd0*/  @!P0 BRA `(.L_x_925) ;  /* 0x0000000000048947 */ /* 0x000fec0003800000 */
[----:B------:R-:W-:Y:S01]  /*bde0*/  BPT.TRAP 0x1 ;  /* 0x000000040000795c */ /* 0x000fe20000300000 */
.L_x_925:
        /* <DEDUP_REMOVED lines=90> */
.L_x_908:
[----:B------:R-:W-:Y:S06]  /*c390*/  BAR.ARV 0x8, 0x1a0 ;  /* 0x0206800000007b1d */ /* 0x000fec0000002000 */
[----:B------:R-:W-:Y:S05]  /*c3a0*/  @!P0 BRA `(.L_x_927) ;  /* 0x0000000000048947 */ /* 0x000fea0003800000 */
[----:B------:R-:W-:Y:S01]  /*c3b0*/  BPT.TRAP 0x1 ;  /* 0x000000040000795c */ /* 0x000fe20000300000 */
.L_x_927:
[----:B------:R-:W-:Y:S01]  /*c3c0*/  ULEA UR14, UR37, UR45, 0x3 ;  /* 0x0000002d250e7291 */ /* 0x000fe2000f8e183f */
[----:B------:R-:W-:-:S05]  /*c3d0*/  IMAD.U32 R3, RZ, RZ, UR36 ;  /* 0x00000024ff037e24 */ /* 0x000fca000f8e00ff */
[----:B------:R-:W-:-:S04]  /*c3e0*/  SHF.L.U32 R3, R3, 0x1f, RZ ;  /* 0x0000001f03037819 */ /* 0x000fc800000006ff */
[----:B------:R0:W1:Y:S01]  /*c3f0*/  SYNCS.PHASECHK.TRANS64.TRYWAIT P1, [UR14+0x19c50], R3 ;  /* 0x019c5003ff0075a7 */ /* 0x000062000802014e */
[----:B------:R-:W-:Y:S05]  /*c400*/  @!P0 BRA `(.L_x_928) ;  /* 0x0000000000048947 */ /* 0x000fea0003800000 */
[----:B------:R-:W-:Y:S01]  /*c410*/  BPT.TRAP 0x1 ;  /* 0x000000040000795c */ /* 0x000fe20000300000 */
.L_x_928:
[----:B-1----:R-:W-:Y:S05]  /*c420*/  @P1 BRA `(.L_x_929) ;  /* 0x0000000000081947 */ /* 0x002fea0003800000 */
[----:B------:R-:W1:Y:S02]  /*c430*/  SYNCS.PHASECHK.TRANS64.TRYWAIT P1, [UR14+0x19c50], R3 ;  /* 0x019c5003ff0075a7 */ /* 0x000e64000802014e */
[----:B-1----:R-:W-:Y:S05]  /*c440*/  @!P1 BRA `(.L_x_930) ;  /* 0x0000007800349947 */ /* 0x002fea0003800000 */
.L_x_929:
        /* <DEDUP_REMOVED lines=14> */
[----:B------:R-:W-:Y:S02]  /*c530*/  @UP0 UIMAD.WIDE.U32 UR6, UR50, UR10, URZ ;  /* 0x0000000a320602a5 */ /* 0x000fe4000f8e003f */
[----:B------:R-:W-:Y:S02]  /*c540*/  UIMAD UR10, UR37, 0x300, UR45 ;  /* 0x00000300250a78a4 */ /* 0x000fe4000f8e022d */
[----:B------:R-:W-:Y:S01]  /*c550*/  @UP0 UIMAD UR9, UR50, UR11, UR9 ;  /* 0x0000000b320902a4 */ /* 0x000fe2000f8e0209 */
[----:B------:R-:W-:-:S02]  /*c560*/  @UP0 ULDC.64 UR12, c[0x0][0x9d0] ;  /* 0x00027400000c0ab9 */ /* 0x000fc40000000a00 */
[----:B------:R-:W-:Y:S01]  /*c570*/  UMOV UR11, 0x40000040 ;  /* 0x40000040000b7882 */ /* 0x000fe20000000000 */
[----:B------:R-:W-:Y:S02]  /*c580*/  @UP0 UIMAD UR8, UR8, UR12, URZ ;  /* 0x0000000c080802a4 */ /* 0x000fe4000f8e023f */
[----:B------:R-:W-:-:S07]  /*c590*/  @UP0 UIADD3 UR7, UR7, UR9, URZ ;  /* 0x0000000907070290 */ /* 0x000fce000fffe03f */
[----:B------:R-:W-:Y:S01]  /*c5a0*/  QGMMA.64x96x32.F32.E4M3.E4M3 R88, R148, gdesc[UR8], R88, gsb0 ;  /* 0x0160000894587df3 */ /* 0x000fe20008000858 */
[----:B------:R-:W-:Y:S02]  /*c5b0*/  @UP0 UIMAD UR8, UR41, UR13, UR8 ;  /* 0x0000000d290802a4 */ /* 0x000fe4000f8e0208 */
[----:B------:R-:W-:-:S04]  /*c5c0*/  @UP0 UIMAD.WIDE.U32 UR6, UR41, UR12, UR6 ;  /* 0x0000000c290602a5 */ /* 0x000fc8000f8e0006 */
[----:B------:R-:W-:Y:S02]  /*c5d0*/  @UP0 UIADD3 UR7, UR7, UR8, URZ ;  /* 0x0000000807070290 */ /* 0x000fe4000fffe03f */
[----:B------:R-:W-:-:S04]  /*c5e0*/  @UP0 ULEA UR4, UP1, UR6, UR4, 0x2 ;  /* 0x0000000406040291 */ /* 0x000fc8000f82103f */
[----:B------:R-:W-:Y:S02]  /*c5f0*/  @UP0 ULEA.HI.X UR5, UR6, UR5, UR7, 0x2, UP1 ;  /* 0x0000000506050291 */ /* 0x000fe400088f1407 */
[----:B-1----:R-:W-:-:S04]  /*c600*/  IMAD.U32 R6, RZ, RZ, UR4 ;  /* 0x00000004ff067e24 */ /* 0x002fc8000f8e00ff */
[----:B------:R-:W-:-:S05]  /*c610*/  IMAD.U32 R7, RZ, RZ, UR5 ;  /* 0x00000005ff077e24 */ /* 0x000fca000f8e00ff */
[----:B------:R1:W2:Y:S01]  /*c620*/  @P1 LDG.E R8, desc[UR48][R6.64] ;  /* 0x0000003006081981 */ /* 0x0002a2000c1e1900 */
        /* <DEDUP_REMOVED lines=9> */
[----:B------:R-:W3:Y:S01]  /*c6c0*/  SHFL.BFLY PT, R10, R5, 0x2, 0x1f ;  /* 0x0c401f00050a7f89 */ /* 0x000ee200000e0000 */
[----:B------:R-:W-:-:S03]  /*c6d0*/  UIADD3 UR10, UR10, 0x6, URZ ;  /* 0x000000060a0a7890 */ /* 0x000fc6000fffe03f */
[----:B------:R-:W4:Y:S01]  /*c6e0*/  SHFL.BFLY PT, R9, R4, 0x2, 0x1f ;  /* 0x0c401f0004097f89 */ /* 0x000f2200000e0000 */
[----:B------:R-:W-:Y:S01]  /*c6f0*/  UMOV UR11, 0x40000040 ;  /* 0x40000040000b7882 */ /* 0x000fe20000000000 */
[----:B------:R-:W-:Y:S02]  /*c700*/  WARPGROUP.DEPBAR.LE gsb0, 0x0 ;  /* 0x00008000000079c5 */ /* 0x000fe40000010000 */
[----:B------:R-:W-:-:S06]  /*c710*/  WARPGROUP.ARRIVE ;  /* 0x00000000000079c5 */ /* 0x000fcc0000000000 */
[----:B------:R-:W-:Y:S01]  /*c720*/  QGMMA.64x96x32.F32.E4M3.E4M3 R88, R140, gdesc[UR4], R88, gsb0 ;  /* 0x016000048c587df3 */ /* 0x000fe20008000858 */
[----:B---3--:R-:W-:-:S01]  /*c730*/  FADD.FTZ R10, R10, R5 ;  /* 0x000000050a0a7221 */ /* 0x008fc20000010000 */
[----:B----4-:R-:W-:-:S04]  /*c740*/  FADD.FTZ R9, R9, R4 ;  /* 0x0000000409097221 */ /* 0x010fc80000010000 */
[----:B0-----:R-:W0:Y:S04]  /*c750*/  SHFL.BFLY PT, R3, R10, 0x1, 0x1f ;  /* 0x0c201f000a037f89 */ /* 0x001e2800000e0000 */
[----:B-1----:R-:W1:Y:S01]  /*c760*/  SHFL.BFLY PT, R6, R9, 0x1, 0x1f ;  /* 0x0c201f0009067f89 */ /* 0x002e6200000e0000 */
[----:B------:R-:W-:Y:S02]  /*c770*/  IMAD.MOV.U32 R5, RZ, RZ, RZ ;  /* 0x000000ffff057224 */ /* 0x000fe400078e00ff */
[----:B0-----:R-:W-:Y:S01]  /*c780*/  FADD.FTZ R7, R10, R3 ;  /* 0x000000030a077221 */ /* 0x001fe20000010000 */
[----:B-1----:R-:W-:-:S04]  /*c790*/  FADD.FTZ R12, R9, R6 ;  /* 0x00000006090c7221 */ /* 0x002fc80000010000 */
        /* <DEDUP_REMOVED lines=11> */
[----:B------:R-:W0:Y:S08]  /*c850*/  @P3 MUFU.LG2 R10, R10 ;  /* 0x0000000a000a3308 */ /* 0x000e300000000c00 */
[----:B------:R0:W1:Y:S08]  /*c860*/  @P2 MUFU.LG2 R6, R11 ;  /* 0x0000000b00062308 */ /* 0x0000700000000c00 */
[----:B------:R-:W3:Y:S01]  /*c870*/  @P1 MUFU.RCP R9, R12 ;  /* 0x0000000c00091308 */ /* 0x000ee20000001000 */
[----:B------:R-:W-:-:S02]  /*c880*/  IMAD.U32 R14, RZ, RZ, UR40 ;  /* 0x00000028ff0e7e24 */ /* 0x000fc4000f8e00ff */
[----:B------:R-:W-:Y:S02]  /*c890*/  IMAD.U32 R13, RZ, RZ, UR40 ;  /* 0x00000028ff0d7e24 */ /* 0x000fe4000f8e00ff */
[----:B0-----:R-:W-:Y:S01]  /*c8a0*/  @P3 FMUL.FTZ R11, R10, 0.69314718246459960938 ;  /* 0x3f3172180a0b3820 */ /* 0x001fe20000410000 */
[----:B------:R-:W-:Y:S01]  /*c8b0*/  @P3 FMUL.FTZ R14, R14, 0.69314718246459960938 ;  /* 0x3f3172180e0e3820 */ /* 0x000fe20000410000 */
[----:B------:R-:W-:Y:S01]  /*c8c0*/  @P2 FMUL.FTZ R7, R13, 0.69314718246459960938 ;  /* 0x3f3172180d072820 */ /* 0x000fe20000410000 */
[----:B-1----:R-:W-:Y:S01]  /*c8d0*/  @P2 FMUL.FTZ R6, R6, 0.69314718246459960938 ;  /* 0x3f31721806062820 */ /* 0x002fe20000410000 */
[----:B------:R-:W-:Y:S02]  /*c8e0*/  IMAD.MOV.U32 R4, RZ, RZ, -0x800000 ;  /* 0xff800000ff047424 */ /* 0x000fe400078e00ff */
[----:B------:R-:W-:Y:S01]  /*c8f0*/  @P3 FFMA.FTZ R4, R14, R0, R11 ;  /* 0x000000000e043223 */ /* 0x000fe2000001000b */
[----:B------:R-:W-:Y:S02]  /*c900*/  IMAD.MOV.U32 R3, RZ, RZ, -0x800000 ;  /* 0xff800000ff037424 */ /* 0x000fe400078e00ff */
[----:B------:R-:W-:Y:S01]  /*c910*/  @P2 FFMA.FTZ R3, R7, R2, R6 ;  /* 0x0000000207032223 */ /* 0x000fe20000010006 */
[-C--:B--2---:R-:W-:Y:S01]  /*c920*/  FMUL.FTZ R5, R5, R8.reuse ;  /* 0x0000000805057220 */ /* 0x084fe20000410000 */
[----:B---3--:R-:W-:Y:S01]  /*c930*/  FMUL.FTZ R0, R9, R8 ;  /* 0x0000000809007220 */ /* 0x008fe20000410000 */
[----:B------:R-:W-:-:S02]  /*c940*/  WARPGROUP.DEPBAR.LE gsb0, 0x0 ;  /* 0x00008000000079c5 */ /* 0x000fc40000010000 */
[----:B------:R-:W-:Y:S05]  /*c950*/  @!P0 BRA `(.L_x_931) ;  /* 0x0000000000048947 */ /* 0x000fea0003800000 */
[----:B------:R-:W-:Y:S01]  /*c960*/  BPT.TRAP 0x1 ;  /* 0x000000040000795c */ /* 0x000fe20000300000 */
.L_x_931:
        /* <DEDUP_REMOVED lines=58> */
.L_x_857:
[----:B------:R-:W0:Y:S01]  /*cd10*/  S2R R7, SR_CgaCtaId ;  /* 0x0000000000077919 */ /* 0x000e220000008800 */
[----:B------:R-:W-:Y:S01]  /*cd20*/  MOV R0, 0x400 ;  /* 0x0000040000007802 */ /* 0x000fe20000000f00 */
[----:B------:R-:W-:Y:S01]  /*cd30*/  BSSY B0, `(.L_x_932) ;  /* 0x00001cc000007945 */ /* 0x000fe20003800000 */
[----:B------:R-:W-:Y:S02]  /*cd40*/  BAR.SYNC.DEFER_BLOCKING 0x5, 0x200 ;  /* 0x0148000000007b1d */ /* 0x000fe40000010000 */
[----:B0-----:R-:W-:-:S05]  /*cd50*/  LEA R0, R7, R0, 0x18 ;  /* 0x0000000007007211 */ /* 0x001fca00078ec0ff */
[----:B------:R-:W0:Y:S02]  /*cd60*/  LDS.128 R88, [R0+0x19cd0] ;  /* 0x019cd00000587984 */ /* 0x000e240000000c00 */
[----:B0-----:R-:W-:Y:S02]  /*cd70*/  R2UR UR41, R90 ;  /* 0x000000005a2972ca */ /* 0x001fe400000e0000 */
[----:B------:R-:W-:Y:S01]  /*cd80*/  R2UR UR50, R91 ;  /* 0x000000005b3272ca */ /* 0x000fe200000e0000 */
[----:B------:R-:W-:Y:S06]  /*cd90*/  BAR.ARV 0x4, 0x200 ;  /* 0x0108000000007b1d */ /* 0x000fec0000002000 */
[----:B------:R-:W-:Y:S08]  /*cda0*/  @P0 BRA `(.L_x_933) ;  /* 0x00000014000c0947 */ /* 0x000ff00003800000 */
[----:B------:R-:W0:Y:S01]  /*cdb0*/  S2R R17, SR_TID.X ;  /* 0x0000000000117919 */ /* 0x000e220000002100 */
[----:B------:R-:W-:Y:S01]  /*cdc0*/  ULDC.64 UR4, c[0x4][0x38] ;  /* 0x01000e0000047ab9 */ /* 0x000fe20000000a00 */
[----:B------:R-:W2:Y:S01]  /*cdd0*/  LDL R41, [R1] ;  /* 0x0000000001297983 */ /* 0x000ea20000100800 */
[----:B0-----:R-:W-:-:S05]  /*cde0*/  IMAD.SHL.U32 R2, R17, 0x4, RZ ;  /* 0x0000000411027824 */ /* 0x001fca00078e00ff */
[----:B------:R-:W-:-:S04]  /*cdf0*/  LOP3.LUT R2, R2, 0xc, RZ, 0xc0, !PT ;  /* 0x0000000c02027812 */ /* 0x000fc800078ec0ff */
[----:B------:R-:W-:-:S05]  /*ce00*/  IADD3 R6, P0, R2, UR4, RZ ;  /* 0x0000000402067c10 */ /* 0x000fca000ff1e0ff */
[----:B------:R-:W-:Y:S01]  /*ce10*/  IMAD.X R7, RZ, RZ, UR5, P0 ;  /* 0x00000005ff077e24 */ /* 0x000fe200080e06ff */
[----:B------:R-:W0:Y:S01]  /*ce20*/  S2R R39, SR_SWINHI ;  /* 0x0000000000277919 */ /* 0x000e220000002f00 */
[----:B------:R-:W-:Y:S01]  /*ce30*/  F2FP.BF16.F32.PACK_AB R35, R92, R35 ;  /* 0x000000235c23723e */ /* 0x000fe200000010ff */
[----:B------:R-:W-:Y:S02]  /*ce40*/  ULDC.64 UR4, c[0x0][0xbd8] ;  /* 0x0002f60000047ab9 */ /* 0x000fe40000000a00 */
[----:B------:R1:W3:Y:S01]  /*ce50*/  LDG.E.CONSTANT R2, desc[UR48][R6.64] ;  /* 0x0000003006027981 */ /* 0x0002e2000c1e9900 */
[----:B------:R-:W-:Y:S01]  /*ce60*/  F2FP.BF16.F32.PACK_AB R36, R93, R36 ;  /* 0x000000245d24723e */ /* 0x000fe200000010ff */
[----:B------:R-:W-:Y:S01]  /*ce70*/  UISETP.NE.U32.AND UP0, UPT, UR4, URZ, UPT ;  /* 0x0000003f0400728c */ /* 0x000fe2000bf05070 */
[----:B------:R-:W-:Y:S02]  /*ce80*/  F2FP.BF16.F32.PACK_AB R9, R132, R9 ;  /* 0x000000098409723e */ /* 0x000fe400000010ff */
[----:B------:R-:W-:Y:S01]  /*ce90*/  F2FP.BF16.F32.PACK_AB R10, R133, R10 ;  /* 0x0000000a850a723e */ /* 0x000fe200000010ff */
[----:B------:R-:W-:Y:S01]  /*cea0*/  UISETP.NE.AND.EX UP0, UPT, UR5, URZ, UPT, UP0 ;  /* 0x0000003f0500728c */ /* 0x000fe2000bf05300 */
[----:B------:R-:W-:-:S02]  /*ceb0*/  F2FP.BF16.F32.PACK_AB R38, R135, R8 ;  /* 0x000000088726723e */ /* 0x000fc400000010ff */
[----:B------:R-:W-:Y:S01]  /*cec0*/  F2FP.BF16.F32.PACK_AB R5, R134, R5 ;  /* 0x000000058605723e */ /* 0x000fe200000010ff */
[----:B------:R-:W-:Y:S01]  /*ced0*/  ULDC.64 UR4, c[0x0][0xbd8] ;  /* 0x0002f60000047ab9 */ /* 0x000fe20000000a00 */
[----:B-1----:R-:W-:Y:S01]  /*cee0*/  LOP3.LUT P0, R6, R17, 0x3, RZ, 0xc0, !PT ;  /* 0x0000000311067812 */ /* 0x002fe2000780c0ff */
[----:B------:R-:W-:Y:S01]  /*cef0*/  UIMAD.WIDE UR4, UR39, 0x4, UR4 ;  /* 0x00000004270478a5 */ /* 0x000fe2000f8e0204 */
[----:B------:R-:W-:Y:S02]  /*cf00*/  F2FP.BF16.F32.PACK_AB R11, R126, R11 ;  /* 0x0000000b7e0b723e */ /* 0x000fe400000010ff */
[----:B------:R-:W-:Y:S02]  /*cf10*/  ISETP.EQ.OR P0, PT, R6, 0x3, !P0 ;  /* 0x000000030600780c */ /* 0x000fe40004702670 */
[----:B------:R-:W-:Y:S02]  /*cf20*/  F2FP.BF16.F32.PACK_AB R12, R127, R12 ;  /* 0x0000000c7f0c723e */ /* 0x000fe400000010ff */
[----:B------:R-:W-:-:S02]  /*cf30*/  SEL R17, R35, R36, P0 ;  /* 0x0000002423117207 */ /* 0x000fc40000000000 */
[----:B------:R-:W-:Y:S02]  /*cf40*/  SEL R36, R36, R35, P0 ;  /* 0x0000002324247207 */ /* 0x000fe40000000000 */
[----:B------:R-:W-:Y:S02]  /*cf50*/  SEL R35, R9, R10, P0 ;  /* 0x0000000a09237207 */ /* 0x000fe40000000000 */
[----:B------:R-:W-:Y:S02]  /*cf60*/  SEL R44, R10, R9, P0 ;  /* 0x000000090a2c7207 */ /* 0x000fe40000000000 */
[----:B------:R-:W-:Y:S02]  /*cf70*/  SEL R45, R5, R38, P0 ;  /* 0x00000026052d7207 */ /* 0x000fe40000000000 */
[----:B------:R-:W-:Y:S02]  /*cf80*/  MOV R6, R0 ;  /* 0x0000000000067202 */ /* 0x000fe40000000f00 */
[----:B0-----:R-:W-:-:S02]  /*cf90*/  MOV R7, R39 ;  /* 0x0000002700077202 */ /* 0x001fc40000000f00 */
[----:B------:R-:W-:Y:S02]  /*cfa0*/  SEL R50, R38, R5, P0 ;  /* 0x0000000526327207 */ /* 0x000fe40000000000 */
[----:B------:R-:W-:Y:S02]  /*cfb0*/  F2FP.BF16.F32.PACK_AB R31, R100, R31 ;  /* 0x0000001f641f723e */ /* 0x000fe400000010ff */
[----:B------:R-:W-:Y:S02]  /*cfc0*/  F2FP.BF16.F32.PACK_AB R32, R101, R32 ;  /* 0x000000206520723e */ /* 0x000fe400000010ff */
[----:B------:R-:W-:Y:S02]  /*cfd0*/  SEL R48, R12, R11, P0 ;  /* 0x0000000b0c307207 */ /* 0x000fe40000000000 */
[----:B------:R-:W-:Y:S02]  /*cfe0*/  F2FP.BF16.F32.PACK_AB R13, R124, R13 ;  /* 0x0000000d7c0d723e */ /* 0x000fe400000010ff */
[----:B------:R-:W-:-:S02]  /*cff0*/  F2FP.BF16.F32.PACK_AB R14, R125, R14 ;  /* 0x0000000e7d0e723e */ /* 0x000fc400000010ff */
[----:B------:R-:W-:Y:S02]  /*d000*/  SEL R19, R31, R32, P0 ;  /* 0x000000201f137207 */ /* 0x000fe40000000000 */
[----:B------:R-:W-:Y:S02]  /*d010*/  SEL R32, R32, R31, P0 ;  /* 0x0000001f20207207 */ /* 0x000fe40000000000 */
[----:B------:R-:W-:Y:S02]  /*d020*/  F2FP.BF16.F32.PACK_AB R27, R108, R27 ;  /* 0x0000001b6c1b723e */ /* 0x000fe400000010ff */
[----:B------:R-:W-:Y:S02]  /*d030*/  F2FP.BF16.F32.PACK_AB R28, R109, R28 ;  /* 0x0000001c6d1c723e */ /* 0x000fe400000010ff */
[----:B------:R-:W-:Y:S02]  /*d040*/  SEL R31, R13, R14, P0 ;  /* 0x0000000e0d1f7207 */ /* 0x000fe40000000000 */
[----:B------:R-:W-:-:S02]  /*d050*/  SEL R42, R14, R13, P0 ;  /* 0x0000000d0e2a7207 */ /* 0x000fc40000000000 */
[----:B------:R-:W-:Y:S02]  /*d060*/  F2FP.BF16.F32.PACK_AB R21, R116, R21 ;  /* 0x000000157415723e */ /* 0x000fe400000010ff */
[----:B------:R-:W-:Y:S02]  /*d070*/  F2FP.BF16.F32.PACK_AB R24, R117, R24 ;  /* 0x000000187518723e */ /* 0x000fe400000010ff */
[----:B------:R-:W-:Y:S02]  /*d080*/  SEL R23, R27, R28, P0 ;  /* 0x0000001c1b177207 */ /* 0x000fe40000000000 */
[----:B------:R-:W-:Y:S02]  /*d090*/  SEL R28, R28, R27, P0 ;  /* 0x0000001b1c1c7207 */ /* 0x000fe40000000000 */
[----:B------:R-:W-:Y:S02]  /*d0a0*/  SEL R27, R21, R24, P0 ;  /* 0x00000018151b7207 */ /* 0x000fe40000000000 */
[----:B------:R-:W-:-:S02]  /*d0b0*/  SEL R40, R24, R21, P0 ;  /* 0x0000001518287207 */ /* 0x000fc40000000000 */
[----:B------:R-:W-:Y:S02]  /*d0c0*/  F2FP.BF16.F32.PACK_AB R33, R94, R33 ;  /* 0x000000215e21723e */ /* 0x000fe400000010ff */
[----:B------:R-:W-:Y:S02]  /*d0d0*/  F2FP.BF16.F32.PACK_AB R34, R95, R34 ;  /* 0x000000225f22723e */ /* 0x000fe400000010ff */
[----:B------:R-:W-:Y:S02]  /*d0e0*/  F2FP.BF16.F32.PACK_AB R15, R118, R15 ;  /* 0x0000000f760f723e */ /* 0x000fe400000010ff */
[----:B------:R-:W-:Y:S02]  /*d0f0*/  F2FP.BF16.F32.PACK_AB R20, R119, R20 ;  /* 0x000000147714723e */ /* 0x000fe400000010ff */
[----:B------:R-:W-:Y:S02]  /*d100*/  F2FP.BF16.F32.PACK_AB R29, R102, R29 ;  /* 0x0000001d661d723e */ /* 0x000fe400000010ff */
        /* <DEDUP_REMOVED lines=9> */
[----:B------:R-:W-:Y:S02]  /*d1a0*/  SEL R29, R25, R26, P0 ;  /* 0x0000001a191d7207 */ /* 0x000fe40000000000 */
[----:B------:R-:W-:Y:S01]  /*d1b0*/  SEL R26, R26, R25, P0 ;  /* 0x000000191a1a7207 */ /* 0x000fe20000000000 */
[----:B--2---:R-:W-:Y:S01]  /*d1c0*/  IMAD.WIDE R8, R41, 0x2, R6 ;  /* 0x0000000229087825 */ /* 0x004fe200078e0206 */
[----:B------:R-:W-:Y:S02]  /*d1d0*/  SEL R41, R11, R12, P0 ;  /* 0x0000000c0b297207 */ /* 0x000fe40000000000 */
[----:B------:R-:W-:-:S02]  /*d1e0*/  LOP3.LUT R5, R8, 0x180, RZ, 0xc0, !PT ;  /* 0x0000018008057812 */ /* 0x000fc400078ec0ff */
[----:B------:R-:W-:Y:S02]  /*d1f0*/  IADD3 R12, P5, R8, 0x20, RZ ;  /* 0x00000020080c7810 */ /* 0x000fe40007fbe0ff */
[----:B------:R-:W-:Y:S02]  /*d200*/  SHF.R.U64 R5, R5, 0x3, RZ ;  /* 0x0000000305057819 */ /* 0x000fe400000012ff */
[----:B------:R-:W-:Y:S01]  /*d210*/  LOP3.LUT R10, R12, 0x180, RZ, 0xc0, !PT ;  /* 0x000001800c0a7812 */ /* 0x000fe200078ec0ff */
[--C-:B------:R-:W-:Y:S01]  /*d220*/  IMAD.X R25, RZ, RZ, R9.reuse, P5 ;  /* 0x000000ffff197224 */ /* 0x100fe200028e0609 */
[C---:B------:R-:W-:Y:S02]  /*d230*/  IADD3 R14, P4, R8.reuse, 0x3000, RZ ;  /* 0x00003000080e7810 */ /* 0x040fe40007f9e0ff */
[C---:B------:R-:W-:Y:S02]  /*d240*/  IADD3 R43, P3, R8.reuse, 0x3020, RZ ;  /* 0x00003020082b7810 */ /* 0x040fe40007f7e0ff */
[C---:B------:R-:W-:Y:S01]  /*d250*/  IADD3 R47, P2, R8.reuse, 0x6000, RZ ;  /* 0x00006000082f7810 */ /* 0x040fe20007f5e0ff */
[--C-:B------:R-:W-:Y:S01]  /*d260*/  IMAD.X R15, RZ, RZ, R9.reuse, P4 ;  /* 0x000000ffff0f7224 */ /* 0x100fe200020e0609 */
        /* <DEDUP_REMOVED lines=10> */
[----:B------:R-:W-:Y:S02]  /*d310*/  SHF.R.U64 R5, R5, 0x3, RZ ;  /* 0x0000000305057819 */ /* 0x000fe400000012ff */
[----:B------:R-:W-:Y:S02]  /*d320*/  LOP3.LUT R38, R49, 0x180, RZ, 0xc0, !PT ;  /* 0x0000018031267812 */ /* 0x000fe400078ec0ff */
[----:B------:R-:W-:-:S02]  /*d330*/  LOP3.LUT R14, R5, R14, RZ, 0x3c, !PT ;  /* 0x0000000e050e7212 */ /* 0x000fc400078e3cff */
[----:B------:R-:W-:Y:S02]  /*d340*/  SHF.R.U64 R10, R10, 0x3, RZ ;  /* 0x000000030a0a7819 */ /* 0x000fe400000012ff */
[----:B------:R-:W-:Y:S02]  /*d350*/  SHF.R.U64 R20, R20, 0x3, RZ ;  /* 0x0000000314147819 */ /* 0x000fe400000012ff */
[----:B------:R-:W-:Y:S02]  /*d360*/  SHF.R.U64 R38, R38, 0x3, RZ ;  /* 0x0000000326267819 */ /* 0x000fe400000012ff */
[----:B------:R-:W-:Y:S02]  /*d370*/  LOP3.LUT R12, R10, R43, RZ, 0x3c, !PT ;  /* 0x0000002b0a0c7212 */ /* 0x000fe400078e3cff */
[----:B---3--:R-:W-:Y:S01]  /*d380*/  LOP3.LUT R5, R2, 0x2, RZ, 0x3c, !PT ;  /* 0x0000000202057812 */ /* 0x008fe200078e3cff */
[----:B------:R-:W-:Y:S01]  /*d390*/  SHFL.IDX PT, R33, R33, R2, 0x1c1f ;  /* 0x001c1f0221217589 */ /* 0x000fe200000e0000 */
[----:B------:R-:W-:-:S02]  /*d3a0*/  LOP3.LUT R10, R20, R47, RZ, 0x3c, !PT ;  /* 0x0000002f140a7212 */ /* 0x000fc400078e3cff */
[----:B------:R-:W-:Y:S01]  /*d3b0*/  LOP3.LUT R20, R38, R49, RZ, 0x3c, !PT ;  /* 0x0000003126147212 */ /* 0x000fe200078e3cff */
[----:B------:R-:W0:Y:S01]  /*d3c0*/  SHFL.IDX PT, R30, R30, R5, 0x1c1f ;  /* 0x001c1f051e1e7589 */ /* 0x000e2200000e0000 */
[----:B------:R-:W-:Y:S02]  /*d3d0*/  MOV R52, R24 ;  /* 0x0000001800347202 */ /* 0x000fe40000000f00 */
[----:B------:R-:W-:Y:S01]  /*d3e0*/  MOV R51, R14 ;  /* 0x0000000e00337202 */ /* 0x000fe20000000f00 */
[----:B------:R-:W-:Y:S01]  /*d3f0*/  SHFL.IDX PT, R23, R23, R2, 0x1c1f ;  /* 0x001c1f0217177589 */ /* 0x000fe200000e0000 */
[----:B------:R-:W-:Y:S02]  /*d400*/  MOV R49, R12 ;  /* 0x0000000c00317202 */ /* 0x000fe40000000f00 */
[----:B------:R-:W-:Y:S01]  /*d410*/  MOV R53, R8 ;  /* 0x0000000800357202 */ /* 0x000fe20000000f00 */
[----:B------:R-:W1:Y:S01]  /*d420*/  SHFL.IDX PT, R28, R28, R5, 0x1c1f ;  /* 0x001c1f051c1c7589 */ /* 0x000e6200000e0000 */
[----:B------:R-:W-:-:S02]  /*d430*/  MOV R47, R10 ;  /* 0x0000000a002f7202 */ /* 0x000fc40000000f00 */
[----:B------:R-:W-:Y:S01]  /*d440*/  MOV R20, R20 ;  /* 0x0000001400147202 */ /* 0x000fe20000000f00 */
[----:B------:R-:W-:Y:S01]  /*d450*/  SHFL.IDX PT, R17, R17, R2, 0x1c1f ;  /* 0x001c1f0211117589 */ /* 0x000fe200000e0000 */
[----:B------:R-:W-:-:S03]  /*d460*/  PLOP3.LUT P1, PT, PT, PT, UP0, 0x80, 0x0 ;  /* 0x000000000000781c */ /* 0x000fc60003f2f008 */
[----:B------:R-:W2:Y:S04]  /*d470*/  SHFL.IDX PT, R36, R36, R5, 0x1c1f ;  /* 0x001c1f0524247589 */ /* 0x000ea800000e0000 */
[----:B------:R-:W-:Y:S04]  /*d480*/  SHFL.IDX PT, R37, R37, R2, 0x1c1f ;  /* 0x001c1f0225257589 */ /* 0x000fe800000e0000 */
[----:B------:R-:W3:Y:S01]  /*d490*/  SHFL.IDX PT, R34, R34, R5, 0x1c1f ;  /* 0x001c1f0522227589 */ /* 0x000ee200000e0000 */
[----:B0-----:R-:W-:Y:S02]  /*d4a0*/  SEL R13, R33, R30, P0 ;  /* 0x0000001e210d7207 */ /* 0x001fe40000000000 */
[----:B------:R-:W-:Y:S01]  /*d4b0*/  SEL R15, R30, R33, P0 ;  /* 0x000000211e0f7207 */ /* 0x000fe20000000000 */
[----:B------:R-:W-:Y:S04]  /*d4c0*/  SHFL.IDX PT, R27, R27, R2, 0x1c1f ;  /* 0x001c1f021b1b7589 */ /* 0x000fe800000e0000 */
[----:B------:R-:W0:Y:S01]  /*d4d0*/  SHFL.IDX PT, R40, R40, R5, 0x1c1f ;  /* 0x001c1f0528287589 */ /* 0x000e2200000e0000 */
[----:B-1----:R-:W-:-:S03]  /*d4e0*/  SEL R24, R23, R28, P0 ;  /* 0x0000001c17187207 */ /* 0x002fc60000000000 */
        /* <DEDUP_REMOVED lines=8> */
[----:B------:R-:W-:Y:S04]  /*d570*/  SHFL.IDX PT, R29, R29, R2, 0x1c1f ;  /* 0x001c1f021d1d7589 */ /* 0x000fe800000e0000 */
[----:B------:R3:W4:Y:S01]  /*d580*/  SHFL.IDX PT, R38, R26, R5, 0x1c1f ;  /* 0x001c1f051a267589 */ /* 0x00072200000e0000 */
[----:B0-----:R-:W-:-:S03]  /*d590*/  SEL R30, R40, R27, P0 ;  /* 0x0000001b281e7207 */ /* 0x001fc60000000000 */
[----:B------:R-:W-:Y:S04]  /*d5a0*/  SHFL.IDX PT, R39, R39, R2, 0x1c1f ;  /* 0x001c1f0227277589 */ /* 0x000fe800000e0000 */
[----:B------:R-:W-:Y:S01]  /*d5b0*/  SHFL.IDX PT, R43, R41, R2, 0x1c1f ;  /* 0x001c1f02292b7589 */ /* 0x000fe200000e0000 */
[----:B-1----:R-:W-:Y:S02]  /*d5c0*/  SEL R12, R19, R32, P0 ;  /* 0x00000020130c7207 */ /* 0x002fe40000000000 */
[----:B---3--:R-:W-:Y:S01]  /*d5d0*/  SEL R26, R28, R23, P0 ;  /* 0x000000171c1a7207 */ /* 0x008fe20000000000 */
[----:B------:R-:W0:Y:S01]  /*d5e0*/  SHFL.IDX PT, R46, R46, R5, 0x1c1f ;  /* 0x001c1f052e2e7589 */ /* 0x000e2200000e0000 */
[----:B------:R-:W-:Y:S02]  /*d5f0*/  SEL R28, R27, R40, P0 ;  /* 0x000000281b1c7207 */ /* 0x000fe40000000000 */
[----:B------:R-:W-:Y:S01]  /*d600*/  SEL R14, R32, R19, P0 ;  /* 0x00000013200e7207 */ /* 0x000fe20000000000 */
[----:B------:R-:W1:Y:S01]  /*d610*/  SHFL.IDX PT, R48, R48, R5, 0x1c1f ;  /* 0x001c1f0530307589 */ /* 0x000e6200000e0000 */
[----:B--2---:R-:W-:-:S02]  /*d620*/  SEL R40, R31, R42, P0 ;  /* 0x0000002a1f287207 */ /* 0x004fc40000000000 */
[----:B------:R-:W-:Y:S01]  /*d630*/  SEL R42, R42, R31, P0 ;  /* 0x0000001f2a2a7207 */ /* 0x000fe20000000000 */
[----:B------:R-:W-:Y:S04]  /*d640*/  SHFL.IDX PT, R35, R35, R2, 0x1c1f ;  /* 0x001c1f0223237589 */ /* 0x000fe800000e0000 */
[----:B------:R-:W2:Y:S01]  /*d650*/  SHFL.IDX PT, R44, R44, R5, 0x1c1f ;  /* 0x001c1f052c2c7589 */ /* 0x000ea200000e0000 */
[----:B----4-:R-:W-:Y:S02]  /*d660*/  SEL R25, R29, R38, P0 ;  /* 0x000000261d197207 */ /* 0x010fe40000000000 */
[----:B------:R-:W-:Y:S01]  /*d670*/  SEL R27, R38, R29, P0 ;  /* 0x0000001d261b7207 */ /* 0x000fe20000000000 */
[----:B------:R-:W-:Y:S04]  /*d680*/  SHFL.IDX PT, R45, R45, R2, 0x1c1f ;  /* 0x001c1f022d2d7589 */ /* 0x000fe800000e0000 */
[----:B------:R-:W3:Y:S01]  /*d690*/  SHFL.IDX PT, R50, R50, R5, 0x1c1f ;  /* 0x001c1f0532327589 */ /* 0x000ee200000e0000 */
[----:B------:R-:W-:Y:S01]  /*d6a0*/  BAR.SYNC.DEFER_BLOCKING 0x1, 0x180 ;  /* 0x0046000000007b1d */ /* 0x000fe20000010000 */
[----:B0-----:R-:W-:-:S02]  /*d6b0*/  SEL R29, R39, R46, P0 ;  /* 0x0000002e271d7207 */ /* 0x001fc40000000000 */
[----:B------:R-:W-:Y:S02]  /*d6c0*/  SEL R31, R46, R39, P0 ;  /* 0x000000272e1f7207 */ /* 0x000fe40000000000 */
[----:B-1----:R-:W-:Y:S02]  /*d6d0*/  SEL R41, R43, R48, P0 ;  /* 0x000000302b297207 */ /* 0x002fe40000000000 */
[----:B------:R-:W-:Y:S02]  /*d6e0*/  SEL R43, R48, R43, P0 ;  /* 0x0000002b302b7207 */ /* 0x000fe40000000000 */
[----:B--2---:R-:W-:Y:S02]  /*d6f0*/  SEL R32, R35, R44, P0 ;  /* 0x0000002c23207207 */ /* 0x004fe40000000000 */
[----:B------:R-:W-:Y:S02]  /*d700*/  SEL R34, R44, R35, P0 ;  /* 0x000000232c227207 */ /* 0x000fe40000000000 */
[----:B---3--:R-:W-:-:S02]  /*d710*/  SEL R33, R45, R50, P0 ;  /* 0x000000322d217207 */ /* 0x008fc40000000000 */
[----:B------:R-:W-:Y:S01]  /*d720*/  SEL R35, R50, R45, P0 ;  /* 0x0000002d32237207 */ /* 0x000fe20000000000 */
[----:B------:R0:W-:Y:S04]  /*d730*/  STSM.16.M88.4 [R53], R8 ;  /* 0x0000000835007844 */ /* 0x0001e80000000200 */
[----:B------:R1:W-:Y:S04]  /*d740*/  STSM.16.M88.4 [R52], R12 ;  /* 0x0000000c34007844 */ /* 0x0003e80000000200 */
[----:B------:R2:W-:Y:S04]  /*d750*/  STSM.16.M88.4 [R51], R24 ;  /* 0x0000001833007844 */ /* 0x0005e80000000200 */
[----:B------:R2:W-:Y:S04]  /*d760*/  STSM.16.M88.4 [R49], R28 ;  /* 0x0000001c31007844 */ /* 0x0005e80000000200 */
[----:B------:R2:W-:Y:S01]  /*d770*/  STSM.16.M88.4 [R47], R40 ;  /* 0x000000282f007844 */ /* 0x0005e20000000200 */
[----:B0-----:R-:W-:-:S02]  /*d780*/  IMAD.U32 R8, RZ, RZ, UR4 ;  /* 0x00000004ff087e24 */ /* 0x001fc4000f8e00ff */
[----:B------:R-:W-:Y:S01]  /*d790*/  IMAD.U32 R9, RZ, RZ, UR5 ;  /* 0x00000005ff097e24 */ /* 0x000fe2000f8e00ff */
[----:B------:R2:W-:Y:S01]  /*d7a0*/  STSM.16.M88.4 [R20], R32 ;  /* 0x0000002014007844 */ /* 0x0005e20000000200 */
[----:B------:R-:W-:Y:S01]  /*d7b0*/  ULDC.64 UR4, c[0x0][0xbe0] ;  /* 0x0002f80000047ab9 */ /* 0x000fe20000000a00 */
[----:B------:R-:W-:Y:S01]  /*d7c0*/  BAR.SYNC.DEFER_BLOCKING 0x1, 0x180 ;  /* 0x0046000000007b1d */ /* 0x000fe20000010000 */
[----:B------:R-:W-:-:S04]  /*d7d0*/  UISETP.NE.U32.AND UP1, UPT, UR4, URZ, UPT ;  /* 0x0000003f0400728c */ /* 0x000fc8000bf25070 */
[----:B------:R-:W-:-:S03]  /*d7e0*/  UISETP.NE.AND.EX UP1, UPT, UR5, URZ, UPT, UP1 ;  /* 0x0000003f0500728c */ /* 0x000fc6000bf25310 */
[----:B------:R-:W0:Y:S03]  /*d7f0*/  LDC R5, c[0x0][0xa88] ;  /* 0x0002a200ff057b82 */ /* 0x000e260000000800 */
[----:B------:R-:W-:-:S05]  /*d800*/  PLOP3.LUT P0, PT, PT, PT, UP1, 0x80, 0x0 ;  /* 0x000000000000781c */ /* 0x000fca0003f0f018 */
[----:B------:R-:W-:Y:S02]  /*d810*/  @UP1 ULDC.64 UR6, c[0x0][0xbe0] ;  /* 0x0002f80000061ab9 */ /* 0x000fe40000000a00 */
[----:B------:R-:W-:Y:S01]  /*d820*/  @UP1 UIMAD.WIDE UR6, UR39, 0x4, UR6 ;  /* 0x00000004270618a5 */ /* 0x000fe2000f8e0206 */
[----:B------:R-:W3:Y:S05]  /*d830*/  @P1 LDG.E R2, desc[UR48][R8.64] ;  /* 0x0000003008021981 */ /* 0x000eea000c1e1900 */
[----:B-1----:R-:W-:Y:S01]  /*d840*/  IMAD.U32 R12, RZ, RZ, UR6 ;  /* 0x00000006ff0c7e24 */ /* 0x002fe2000f8e00ff */
[----:B------:R-:W-:Y:S01]  /*d850*/  UMOV UR4, URZ ;  /* 0x0000003f00047c82 */ /* 0x000fe20008000000 */
[----:B------:R-:W-:-:S02]  /*d860*/  IMAD.U32 R13, RZ, RZ, UR7 ;  /* 0x00000007ff0d7e24 */ /* 0x000fc4000f8e00ff */
[----:B------:R-:W-:-:S03]  /*d870*/  IMAD R11, R152, 0x20, R22 ;  /* 0x00000020980b7824 */ /* 0x000fc600078e0216 */
[----:B0-----:R2:W5:Y:S01]  /*d880*/  @P0 LDG.E R5, desc[UR48][R12.64] ;  /* 0x000000300c050981 */ /* 0x001562000c1e1900 */
[----:B------:R-:W-:-:S03]  /*d890*/  IMAD.WIDE R6, R11, 0x2, R6 ;  /* 0x000000020b067825 */ /* 0x000fc600078e0206 */
[----:B------:R-:W-:Y:S02]  /*d8a0*/  IADD3 R11, P6, R6, 0x1800, RZ ;  /* 0x00001800060b7810 */ /* 0x000fe40007fde0ff */
[----:B---3--:R-:W-:Y:S01]  /*d8b0*/  @P1 R2UR UR4, R2 ;  /* 0x00000000020412ca */ /* 0x008fe200000e0000 */
[----:B--2---:R-:W-:-:S14]  /*d8c0*/  @P0 BRA `(.L_x_934) ;  /* 0x0000000000100947 */ /* 0x004fdc0003800000 */
[----:B------:R-:W-:Y:S05]  /*d8d0*/  @!P1 BRA `(.L_x_934) ;  /* 0x00000000000c9947 */ /* 0x000fea0003800000 */
[----:B------:R-:W2:Y:S04]  /*d8e0*/  LDG.E R2, desc[UR48][R8.64] ;  /* 0x0000003008027981 */ /* 0x000ea8000c1e1900 */
[----:B-----5:R-:W2:Y:S02]  /*d8f0*/  LDG.E R5, desc[UR48][R8.64+0x4] ;  /* 0x0000043008057981 */ /* 0x020ea4000c1e1900 */
[----:B--2---:R-:W-:-:S07]  /*d900*/  IMAD.IADD R5, R5, 0x1, -R2 ;  /* 0x0000000105057824 */ /* 0x004fce00078e0a02 */
.L_x_934:
[----:B------:R-:W-:Y:S01]  /*d910*/  USHF.R.S32.HI UR9, URZ, 0x1f, UR38 ;  /* 0x0000001f3f097899 */ /* 0x000fe20008011426 */
[----:B------:R-:W-:Y:S01]  /*d920*/  LOP3.LUT R8, R11, 0x180, RZ, 0xc0, !PT ;  /* 0x000001800b087812 */ /* 0x000fe200078ec0ff */
[----:B------:R-:W-:Y:S01]  /*d930*/  ULDC.64 UR10, c[0x0][0xb70] ;  /* 0x0002dc00000a7ab9 */ /* 0x000fe20000000a00 */
[----:B------:R-:W-:Y:S01]  /*d940*/  USHF.R.S32.HI UR5, URZ, 0x1f, UR4 ;  /* 0x0000001f3f057899 */ /* 0x000fe20008011404 */
[----:B------:R-:W-:Y:S01]  /*d950*/  IMAD R14, R154, 0xc0, R156 ;  /* 0x000000c09a0e7824 */ /* 0x000fe200078e029c */
[----:B------:R-:W-:Y:S01]  /*d960*/  UIMAD UR8, UR9, UR10, URZ ;  /* 0x0000000a090872a4 */ /* 0x000fe2000f8e023f */
[----:B------:R-:W-:Y:S01]  /*d970*/  SHF.R.U64 R8, R8, 0x3, RZ ;  /* 0x0000000308087819 */ /* 0x000fe200000012ff */
[----:B------:R-:W-:Y:S01]  /*d980*/  USHF.R.S32.HI UR12, URZ, 0x1f, UR39 ;  /* 0x0000001f3f0c7899 */ /* 0x000fe20008011427 */
[----:B------:R-:W-:Y:S01]  /*d990*/  IADD3 R13, P4, R6, 0x4800, RZ ;  /* 0x00004800060d7810 */ /* 0x000fe20007f9e0ff */
[----:B------:R-:W-:Y:S01]  /*d9a0*/  UIMAD.WIDE.U32 UR6, UR38, UR10, UR4 ;  /* 0x0000000a260672a5 */ /* 0x000fe2000f8e0004 */
[----:B------:R-:W-:Y:S01]  /*d9b0*/  LOP3.LUT R8, R8, R11, RZ, 0x3c, !PT ;  /* 0x0000000b08087212 */ /* 0x000fe200078e3cff */
[----:B------:R-:W-:Y:S01]  /*d9c0*/  UIMAD UR8, UR38, UR11, UR8 ;  /* 0x0000000b260872a4 */ /* 0x000fe2000f8e0208 */
[----:B------:R-:W-:Y:S01]  /*d9d0*/  SHF.R.S32.HI R2, RZ, 0x1f, R14 ;  /* 0x0000001fff027819 */ /* 0x000fe2000001140e */
[----:B------:R-:W-:Y:S01]  /*d9e0*/  USEL UR12, UR12, URZ, !UP0 ;  /* 0x0000003f0c0c7287 */ /* 0x000fe2000c000000 */
[----:B------:R-:W-:Y:S01]  /*d9f0*/  LOP3.LUT R12, R13, 0x180, RZ, 0xc0, !PT ;  /* 0x000001800d0c7812 */ /* 0x000fe200078ec0ff */
[----:B------:R-:W-:Y:S01]  /*da00*/  ULDC.64 UR10, c[0x0][0xb78] ;  /* 0x0002de00000a7ab9 */ /* 0x000fe20000000a00 */
[----:B------:R-:W-:Y:S01]  /*da10*/  UIADD3 UR7, UR7, UR8, URZ ;  /* 0x0000000807077290 */ /* 0x000fe2000fffe03f */
[----:B------:R-:W-:Y:S01]  /*da20*/  LOP3.LUT P0, RZ, R155, 0x3, RZ, 0xc0, !PT ;  /* 0x000000039bff7812 */ /* 0x000fe2000780c0ff */
[----:B------:R-:W-:Y:S01]  /*da30*/  USEL UR13, UR39, URZ, !UP0 ;  /* 0x0000003f270d7287 */ /* 0x000fe2000c000000 */
[----:B------:R-:W-:Y:S01]  /*da40*/  SHF.R.U64 R12, R12, 0x3, RZ ;  /* 0x000000030c0c7819 */ /* 0x000fe200000012ff */
[----:B------:R-:W-:Y:S01]  /*da50*/  UIMAD UR8, UR12, UR10, URZ ;  /* 0x0000000a0c0872a4 */ /* 0x000fe2000f8e023f */
[C---:B------:R-:W-:Y:S01]  /*da60*/  IADD3 R33, P5, R6.reuse, 0x3000, RZ ;  /* 0x0000300006217810 */ /* 0x040fe20007fbe0ff */
[----:B------:R-:W-:Y:S01]  /*da70*/  UIMAD.WIDE.U32 UR6, UR13, UR10, UR6 ;  /* 0x0000000a0d0672a5 */ /* 0x000fe2000f8e0006 */
[----:B------:R-:W-:Y:S01]  /*da80*/  IADD3 R37, P3, R6, 0x6000, RZ ;  /* 0x0000600006257810 */ /* 0x000fe20007f7e0ff */
[----:B------:R-:W-:Y:S01]  /*da90*/  UIMAD UR8, UR13, UR11, UR8 ;  /* 0x0000000b0d0872a4 */ /* 0x000fe2000f8e0208 */
[----:B------:R-:W-:-:S02]  /*daa0*/  LOP3.LUT R12, R12, R13, RZ, 0x3c, !PT ;  /* 0x0000000d0c0c7212 */ /* 0x000fc400078e3cff */
[----:B------:R-:W-:Y:S01]  /*dab0*/  ULDC.64 UR10, c[0x0][0xb40] ;  /* 0x0002d000000a7ab9 */ /* 0x000fe20000000a00 */
[----:B------:R-:W-:Y:S02]  /*dac0*/  IADD3 R9, P1, R14, UR6, RZ ;  /* 0x000000060e097c10 */ /* 0x000fe4000ff3e0ff */
[----:B------:R-:W-:Y:S01]  /*dad0*/  IMAD.U32 R11, RZ, RZ, UR8 ;  /* 0x00000008ff0b7e24 */ /* 0x000fe2000f8e00ff */
[----:B------:R-:W-:Y:S02]  /*dae0*/  LOP3.LUT R32, R33, 0x180, RZ, 0xc0, !PT ;  /* 0x0000018021207812 */ /* 0x000fe400078ec0ff */
[C---:B------:R-:W-:Y:S02]  /*daf0*/  LEA R20, P2, R9.reuse, UR10, 0x2 ;  /* 0x0000000a09147c11 */ /* 0x040fe4000f8410ff */
[----:B------:R-:W-:Y:S01]  /*db00*/  IADD3.X R10, R2, UR7, R11, P1, !PT ;  /* 0x00000007020a7c10 */ /* 0x000fe20008ffe40b */
[C---:B------:R-:W-:Y:S01]  /*db10*/  VIADD R2, R14.reuse, 0x8 ;  /* 0x000000080e027836 */ /* 0x040fe20000000000 */
[----:B-----5:R-:W-:Y:S01]  /*db20*/  ISETP.GE.OR P1, PT, R14, R5, P0 ;  /* 0x000000050e00720c */ /* 0x020fe20000726670 */
[----:B------:R-:W-:Y:S01]  /*db30*/  ULDC.64 UR6, c[0x0][0xaa0] ;  /* 0x0002a80000067ab9 */ /* 0x000fe20000000a00 */
[----:B------:R-:W-:Y:S01]  /*db40*/  LEA.HI.X R21, R9, UR11, R10, 0x2, P2 ;  /* 0x0000000b09157c11 */ /* 0x000fe200090f140a */
[----:B------:R-:W-:Y:S01]  /*db50*/  IMAD.X R9, RZ, RZ, R7, P6 ;  /* 0x000000ffff097224 */ /* 0x000fe200030e0607 */
[----:B------:R-:W-:-:S02]  /*db60*/  IADD3 R11, P2, R6, 0x7800, RZ ;  /* 0x00007800060b7810 */ /* 0x000fc40007f5e0ff */
[----:B------:R-:W-:Y:S02]  /*db70*/  LOP3.LUT R36, R37, 0x180, RZ, 0xc0, !PT ;  /* 0x0000018025247812 */ /* 0x000fe400078ec0ff */
[----:B------:R-:W-:Y:S01]  /*db80*/  LOP3.LUT R13, R6, 0x180, RZ, 0xc0, !PT ;  /* 0x00000180060d7812 */ /* 0x000fe200078ec0ff */
[----:B------:R-:W-:Y:S01]  /*db90*/  IMAD.X R25, RZ, RZ, R7, P2 ;  /* 0x000000ffff197224 */ /* 0x000fe200010e0607 */
[----:B------:R-:W-:Y:S02]  /*dba0*/  ISETP.GE.OR P0, PT, R2, R5, P0 ;  /* 0x000000050200720c */ /* 0x000fe40000706670 */
[----:B------:R-:W-:Y:S02]  /*dbb0*/  LOP3.LUT R2, R11, 0x180, RZ, 0xc0, !PT ;  /* 0x000001800b027812 */ /* 0x000fe400078ec0ff */
[----:B------:R-:W-:Y:S01]  /*dbc0*/  SHF.R.U64 R32, R32, 0x3, RZ ;  /* 0x0000000320207819 */ /* 0x000fe200000012ff */
[----:B------:R-:W-:Y:S01]  /*dbd0*/  UIMAD UR5, UR5, UR6, URZ ;  /* 0x00000006050572a4 */ /* 0x000fe2000f8e023f */
[----:B------:R-:W-:Y:S01]  /*dbe0*/  SHF.R.U64 R36, R36, 0x3, RZ ;  /* 0x0000000324247819 */ /* 0x000fe200000012ff */
[----:B------:R0:W-:Y:S01]  /*dbf0*/  @!P1 STG.E desc[UR48][R20.64], R3 ;  /* 0x0000000314009986 */ /* 0x0001e2000c101930 */
[----:B------:R-:W-:-:S02]  /*dc00*/  SHF.R.U64 R13, R13, 0x3, RZ ;  /* 0x000000030d0d7819 */ /* 0x000fc400000012ff */
[----:B------:R-:W-:Y:S02]  /*dc10*/  SHF.R.U64 R2, R2, 0x3, RZ ;  /* 0x0000000302027819 */ /* 0x000fe400000012ff */
[----:B------:R-:W-:Y:S01]  /*dc20*/  LOP3.LUT R32, R32, R33, RZ, 0x3c, !PT ;  /* 0x0000002120207212 */ /* 0x000fe200078e3cff */
[--C-:B------:R-:W-:Y:S01]  /*dc30*/  IMAD.X R33, RZ, RZ, R7.reuse, P5 ;  /* 0x000000ffff217224 */ /* 0x100fe200028e0607 */
[----:B------:R-:W-:Y:S01]  /*dc40*/  LOP3.LUT R36, R36, R37, RZ, 0x3c, !PT ;  /* 0x0000002524247212 */ /* 0x000fe200078e3cff */
[--C-:B------:R-:W-:Y:S01]  /*dc50*/  IMAD.X R37, RZ, RZ, R7.reuse, P3 ;  /* 0x000000ffff257224 */ /* 0x100fe200018e0607 */
[----:B------:R-:W-:Y:S01]  /*dc60*/  LOP3.LUT R6, R13, R6, RZ, 0x3c, !PT ;  /* 0x000000060d067212 */ /* 0x000fe200078e3cff */
[----:B------:R-:W-:Y:S01]  /*dc70*/  IMAD.X R13, RZ, RZ, R7, P4 ;  /* 0x000000ffff0d7224 */ /* 0x000fe200020e0607 */
[----:B------:R-:W-:Y:S01]  /*dc80*/  LOP3.LUT R24, R2, R11, RZ, 0x3c, !PT ;  /* 0x0000000b02187212 */ /* 0x000fe200078e3cff */
[----:B0-----:R-:W-:Y:S01]  /*dc90*/  IMAD.U32 R3, RZ, RZ, UR6 ;  /* 0x00000006ff037e24 */ /* 0x001fe2000f8e00ff */
[----:B------:R-:W-:Y:S01]  /*dca0*/  SHF.R.S32.HI R23, RZ, 0x1f, R22 ;  /* 0x0000001fff177819 */ /* 0x000fe20000011416 */
[----:B------:R0:W-:Y:S01]  /*dcb0*/  @!P0 STG.E desc[UR48][R20.64+0x20], R4 ;  /* 0x0000200414008986 */ /* 0x0001e2000c101930 */
[----:B------:R-:W-:-:S03]  /*dcc0*/  UIMAD UR5, UR4, UR7, UR5 ;  /* 0x00000007040572a4 */ /* 0x000fc6000f8e0205 */
[----:B------:R1:W5:Y:S01]  /*dcd0*/  LD.E.128 R28, desc[UR48][R6.64] ;  /* 0x00000030061c7980 */ /* 0x000362000c101d00 */
[----:B------:R-:W-:Y:S01]  /*dce0*/  IMAD.WIDE.U32 R2, R3, UR4, R22 ;  /* 0x0000000403027c25 */ /* 0x000fe2000f8e0016 */
[----:B------:R-:W-:Y:S02]  /*dcf0*/  ULDC.64 UR6, c[0x0][0xae0] ;  /* 0x0002b80000067ab9 */ /* 0x000fe40000000a00 */
[----:B------:R-:W5:Y:S04]  /*dd00*/  LD.E.128 R8, desc[UR48][R8.64] ;  /* 0x0000003008087980 */ /* 0x000f68000c101d00 */
[----:B------:R-:W5:Y:S04]  /*dd10*/  LD.E.128 R32, desc[UR48][R32.64] ;  /* 0x0000003020207980 */ /* 0x000f68000c101d00 */
[----:B------:R-:W5:Y:S04]  /*dd20*/  LD.E.128 R12, desc[UR48][R12.64] ;  /* 0x000000300c0c7980 */ /* 0x000f68000c101d00 */
[----:B------:R-:W5:Y:S04]  /*dd30*/  LD.E.128 R36, desc[UR48][R36.64] ;  /* 0x0000003024247980 */ /* 0x000f68000c101d00 */
[----:B------:R-:W5:Y:S01]  /*dd40*/  LD.E.128 R24, desc[UR48][R24.64] ;  /* 0x0000003018187980 */ /* 0x000f62000c101d00 */
[----:B------:R-:W-:Y:S01]  /*dd50*/  UIMAD UR4, UR9, UR6, URZ ;  /* 0x00000006090472a4 */ /* 0x000fe2000f8e023f */
[----:B------:R-:W-:Y:S01]  /*dd60*/  VIADD R3, R3, UR5 ;  /* 0x0000000503037c36 */ /* 0x000fe20008000000 */
[----:B------:R-:W-:Y:S01]  /*dd70*/  SHF.R.S32.HI R153, RZ, 0x1f, R152 ;  /* 0x0000001fff997819 */ /* 0x000fe20000011498 */
[----:B------:R-:W-:Y:S01]  /*dd80*/  @!PT LDS RZ, [RZ] ;  /* 0x00000000fffff984 */ /* 0x000fe20000000800 */
[----:B------:R-:W-:Y:S01]  /*dd90*/  @!PT LDS RZ, [RZ] ;  /* 0x00000000fffff984 */ /* 0x000fe20000000800 */
[----:B------:R-:W-:Y:S01]  /*dda0*/  @!PT LDS RZ, [RZ] ;  /* 0x00000000fffff984 */ /* 0x000fe20000000800 */
[----:B------:R-:W-:Y:S01]  /*ddb0*/  @!PT LDS RZ, [RZ] ;  /* 0x00000000fffff984 */ /* 0x000fe20000000800 */
[----:B------:R2:W-:Y:S06]  /*ddc0*/  MEMBAR.ALL.CTA ;  /* 0x0000000000007992 */ /* 0x0005ec0000008000 */
[----:B--2---:R-:W2:Y:S01]  /*ddd0*/  FENCE.VIEW.ASYNC.S ;  /* 0x00000000000073c6 */ /* 0x004ea20000000000 */
[----:B-1----:R-:W-:Y:S01]  /*dde0*/  IMAD.U32 R7, RZ, RZ, UR6 ;  /* 0x00000006ff077e24 */ /* 0x002fe2000f8e00ff */
[----:B------:R-:W-:Y:S01]  /*ddf0*/  UIMAD UR4, UR38, UR7, UR4 ;  /* 0x00000007260472a4 */ /* 0x000fe2000f8e0204 */
[----:B------:R-:W-:Y:S01]  /*de00*/  IMAD R5, R154, -0xc0, R5 ;  /* 0xffffff409a057824 */ /* 0x000fe200078e0205 */
[----:B------:R-:W-:Y:S01]  /*de10*/  BSSY B1, `(.L_x_935) ;  /* 0x0000024000017945 */ /* 0x000fe20003800000 */
[----:B------:R-:W-:Y:S01]  /*de20*/  IMAD.WIDE.U32 R2, R7, UR38, R2 ;  /* 0x0000002607027c25 */ /* 0x000fe2000f8e0002 */
[----:B------:R-:W-:-:S02]  /*de30*/  ULDC.64 UR6, c[0x0][0xae8] ;  /* 0x0002ba0000067ab9 */ /* 0x000fc40000000a00 */
[----:B------:R-:W-:Y:S01]  /*de40*/  ISETP.GE.AND P0, PT, R152, R5, PT ;  /* 0x000000059800720c */ /* 0x000fe20003f06270 */
[----:B------:R-:W-:Y:S01]  /*de50*/  VIADD R3, R3, UR4 ;  /* 0x0000000403037c36 */ /* 0x000fe20008000000 */
[----:B------:R-:W-:Y:S01]  /*de60*/  UIMAD UR4, UR12, UR6, URZ ;  /* 0x000000060c0472a4 */ /* 0x000fe2000f8e023f */
[----:B------:R-:W-:Y:S02]  /*de70*/  VIADD R0, R0, 0x19c20 ;  /* 0x00019c2000007836 */ /* 0x000fe40000000000 */
[----:B------:R-:W-:Y:S01]  /*de80*/  IMAD.U32 R7, RZ, RZ, UR6 ;  /* 0x00000006ff077e24 */ /* 0x000fe2000f8e00ff */
[----:B------:R-:W-:Y:S01]  /*de90*/  UIMAD UR4, UR13, UR7, UR4 ;  /* 0x000000070d0472a4 */ /* 0x000fe2000f8e0204 */
[----:B0-----:R-:W-:Y:S01]  /*dea0*/  VIADD R4, R152, 0x60 ;  /* 0x0000006098047836 */ /* 0x001fe20000000000 */
[----:B------:R-:W-:Y:S01]  /*deb0*/  PRMT R0, RZ, 0x654, R0 ;  /* 0x00000654ff007816 */ /* 0x000fe20000000000 */
[----:B------:R-:W-:-:S03]  /*dec0*/  IMAD.WIDE.U32 R6, R7, UR13, R2 ;  /* 0x0000000d07067c25 */ /* 0x000fc6000f8e0002 */
[----:B------:R-:W-:Y:S01]  /*ded0*/  ISETP.GE.AND P3, PT, R4, R5, PT ;  /* 0x000000050400720c */ /* 0x000fe20003f66270 */
[----:B------:R-:W-:Y:S02]  /*dee0*/  VIADD R19, R7, UR4 ;  /* 0x0000000407137c36 */ /* 0x000fe40008000000 */
[----:B------:R-:W-:Y:S01]  /*def0*/  IMAD.WIDE R4, R154, 0xc0, R152 ;  /* 0x000000c09a047825 */ /* 0x000fe200078e0298 */
[----:B--2---:R0:W-:Y:S01]  /*df00*/  SYNCS.ARRIVE.TRANS64.RED.A1T0 RZ, [R0+URZ], RZ ;  /* 0x000000ff00ff79a7 */ /* 0x0041e2000810043f */
[----:B------:R-:W-:Y:S08]  /*df10*/  @P0 BRA `(.L_x_936) ;  /* 0x00000000004c0947 */ /* 0x000ff00003800000 */
        /* <DEDUP_REMOVED lines=19> */
.L_x_936:
[----:B------:R-:W-:Y:S05]  /*e050*/  BSYNC B1 ;  /* 0x0000000000017941 */ /* 0x000fea0003800000 */
.L_x_935:
[----:B------:R-:W-:Y:S05]  /*e060*/  @P3 BRA `(.L_x_937) ;  /* 0x0000000800603947 */ /* 0x000fea0003800000 */
[----:B------:R-:W-:Y:S01]  /*e070*/  IADD3 R7, P0, R4, 0x60, RZ ;  /* 0x0000006004077810 */ /* 0x000fe20007f1e0ff */
[----:B------:R-:W-:Y:S01]  /*e080*/  ULDC.64 UR4, c[0x0][0xad8] ;  /* 0x0002b60000047ab9 */ /* 0x000fe20000000a00 */
[----:B------:R-:W-:Y:S01]  /*e090*/  IMAD.MOV.U32 R2, RZ, RZ, R6 ;  /* 0x000000ffff027224 */ /* 0x000fe200078e0006 */
[----:B------:R-:W-:Y:S01]  /*e0a0*/  ULDC.64 UR6, c[0x0][0xa80] ;  /* 0x0002a00000067ab9 */ /* 0x000fe20000000a00 */
[----:B------:R-:W-:Y:S02]  /*e0b0*/  IMAD.MOV.U32 R3, RZ, RZ, R19 ;  /* 0x000000ffff037224 */ /* 0x000fe400078e0013 */
[----:B------:R-:W-:Y:S02]  /*e0c0*/  IMAD.X R4, RZ, RZ, R5, P0 ;  /* 0x000000ffff047224 */ /* 0x000fe400000e0605 */
[----:B0-----:R-:W-:Y:S02]  /*e0d0*/  VIADD R0, R22, 0x20 ;  /* 0x0000002016007836 */ /* 0x001fe40000000000 */
        /* <DEDUP_REMOVED lines=16> */
.L_x_933:
        /* <DEDUP_REMOVED lines=13> */
[----:B------:R1:W5:Y:S01]  /*e2b0*/  @P1 LDG.E R9, desc[UR48][R2.64] ;  /* 0x0000003002091981 */ /* 0x000362000c1e1900 */
[----:B------:R-:W2:Y:S04]  /*e2c0*/  S2R R0, SR_TID.X ;  /* 0x0000000000007919 */ /* 0x000ea80000002100 */
[----:B------:R-:W-:-:S05]  /*e2d0*/  PLOP3.LUT P2, PT, PT, PT, UP1, 0x80, 0x0 ;  /* 0x000000000000781c */ /* 0x000fca0003f4f018 */
[----:B------:R-:W-:Y:S02]  /*e2e0*/  @UP1 ULDC.64 UR4, c[0x0][0xbe0] ;  /* 0x0002f80000041ab9 */ /* 0x000fe40000000a00 */
[----:B------:R-:W-:-:S06]  /*e2f0*/  @UP1 UIMAD.WIDE UR4, UR39, 0x4, UR4 ;  /* 0x00000004270418a5 */ /* 0x000fcc000f8e0204 */
[----:B------:R-:W-:Y:S02]  /*e300*/  IMAD.U32 R4, RZ, RZ, UR4 ;  /* 0x00000004ff047e24 */ /* 0x000fe4000f8e00ff */
[----:B------:R-:W-:-:S05]  /*e310*/  IMAD.U32 R5, RZ, RZ, UR5 ;  /* 0x00000005ff057e24 */ /* 0x000fca000f8e00ff */
[----:B0-----:R1:W5:Y:S01]  /*e320*/  @P2 LDG.E R7, desc[UR48][R4.64] ;  /* 0x0000003004072981 */ /* 0x001362000c1e1900 */
[----:B------:R-:W-:Y:S01]  /*e330*/  USHF.R.S32.HI UR6, URZ, 0x1f, UR38 ;  /* 0x0000001f3f067899 */ /* 0x000fe20008011426 */
[----:B--2---:R-:W-:-:S05]  /*e340*/  VIADD R0, R0, 0xffffff80 ;  /* 0xffffff8000007836 */ /* 0x004fca0000000000 */
[----:B------:R-:W-:Y:S01]  /*e350*/  ISETP.GT.AND P0, PT, R0, 0xbf, PT ;  /* 0x000000bf0000780c */ /* 0x000fe20003f04270 */
[----:B------:R-:W-:-:S12]  /*e360*/  @P2 BRA `(.L_x_938) ;  /* 0x0000000000102947 */ /* 0x000fd80003800000 */
[----:B------:R-:W-:Y:S05]  /*e370*/  @!P1 BRA `(.L_x_938) ;  /* 0x00000000000c9947 */ /* 0x000fea0003800000 */
[----:B------:R-:W2:Y:S04]  /*e380*/  LDG.E R0, desc[UR48][R2.64] ;  /* 0x0000003002007981 */ /* 0x000ea8000c1e1900 */
[----:B-----5:R-:W2:Y:S02]  /*e390*/  LDG.E R7, desc[UR48][R2.64+0x4] ;  /* 0x0000043002077981 */ /* 0x020ea4000c1e1900 */
[----:B--2---:R-:W-:-:S07]  /*e3a0*/  IMAD.IADD R7, R7, 0x1, -R0 ;  /* 0x0000000107077824 */ /* 0x004fce00078e0a00 */
.L_x_938:
[----:B------:R-:W-:Y:S01]  /*e3b0*/  USHF.R.S32.HI UR4, URZ, 0x1f, UR39 ;  /* 0x0000001f3f047899 */ /* 0x000fe20008011427 */
[----:B------:R-:W-:Y:S01]  /*e3c0*/  BSSY B1, `(.L_x_939) ;  /* 0x000001e000017945 */ /* 0x000fe20003800000 */
[----:B------:R-:W-:Y:S01]  /*e3d0*/  USEL UR8, UR39, URZ, !UP0 ;  /* 0x0000003f27087287 */ /* 0x000fe2000c000000 */
[----:B------:R-:W-:Y:S01]  /*e3e0*/  SHF.R.S32.HI R23, RZ, 0x1f, R22 ;  /* 0x0000001fff177819 */ /* 0x000fe20000011416 */
[----:B------:R-:W-:Y:S01]  /*e3f0*/  USEL UR7, UR4, URZ, !UP0 ;  /* 0x0000003f04077287 */ /* 0x000fe2000c000000 */
[----:B-----5:R-:W-:Y:S01]  /*e400*/  SHF.R.S32.HI R6, RZ, 0x1f, R9 ;  /* 0x0000001fff067819 */ /* 0x020fe20000011409 */
[----:B------:R-:W-:Y:S10]  /*e410*/  @P0 BRA `(.L_x_940) ;  /* 0x0000000000600947 */ /* 0x000ff40003800000 */
[----:B------:R-:W0:Y:S02]  /*e420*/  S2R R0, SR_TID.X ;  /* 0x0000000000007919 */ /* 0x000e240000002100 */
[----:B0-----:R-:W-:-:S04]  /*e430*/  IMAD R0, R154, 0xc0, R0 ;  /* 0x000000c09a007824 */ /* 0x001fc800078e0200 */
[----:B------:R-:W-:-:S05]  /*e440*/  VIADD R0, R0, 0xffffff80 ;  /* 0xffffff8000007836 */ /* 0x000fca0000000000 */
[----:B------:R-:W-:-:S13]  /*e450*/  ISETP.GE.AND P0, PT, R0, R7, PT ;  /* 0x000000070000720c */ /* 0x000fda0003f06270 */
[----:B------:R-:W-:Y:S05]  /*e460*/  @P0 BRA `(.L_x_940) ;  /* 0x00000000004c0947 */ /* 0x000fea0003800000 */
[C---:B-1----:R-:W-:Y:S01]  /*e470*/  IADD3 R2, P0, R0.reuse, R9, RZ ;  /* 0x0000000900027210 */ /* 0x042fe20007f1e0ff */
        /* <DEDUP_REMOVED lines=18> */
.L_x_940:
[----:B------:R-:W-:Y:S05]  /*e5a0*/  BSYNC B1 ;  /* 0x0000000000017941 */ /* 0x000fea0003800000 */
.L_x_939:
[----:B------:R-:W-:Y:S01]  /*e5b0*/  ULDC.64 UR4, c[0x0][0xaa0] ;  /* 0x0002a80000047ab9 */ /* 0x000fe20000000a00 */
[----:B------:R-:W-:Y:S01]  /*e5c0*/  ULDC.64 UR10, c[0x0][0xae0] ;  /* 0x0002b800000a7ab9 */ /* 0x000fe20000000a00 */
[----:B------:R-:W-:Y:S01]  /*e5d0*/  IMAD R0, R6, UR4, RZ ;  /* 0x0000000406007c24 */ /* 0x000fe2000f8e02ff */
[----:B------:R-:W-:Y:S01]  /*e5e0*/  BSSY B1, `(.L_x_941) ;  /* 0x000002a000017945 */ /* 0x000fe20003800000 */
[----:B01----:R-:W-:Y:S01]  /*e5f0*/  IMAD.WIDE.U32 R2, R9, UR4, R22 ;  /* 0x0000000409027c25 */ /* 0x003fe2000f8e0016 */
[----:B------:R-:W-:-:S03]  /*e600*/  UIMAD UR4, UR6, UR10, URZ ;  /* 0x0000000a060472a4 */ /* 0x000fc6000f8e023f */
[----:B------:R-:W-:Y:S01]  /*e610*/  IMAD R9, R9, UR5, R0 ;  /* 0x0000000509097c24 */ /* 0x000fe2000f8e0200 */
[----:B------:R-:W-:Y:S01]  /*e620*/  UIMAD UR4, UR38, UR11, UR4 ;  /* 0x0000000b260472a4 */ /* 0x000fe2000f8e0204 */
[----:B------:R-:W-:Y:S02]  /*e630*/  IMAD.U32 R5, RZ, RZ, UR10 ;  /* 0x0000000aff057e24 */ /* 0x000fe4000f8e00ff */
[----:B------:R-:W-:Y:S01]  /*e640*/  IMAD.IADD R3, R3, 0x1, R9 ;  /* 0x0000000103037824 */ /* 0x000fe200078e0209 */
[----:B------:R-:W-:Y:S01]  /*e650*/  ULDC.64 UR10, c[0x0][0xae8] ;  /* 0x0002ba00000a7ab9 */ /* 0x000fe20000000a00 */
[----:B------:R-:W-:Y:S02]  /*e660*/  IMAD R7, R154, -0xc0, R7 ;  /* 0xffffff409a077824 */ /* 0x000fe400078e0207 */
[----:B------:R-:W-:-:S03]  /*e670*/  IMAD.WIDE.U32 R2, R5, UR38, R2 ;  /* 0x0000002605027c25 */ /* 0x000fc6000f8e0002 */
[CC--:B------:R-:W-:Y:S01]  /*e680*/  ISETP.GE.AND P0, PT, R152.reuse, R7.reuse, PT ;  /* 0x000000079800720c */ /* 0x0c0fe20003f06270 */
[----:B------:R-:W-:Y:S01]  /*e690*/  VIADD R3, R3, UR4 ;  /* 0x0000000403037c36 */ /* 0x000fe20008000000 */
[----:B------:R-:W-:Y:S01]  /*e6a0*/  UIMAD UR4, UR7, UR10, URZ ;  /* 0x0000000a070472a4 */ /* 0x000fe2000f8e023f */
[----:B------:R-:W-:Y:S02]  /*e6b0*/  VIADD R0, R152, 0x60 ;  /* 0x0000006098007836 */ /* 0x000fe40000000000 */
[----:B------:R-:W-:Y:S01]  /*e6c0*/  IMAD.U32 R5, RZ, RZ, UR10 ;  /* 0x0000000aff057e24 */ /* 0x000fe2000f8e00ff */
[----:B------:R-:W-:Y:S01]  /*e6d0*/  UIMAD UR4, UR8, UR11, UR4 ;  /* 0x0000000b080472a4 */ /* 0x000fe2000f8e0204 */
[----:B------:R-:W-:Y:S01]  /*e6e0*/  IMAD.MOV.U32 R6, RZ, RZ, R152 ;  /* 0x000000ffff067224 */ /* 0x000fe200078e0098 */
[----:B------:R-:W-:Y:S01]  /*e6f0*/  ISETP.GE.AND P1, PT, R0, R7, PT ;  /* 0x000000070000720c */ /* 0x000fe20003f26270 */
[----:B------:R-:W-:Y:S01]  /*e700*/  IMAD.WIDE.U32 R4, R5, UR8, R2 ;  /* 0x0000000805047c25 */ /* 0x000fe2000f8e0002 */
[----:B------:R-:W-:-:S03]  /*e710*/  SHF.R.S32.HI R7, RZ, 0x1f, R152 ;  /* 0x0000001fff077819 */ /* 0x000fc60000011498 */
[----:B------:R-:W-:Y:S02]  /*e720*/  VIADD R11, R5, UR4 ;  /* 0x00000004050b7c36 */ /* 0x000fe40008000000 */
        /* <DEDUP_REMOVED lines=21> */
.L_x_942:
[----:B------:R-:W-:Y:S05]  /*e880*/  BSYNC B1 ;  /* 0x0000000000017941 */ /* 0x000fea0003800000 */
.L_x_941:
        /* <DEDUP_REMOVED lines=22> */
.L_x_937:
[----:B------:R-:W-:Y:S05]  /*e9f0*/  BSYNC B0 ;  /* 0x0000000000007941 */ /* 0x000fea0003800000 */
.L_x_932:
[----:B------:R-:W-:Y:S02]  /*ea00*/  ULDC UR4, c[0x0][0xc14] ;  /* 0x0003050000047ab9 */ /* 0x000fe40000000800 */
[----:B------:R-:W-:-:S06]  /*ea10*/  UISETP.GE.AND UP0, UPT, UR50, UR4, UPT ;  /* 0x000000043200728c */ /* 0x000fcc000bf06270 */
[----:B------:R-:W-:-:S13]  /*ea20*/  PLOP3.LUT P0, PT, PT, PT, UP0, 0x80, 0x0 ;  /* 0x000000000000781c */ /* 0x000fda0003f0f008 */
[----:B------:R-:W-:Y:S05]  /*ea30*/  @!P0 BRA `(.L_x_943) ;  /* 0xffffff2000cc8947 */ /* 0x000fea000383ffff */
[----:B------:R-:W-:Y:S05]  /*ea40*/  EXIT ;  /* 0x000000000000794d */ /* 0x000fea0003800000 */
.L_x_846:
[----:B------:R-:W-:-:S08]  /*ea50*/  NOP ;  /* 0x0000000000007918 */ /* 0x000fd00000000000 */
[----:B------:R-:W0:-:S00]  /*ea60*/  USETMAXREG.DEALLOC.CTAPOOL 0x20 ;  /* 0x00000020000079c8 */ /* 0x000e0000080e0500 */
[----:B0-----:R-:W-:Y:S01]  /*ea70*/  LOP3.LUT R2, R0, 0x3, RZ, 0xc0, !PT ;  /* 0x0000000300027812 */ /* 0x001fe200078ec0ff */
[----:B------:R-:W-:Y:S01]  /*ea80*/  IMAD.MOV.U32 R4, RZ, RZ, RZ ;  /* 0x000000ffff047224 */ /* 0x000fe200078e00ff */
[----:B------:R-:W-:-:S04]  /*ea90*/  LOP3.LUT R18, R18, 0xfffffffd, RZ, 0xc0, !PT ;  /* 0xfffffffd12127812 */ /* 0x000fc800078ec0ff */
[----:B------:R-:W0:Y:S02]  /*eaa0*/  SHFL.IDX PT, R2, R2, RZ, 0x1f ;  /* 0x00001fff02027589 */ /* 0x000e2400000e0000 */
[----:B0-----:R-:W-:-:S13]  /*eab0*/  ISETP.NE.AND P0, PT, R2, RZ, PT ;  /* 0x000000ff0200720c */ /* 0x001fda0003f05270 */
[----:B------:R-:W-:Y:S01]  /*eac0*/  @P0 LOP3.LUT R18, R18, 0x2, RZ, 0xfc, !PT ;  /* 0x0000000212120812 */ /* 0x000fe200078efcff */
[----:B------:R-:W-:Y:S06]  /*ead0*/  @!P0 BRA `(.L_x_944) ;  /* 0x0000000000248947 */ /* 0x000fec0003800000 */
[----:B------:R-:W0:Y:S08]  /*eae0*/  S2UR UR5, SR_CgaCtaId ;  /* 0x00000000000579c3 */ /* 0x000e300000008800 */
[----:B------:R-:W-:Y:S06]  /*eaf0*/  BAR.SYNC.DEFER_BLOCKING 0x5, 0x200 ;  /* 0x0148000000007b1d */ /* 0x000fec0000010000 */
[----:B------:R-:W-:-:S02]  /*eb00*/  UMOV UR4, 0x400 ;  /* 0x0000040000047882 */ /* 0x000fc40000000000 */
[----:B0-----:R-:W-:-:S09]  /*eb10*/  ULEA UR4, UR5, UR4, 0x18 ;  /* 0x0000000405047291 */ /* 0x001fd2000f8ec03f */
[----:B------:R-:W0:Y:S02]  /*eb20*/  LDS.128 R24, [UR4+0x19cd0] ;  /* 0x019cd004ff187984 */ /* 0x000e240008000c00 */
[----:B0-----:R-:W-:Y:S02]  /*eb30*/  R2UR UR46, R27 ;  /* 0x000000001b2e72ca */ /* 0x001fe400000e0000 */
[----:B------:R-:W-:Y:S01]  /*eb40*/  R2UR UR38, R26 ;  /* 0x000000001a2672ca */ /* 0x000fe200000e0000 */
[----:B------:R-:W-:Y:S06]  /*eb50*/  BAR.ARV 0x4, 0x200 ;  /* 0x0108000000007b1d */ /* 0x000fec0000002000 */
[----:B------:R-:W-:Y:S08]  /*eb60*/  BRA `(.L_x_945) ;  /* 0x0000000800b07947 */ /* 0x000ff00003800000 */
.L_x_944:
[----:B------:R-:W0:Y:S01]  /*eb70*/  S2R R2, SR_TID.X ;  /* 0x0000000000027919 */ /* 0x000e220000002100 */
[----:B------:R-:W-:Y:S01]  /*eb80*/  ULDC UR4, c[0x0][0xc14] ;  /* 0x0003050000047ab9 */ /* 0x000fe20000000800 */
[----:B------:R-:W1:Y:S01]  /*eb90*/  LDC R9, c[0x0][0xc10] ;  /* 0x00030400ff097b82 */ /* 0x000e620000000800 */
[----:B0-----:R-:W-:-:S04]  /*eba0*/  LOP3.LUT R5, R2, 0x1f, RZ, 0xc0, !PT ;  /* 0x0000001f02057812 */ /* 0x001fc800078ec0ff */
[----:B------:R-:W-:-:S04]  /*ebb0*/  ISETP.NE.AND P0, PT, R5, 0x1f, PT ;  /* 0x0000001f0500780c */ /* 0x000fc80003f05270 */
[----:B------:R-:W-:-:S13]  /*ebc0*/  ISETP.GE.OR P1, PT, R5, UR4, !P0 ;  /* 0x0000000405007c0c */ /* 0x000fda000c726670 */
[----:B------:R-:W0:Y:S02]  /*ebd0*/  @!P1 LDC.64 R2, c[0x0][0xc58] ;  /* 0x00031600ff029b82 */ /* 0x000e240000000a00 */
[----:B0-----:R-:W-:-:S05]  /*ebe0*/  @!P1 IMAD.WIDE.U32 R2, R5, 0x4, R2 ;  /* 0x0000000405029825 */ /* 0x001fca00078e0002 */
[----:B------:R-:W2:Y:S01]  /*ebf0*/  @!P1 LDG.E R4, desc[UR48][R2.64] ;  /* 0x0000003002049981 */ /* 0x000ea2000c1e1900 */
[C---:B------:R-:W-:Y:S01]  /*ec00*/  ISETP.NE.AND P1, PT, R5.reuse, RZ, PT ;  /* 0x000000ff0500720c */ /* 0x040fe20003f25270 */
[----:B------:R-:W-:Y:S01]  /*ec10*/  UMOV UR46, URZ ;  /* 0x0000003f002e7c82 */ /* 0x000fe20008000000 */
[C---:B------:R-:W-:Y:S01]  /*ec20*/  ISETP.GE.U32.AND P2, PT, R5.reuse, 0x2, PT ;  /* 0x000000020500780c */ /* 0x040fe20003f46070 */
[----:B------:R-:W-:Y:S01]  /*ec30*/  IMAD.MOV.U32 R24, RZ, RZ, RZ ;  /* 0x000000ffff187224 */ /* 0x000fe200078e00ff */
        /* <DEDUP_REMOVED lines=19> */
[----:B------:R-:W1:Y:S02]  /*ed70*/  SHFL.IDX PT, R6, R10, 0x1f, 0x1f ;  /* 0x03e01f000a067f89 */ /* 0x000e6400000e0000 */
[----:B-1----:R-:W-:-:S04]  /*ed80*/  IMAD R6, R6, R9, RZ ;  /* 0x0000000906067224 */ /* 0x002fc800078e02ff */
[----:B------:R-:W-:Y:S01]  /*ed90*/  IMAD.MOV.U32 R3, RZ, RZ, R6 ;  /* 0x000000ffff037224 */ /* 0x000fe200078e0006 */
[----:B0-----:R-:W-:-:S13]  /*eda0*/  ISETP.GT.AND P6, PT, R6, R7, PT ;  /* 0x000000070600720c */ /* 0x001fda0003fc4270 */
[----:B------:R-:W-:Y:S05]  /*edb0*/  @P6 BRA `(.L_x_946) ;  /* 0x0000000000a06947 */ /* 0x000fea0003800000 */
[----:B------:R-:W-:Y:S01]  /*edc0*/  IMAD.MOV.U32 R6, RZ, RZ, R3 ;  /* 0x000000ffff067224 */ /* 0x000fe200078e0003 */
[----:B------:R-:W-:Y:S01]  /*edd0*/  UMOV UR46, URZ ;  /* 0x0000003f002e7c82 */ /* 0x000fe20008000000 */
[----:B------:R-:W-:Y:S01]  /*ede0*/  ULDC UR6, c[0x0][0xc14] ;  /* 0x0003050000067ab9 */ /* 0x000fe20000000800 */
[----:B------:R-:W-:-:S05]  /*edf0*/  ULDC UR5, c[0x0][0xc14] ;  /* 0x0003050000057ab9 */ /* 0x000fca0000000800 */
.L_x_950:
        /* <DEDUP_REMOVED lines=14> */
.L_x_949:
[----:B------:R-:W-:Y:S05]  /*eee0*/  BSYNC B0 ;  /* 0x0000000000007941 */ /* 0x000fea0003800000 */
.L_x_948:
        /* <DEDUP_REMOVED lines=21> */
.L_x_946:
[----:B------:R-:W-:Y:S01]  /*f040*/  IMAD.IADD R14, R6, 0x1, -R3 ;  /* 0x00000001060e7824 */ /* 0x000fe200078e0a03 */
[----:B------:R-:W-:-:S03]  /*f050*/  ULDC.64 UR4, c[0x0][0xc68] ;  /* 0x00031a0000047ab9 */ /* 0x000fc60000000a00 */
[----:B------:R-:W-:-:S05]  /*f060*/  IMAD R2, R10, R9, R14 ;  /* 0x000000090a027224 */ /* 0x000fca00078e020e */
[----:B------:R-:W-:-:S13]  /*f070*/  ISETP.GT.AND P0, PT, R2, R7, PT ;  /* 0x000000070200720c */ /* 0x000fda0003f04270 */
[----:B------:R-:W-:Y:S02]  /*f080*/  VOTEU.ANY UR7, UPT, !P0 ;  /* 0x0000000000077886 */ /* 0x000fe400040e0100 */
[----:B------:R-:W-:-:S04]  /*f090*/  UPOPC UR6, UR7 ;  /* 0x00000007000672bf */ /* 0x000fc80008000000 */
[----:B------:R-:W-:-:S04]  /*f0a0*/  UIADD3 UR46, UR6, UR46, URZ ;  /* 0x0000002e062e7290 */ /* 0x000fc8000fffe03f */
[----:B------:R-:W-:-:S06]  /*f0b0*/  UIMAD.WIDE UR4, UR46, 0x4, UR4 ;  /* 0x000000042e0478a5 */ /* 0x000fcc000f8e0204 */
[----:B------:R-:W-:Y:S02]  /*f0c0*/  IMAD.U32 R2, RZ, RZ, UR4 ;  /* 0x00000004ff027e24 */ /* 0x000fe4000f8e00ff */
[----:B------:R-:W-:-:S05]  /*f0d0*/  IMAD.U32 R3, RZ, RZ, UR5 ;  /* 0x00000005ff037e24 */ /* 0x000fca000f8e00ff */
[----:B------:R-:W2:Y:S01]  /*f0e0*/  LDG.E R8, desc[UR48][R2.64] ;  /* 0x0000003002087981 */ /* 0x000ea2000c1e1900 */
[----:B------:R-:W-:Y:S01]  /*f0f0*/  IMAD.U32 R15, RZ, RZ, UR6 ;  /* 0x00000006ff0f7e24 */ /* 0x000fe2000f8e00ff */
[----:B------:R-:W-:-:S04]  /*f100*/  ISETP.NE.AND P0, PT, RZ, UR7, PT ;  /* 0x00000007ff007c0c */ /* 0x000fc8000bf05270 */
[----:B------:R-:W2:Y:S02]  /*f110*/  SHFL.IDX PT, R4, R4, R15, 0x1f ;  /* 0x00001f0f04047589 */ /* 0x000ea400000e0000 */
[----:B--2---:R-:W-:-:S05]  /*f120*/  IMAD R6, R4, R8, RZ ;  /* 0x0000000804067224 */ /* 0x004fca00078e02ff */
[----:B------:R-:W-:-:S04]  /*f130*/  IABS R11, R6 ;  /* 0x00000006000b7213 */ /* 0x000fc80000000000 */
[----:B------:R-:W0:Y:S08]  /*f140*/  I2F.RP R12, R11 ;  /* 0x0000000b000c7306 */ /* 0x000e300000209400 */
[----:B0-----:R-:W0:Y:S02]  /*f150*/  MUFU.RCP R12, R12 ;  /* 0x0000000c000c7308 */ /* 0x001e240000001000 */
[----:B0-----:R-:W-:-:S06]  /*f160*/  VIADD R13, R12, 0xffffffe ;  /* 0x0ffffffe0c0d7836 */ /* 0x001fcc0000000000 */
[----:B------:R-:W0:Y:S02]  /*f170*/  F2I.FTZ.U32.TRUNC.NTZ R3, R13 ;  /* 0x0000000d00037305 */ /* 0x000e24000021f000 */
[----:B0-----:R-:W-:Y:S01]  /*f180*/  IMAD.MOV R16, RZ, RZ, -R3 ;  /* 0x000000ffff107224 */ /* 0x001fe200078e0a03 */
[----:B------:R-:W-:Y:S06]  /*f190*/  @!P0 BRA `(.L_x_951) ;  /* 0x00000000000c8947 */ /* 0x000fec0003800000 */
[----:B------:R-:W-:-:S06]  /*f1a0*/  UIADD3 UR4, UR6, -0x1, URZ ;  /* 0xffffffff06047890 */ /* 0x000fcc000fffe03f */
[----:B------:R-:W-:-:S05]  /*f1b0*/  IMAD.U32 R13, RZ, RZ, UR4 ;  /* 0x00000004ff0d7e24 */ /* 0x000fca000f8e00ff */
[----:B------:R0:W1:Y:S02]  /*f1c0*/  SHFL.IDX PT, R24, R10, R13, 0x1f ;  /* 0x00001f0d0a187589 */ /* 0x00006400000e0000 */
.L_x_951:
[----:B-1----:R-:W-:Y:S01]  /*f1d0*/  IMAD R24, R24, R9, R14 ;  /* 0x0000000918187224 */ /* 0x002fe200078e020e */
[----:B0-----:R-:W-:Y:S01]  /*f1e0*/  IABS R10, R6 ;  /* 0x00000006000a7213 */ /* 0x001fe20000000000 */
[----:B------:R-:W-:Y:S02]  /*f1f0*/  IMAD R13, R16, R11, RZ ;  /* 0x0000000b100d7224 */ /* 0x000fe400078e02ff */
[----:B------:R-:W-:Y:S02]  /*f200*/  IMAD.IADD R7, R7, 0x1, -R24 ;  /* 0x0000000107077824 */ /* 0x000fe400078e0a18 */
[----:B------:R-:W-:Y:S02]  /*f210*/  IMAD.MOV.U32 R2, RZ, RZ, RZ ;  /* 0x000000ffff027224 */ /* 0x000fe400078e00ff */
[----:B------:R-:W-:Y:S02]  /*f220*/  IMAD.MOV R10, RZ, RZ, -R10 ;  /* 0x000000ffff0a7224 */ /* 0x000fe400078e0a0a */
[----:B------:R-:W-:Y:S01]  /*f230*/  IMAD.HI.U32 R2, R3, R13, R2 ;  /* 0x0000000d03027227 */ /* 0x000fe200078e0002 */
[----:B------:R-:W-:-:S05]  /*f240*/  IABS R3, R7 ;  /* 0x0000000700037213 */ /* 0x000fca0000000000 */
        /* <DEDUP_REMOVED lines=12> */
[----:B------:R-:W-:Y:S02]  /*f310*/  IMAD R10, R8, R2, RZ ;  /* 0x00000002080a7224 */ /* 0x000fe400078e02ff */
[----:B------:R-:W-:Y:S02]  /*f320*/  IMAD.MOV R2, RZ, RZ, -R2 ;  /* 0x000000ffff027224 */ /* 0x000fe400078e0a02 */
[----:B------:R-:W-:Y:S02]  /*f330*/  IMAD.MOV R3, RZ, RZ, -R10 ;  /* 0x000000ffff037224 */ /* 0x000fe400078e0a0a */
[----:B------:R-:W-:Y:S02]  /*f340*/  IMAD R13, R6, R2, R7 ;  /* 0x00000002060d7224 */ /* 0x000fe400078e0207 */
[----:B------:R-:W-:Y:S01]  /*f350*/  IMAD.MOV.U32 R2, RZ, RZ, RZ ;  /* 0x000000ffff027224 */ /* 0x000fe200078e00ff */
[----:B------:R-:W-:Y:S02]  /*f360*/  VIADDMNMX R8, R3, R9, R8, PT ;  /* 0x0000000903087246 */ /* 0x000fe40003800108 */
[----:B------:R-:W-:-:S02]  /*f370*/  IABS R6, R13 ;  /* 0x0000000d00067213 */ /* 0x000fc40000000000 */
[----:B------:R-:W-:-:S04]  /*f380*/  IABS R9, R8 ;  /* 0x0000000800097213 */ /* 0x000fc80000000000 */
[----:B------:R-:W0:Y:S08]  /*f390*/  I2F.RP R11, R9 ;  /* 0x00000009000b7306 */ /* 0x000e300000209400 */
[----:B0-----:R-:W0:Y:S02]  /*f3a0*/  MUFU.RCP R11, R11 ;  /* 0x0000000b000b7308 */ /* 0x001e240000001000 */
[----:B0-----:R-:W-:-:S06]  /*f3b0*/  VIADD R3, R11, 0xffffffe ;  /* 0x0ffffffe0b037836 */ /* 0x001fcc0000000000 */
[----:B------:R-:W0:Y:S02]  /*f3c0*/  F2I.FTZ.U32.TRUNC.NTZ R3, R3 ;  /* 0x0000000300037305 */ /* 0x000e24000021f000 */
[----:B0-----:R-:W-:-:S04]  /*f3d0*/  IMAD.MOV R12, RZ, RZ, -R3 ;  /* 0x000000ffff0c7224 */ /* 0x001fc800078e0a03 */
[----:B------:R-:W-:Y:S01]  /*f3e0*/  IMAD R7, R12, R9, RZ ;  /* 0x000000090c077224 */ /* 0x000fe200078e02ff */
[----:B------:R-:W-:-:S03]  /*f3f0*/  IABS R12, R8 ;  /* 0x00000008000c7213 */ /* 0x000fc60000000000 */
[----:B------:R-:W-:Y:S01]  /*f400*/  IMAD.HI.U32 R2, R3, R7, R2 ;  /* 0x0000000703027227 */ /* 0x000fe200078e0002 */
[----:B------:R-:W-:-:S03]  /*f410*/  LOP3.LUT R3, R13, R8, RZ, 0x3c, !PT ;  /* 0x000000080d037212 */ /* 0x000fc600078e3cff */
[----:B------:R-:W-:Y:S01]  /*f420*/  IMAD.MOV.U32 R7, RZ, RZ, R6 ;  /* 0x000000ffff077224 */ /* 0x000fe200078e0006 */
[----:B------:R-:W-:Y:S01]  /*f430*/  ISETP.GE.AND P2, PT, R3, RZ, PT ;  /* 0x000000ff0300720c */ /* 0x000fe20003f46270 */
[----:B------:R-:W-:Y:S02]  /*f440*/  IMAD.MOV R6, RZ, RZ, -R12 ;  /* 0x000000ffff067224 */ /* 0x000fe400078e0a0c */
[----:B------:R-:W-:-:S04]  /*f450*/  IMAD.HI.U32 R2, R2, R7, RZ ;  /* 0x0000000702027227 */ /* 0x000fc800078e00ff */
[----:B------:R-:W-:Y:S02]  /*f460*/  IMAD R6, R2, R6, R7 ;  /* 0x0000000602067224 */ /* 0x000fe400078e0207 */
[----:B------:R-:W-:-:S03]  /*f470*/  IMAD.IADD R3, R13, 0x1, R10 ;  /* 0x000000010d037824 */ /* 0x000fc600078e020a */
[----:B------:R-:W-:-:S13]  /*f480*/  ISETP.GT.U32.AND P1, PT, R9, R6, PT ;  /* 0x000000060900720c */ /* 0x000fda0003f24070 */
[----:B------:R-:W-:Y:S02]  /*f490*/  @!P1 IMAD.IADD R6, R6, 0x1, -R9 ;  /* 0x0000000106069824 */ /* 0x000fe400078e0a09 */
[----:B------:R-:W-:Y:S01]  /*f4a0*/  @!P1 VIADD R2, R2, 0x1 ;  /* 0x0000000102029836 */ /* 0x000fe20000000000 */
[----:B------:R-:W-:Y:S02]  /*f4b0*/  ISETP.NE.AND P1, PT, R8, RZ, PT ;  /* 0x000000ff0800720c */ /* 0x000fe40003f25270 */
[----:B------:R-:W-:Y:S01]  /*f4c0*/  ISETP.GE.U32.AND P0, PT, R6, R9, PT ;  /* 0x000000090600720c */ /* 0x000fe20003f06070 */
[----:B------:R-:W-:-:S12]  /*f4d0*/  IMAD.MOV R6, RZ, RZ, -R8 ;  /* 0x000000ffff067224 */ /* 0x000fd800078e0a08 */
[----:B------:R-:W-:-:S04]  /*f4e0*/  @P0 VIADD R2, R2, 0x1 ;  /* 0x0000000102020836 */ /* 0x000fc80000000000 */
[----:B------:R-:W-:Y:S01]  /*f4f0*/  @!P2 IMAD.MOV R2, RZ, RZ, -R2 ;  /* 0x000000ffff02a224 */ /* 0x000fe200078e0a02 */
[----:B------:R-:W-:-:S04]  /*f500*/  @!P1 LOP3.LUT R2, RZ, R8, RZ, 0x33, !PT ;  /* 0x00000008ff029212 */ /* 0x000fc800078e33ff */
[----:B------:R-:W-:Y:S01]  /*f510*/  LOP3.LUT R25, RZ, R2, RZ, 0x33, !PT ;  /* 0x00000002ff197212 */ /* 0x000fe200078e33ff */
[----:B------:R-:W-:-:S04]  /*f520*/  IMAD R3, R2, R6, R3 ;  /* 0x0000000602037224 */ /* 0x000fc800078e0203 */
[----:B------:R-:W-:Y:S01]  /*f530*/  IMAD.IADD R25, R4, 0x1, R25 ;  /* 0x0000000104197824 */ /* 0x000fe200078e0219 */
[----:B------:R-:W-:Y:S01]  /*f540*/  R2UR UR38, R3 ;  /* 0x00000000032672ca */ /* 0x000fe200000e0000 */
[----:B------:R-:W-:-:S14]  /*f550*/  BRA `(.L_x_952) ;  /* 0x00000000000c7947 */ /* 0x000fdc0003800000 */
.L_x_947:
[----:B------:R-:W-:Y:S01]  /*f560*/  IMAD.MOV.U32 R24, RZ, RZ, R7 ;  /* 0x000000ffff187224 */ /* 0x000fe200078e0007 */
[----:B------:R-:W-:Y:S01]  /*f570*/  UMOV UR38, URZ ;  /* 0x0000003f00267c82 */ /* 0x000fe20008000000 */
[----:B------:R-:W-:-:S07]  /*f580*/  IMAD.MOV.U32 R25, RZ, RZ, RZ ;  /* 0x000000ffff197224 */ /* 0x000fce00078e00ff */
.L_x_952:
[----:B------:R-:W-:Y:S01]  /*f590*/  ISETP.NE.AND P0, PT, R5, RZ, PT ;  /* 0x000000ff0500720c */ /* 0x000fe20003f05270 */
[----:B------:R-:W-:Y:S02]  /*f5a0*/  IMAD.U32 R6, RZ, RZ, UR38 ;  /* 0x00000026ff067e24 */ /* 0x000fe4000f8e00ff */
[----:B------:R-:W-:Y:S02]  /*f5b0*/  IMAD.U32 R7, RZ, RZ, UR46 ;  /* 0x0000002eff077e24 */ /* 0x000fe4000f8e00ff */
[----:B------:R-:W-:Y:S02]  /*f5c0*/  IMAD.MOV.U32 R4, RZ, RZ, R24 ;  /* 0x000000ffff047224 */ /* 0x000fe400078e0018 */
[----:B------:R-:W-:-:S06]  /*f5d0*/  IMAD.MOV.U32 R5, RZ, RZ, R25 ;  /* 0x000000ffff057224 */ /* 0x000fcc00078e0019 */
[----:B------:R-:W0:Y:S01]  /*f5e0*/  @!P0 S2R R3, SR_CgaCtaId ;  /* 0x0000000000038919 */ /* 0x000e220000008800 */
[----:B------:R-:W-:-:S04]  /*f5f0*/  @!P0 MOV R2, 0x400 ;  /* 0x0000040000028802 */ /* 0x000fc80000000f00 */
[----:B0-----:R-:W-:-:S05]  /*f600*/  @!P0 LEA R2, R3, R2, 0x18 ;  /* 0x0000000203028211 */ /* 0x001fca00078ec0ff */
[----:B------:R0:W-:Y:S01]  /*f610*/  @!P0 STS.128 [R2+0x19cd0], R4 ;  /* 0x019cd00402008388 */ /* 0x0001e20000000c00 */
[----:B------:R-:W-:Y:S06]  /*f620*/  BAR.ARV 0x5, 0x200 ;  /* 0x0148000000007b1d */ /* 0x000fec0000002000 */
.L_x_945:
[----:B------:R-:W-:Y:S01]  /*f630*/  ULDC UR4, c[0x0][0xc14] ;  /* 0x0003050000047ab9 */ /* 0x000fe20000000800 */
[----:B------:R1:W-:Y:S01]  /*f640*/  STL [R1+0x4], RZ ;  /* 0x000004ff01007387 */ /* 0x0003e20000100800 */
[----:B------:R-:W-:Y:S01]  /*f650*/  UISETP.GE.AND UP0, UPT, UR46, UR4, UPT ;  /* 0x000000042e00728c */ /* 0x000fe2000bf06270 */
[----:B------:R-:W-:Y:S02]  /*f660*/  IMAD.MOV.U32 R19, RZ, RZ, 0x1 ;  /* 0x00000001ff137424 */ /* 0x000fe400078e00ff */
[----:B------:R-:W-:-:S03]  /*f670*/  IMAD.MOV.U32 R17, RZ, RZ, RZ ;  /* 0x000000ffff117224 */ /* 0x000fc600078e00ff */
[----:B------:R-:W-:-:S13]  /*f680*/  PLOP3.LUT P0, PT, PT, PT, UP0, 0x80, 0x0 ;  /* 0x000000000000781c */ /* 0x000fda0003f0f008 */
[----:B-1----:R-:W-:Y:S05]  /*f690*/  @P0 BRA `(.L_x_953) ;  /* 0x0000003c00e00947 */ /* 0x002fea0003800000 */
[----:B------:R-:W1:Y:S01]  /*f6a0*/  S2R R8, SR_TID.X ;  /* 0x0000000000087919 */ /* 0x000e620000002100 */
[----:B------:R-:W-:Y:S01]  /*f6b0*/  IMAD.SHL.U32 R9, R0, 0x800, RZ ;  /* 0x0000080000097824 */ /* 0x000fe200078e00ff */
[----:B------:R-:W-:Y:S01]  /*f6c0*/  ULOP3.LUT UR41, UR43, 0x1, URZ, 0xfc, !UPT ;  /* 0x000000012b297892 */ /* 0x000fe2000f8efc3f */
[----:B------:R-:W-:Y:S01]  /*f6d0*/  IMAD.MOV.U32 R29, RZ, RZ, 0x40 ;  /* 0x00000040ff1d7424 */ /* 0x000fe200078e00ff */
[----:B0-----:R-:W0:Y:S01]  /*f6e0*/  S2R R6, SR_TID.X ;  /* 0x0000000000067919 */ /* 0x001e220000002100 */
[----:B------:R-:W-:Y:S01]  /*f6f0*/  IMAD.MOV.U32 R19, RZ, RZ, 0x1 ;  /* 0x00000001ff137424 */ /* 0x000fe200078e00ff */
[----:B------:R-:W-:Y:S01]  /*f700*/  ULOP3.LUT UR45, UR43, 0x2, URZ, 0xfc, !UPT ;  /* 0x000000022b2d7892 */ /* 0x000fe2000f8efc3f */
[----:B------:R-:W-:Y:S01]  /*f710*/  IMAD.MOV.U32 R17, RZ, RZ, RZ ;  /* 0x000000ffff117224 */ /* 0x000fe200078e00ff */
[----:B------:R-:W-:Y:S01]  /*f720*/  ULDC UR44, c[0x0][0xc] ;  /* 0x00000300002c7ab9 */ /* 0x000fe20000000800 */
[----:B------:R-:W-:Y:S01]  /*f730*/  ULDC.64 UR50, c[0x0][0x198] ;  /* 0x0000660000327ab9 */ /* 0x000fe20000000a00 */
[----:B-1----:R-:W-:Y:S01]  /*f740*/  SHF.R.U32.HI R4, RZ, 0x1, R8 ;  /* 0x00000001ff047819 */ /* 0x002fe20000011608 */
[C---:B------:R-:W-:Y:S01]  /*f750*/  IMAD.SHL.U32 R2, R8.reuse, 0x20, RZ ;  /* 0x0000002008027824 */ /* 0x040fe200078e00ff */
[C---:B------:R-:W-:Y:S01]  /*f760*/  LOP3.LUT P0, RZ, R8.reuse, 0x4, RZ, 0xc0, !PT ;  /* 0x0000000408ff7812 */ /* 0x040fe2000780c0ff */
[----:B------:R-:W-:Y:S01]  /*f770*/  IMAD.SHL.U32 R0, R8, 0x80, RZ ;  /* 0x0000008008007824 */ /* 0x000fe200078e00ff */
[----:B------:R-:W-:-:S02]  /*f780*/  LOP3.LUT R5, R4, 0x20, RZ, 0xc0, !PT ;  /* 0x0000002004057812 */ /* 0x000fc400078ec0ff */
[----:B0-----:R-:W-:Y:S02]  /*f790*/  LOP3.LUT R6, R6, 0x7f, RZ, 0xc0, !PT ;  /* 0x0000007f06067812 */ /* 0x001fe400078ec0ff */
[----:B------:R-:W-:Y:S02]  /*f7a0*/  LOP3.LUT R3, R2, 0x80, RZ, 0xc0, !PT ;  /* 0x0000008002037812 */ /* 0x000fe400078ec0ff */
[----:B------:R-:W-:Y:S01]  /*f7b0*/  LOP3.LUT R7, R5, 0x10, R8, 0xf8, !PT ;  /* 0x0000001005077812 */ /* 0x000fe200078ef808 */
[----:B------:R-:W-:Y:S01]  /*f7c0*/  IMAD.SHL.U32 R5, R6, 0x10, RZ ;  /* 0x0000001006057824 */ /* 0x000fe200078e00ff */
[----:B------:R-:W-:Y:S01]  /*f7d0*/  LOP3.LUT R3, R3, 0x10, R4, 0xf8, !PT ;  /* 0x0000001003037812 */ /* 0x000fe200078ef804 */
[----:B------:R-:W-:Y:S01]  /*f7e0*/  IMAD.SHL.U32 R6, R8, 0x4, RZ ;  /* 0x0000000408067824 */ /* 0x000fe200078e00ff */
[----:B------:R-:W-:Y:S01]  /*f7f0*/  LOP3.LUT R2, R2, 0x360, RZ, 0xc0, !PT ;  /* 0x0000036002027812 */ /* 0x000fe200078ec0ff */
[----:B------:R-:W-:Y:S01]  /*f800*/  IMAD.SHL.U32 R4, R8, 0x10, RZ ;  /* 0x0000001008047824 */ /* 0x000fe200078e00ff */
[----:B------:R-:W-:-:S02]  /*f810*/  LOP3.LUT R7, R7, 0x380, R0, 0xf8, !PT ;  /* 0x0000038007077812 */ /* 0x000fc400078ef800 */
[----:B------:R-:W-:Y:S02]  /*f820*/  LOP3.LUT R2, R2, 0x400, R5, 0xf8, !PT ;  /* 0x0000040002027812 */ /* 0x000fe400078ef805 */
[----:B------:R-:W-:Y:S02]  /*f830*/  LOP3.LUT R3, R3, 0x10, R6, 0x78, !PT ;  /* 0x0000001003037812 */ /* 0x000fe400078e7806 */
[----:B------:R-:W-:Y:S02]  /*f840*/  LOP3.LUT R0, R0, 0x400, RZ, 0xc0, !PT ;  /* 0x0000040000007812 */ /* 0x000fe400078ec0ff */
[----:B------:R-:W-:Y:S02]  /*f850*/  LOP3.LUT R2, R2, R3, RZ, 0xfc, !PT ;  /* 0x0000000302027212 */ /* 0x000fe400078efcff */
[----:B------:R-:W-:Y:S02]  /*f860*/  LOP3.LUT R0, R0, 0x800, R9, 0xf8, !PT ;  /* 0x0000080000007812 */ /* 0x000fe400078ef809 */
[----:B------:R-:W-:Y:S01]  /*f870*/  LOP3.LUT R7, R7, 0x70, R4, 0x78, !PT ;  /* 0x0000007007077812 */ /* 0x000fe200078e7804 */
[----:B------:R0:W-:Y:S01]  /*f880*/  STL [R1], R2 ;  /* 0x0000000201007387 */ /* 0x0001e20000100800 */
[----:B------:R-:W-:-:S02]  /*f890*/  SEL R29, R29, 0xffffffc0, !P0 ;  /* 0xffffffc01d1d7807 */ /* 0x000fc40004000000 */
[----:B------:R-:W-:Y:S01]  /*f8a0*/  LOP3.LUT R28, R0, R7, RZ, 0xfc, !PT ;  /* 0x00000007001c7212 */ /* 0x000fe200078efcff */
[----:B------:R0:W-:Y:S06]  /*f8b0*/  STL [R1+0x4], RZ ;  /* 0x000004ff01007387 */ /* 0x0001ec0000100800 */
.L_x_1023:
[----:B------:R-:W-:Y:S01]  /*f8c0*/  ULDC.64 UR4, c[0x0][0xa28] ;  /* 0x00028a0000047ab9 */ /* 0x000fe20000000a00 */
[----:B------:R-:W-:Y:S01]  /*f8d0*/  ULDC.64 UR8, c[0x0][0xa00] ;  /* 0x0002800000087ab9 */ /* 0x000fe20000000a00 */
[----:B------:R-:W-:Y:S01]  /*f8e0*/  UISETP.NE.U32.AND UP0, UPT, UR4, URZ, UPT ;  /* 0x0000003f0400728c */ /* 0x000fe2000bf05070 */
[----:B------:R-:W-:Y:S01]  /*f8f0*/  ISETP.NE.U32.AND P0, PT, RZ, UR8, PT ;  /* 0x00000008ff007c0c */ /* 0x000fe2000bf05070 */
[----:B------:R-:W-:Y:S01]  /*f900*/  ULDC.64 UR6, c[0x0][0xa00] ;  /* 0x0002800000067ab9 */ /* 0x000fe20000000a00 */
[----:B------:R-:W-:Y:S01]  /*f910*/  ULDC.64 UR10, c[0x0][0xa18] ;  /* 0x00028600000a7ab9 */ /* 0x000fe20000000a00 */
[----:B------:R-:W-:Y:S01]  /*f920*/  UISETP.NE.AND.EX UP0, UPT, UR5, URZ, UPT, UP0 ;  /* 0x0000003f0500728c */ /* 0x000fe2000bf05300 */
[----:B------:R-:W-:Y:S01]  /*f930*/  ISETP.NE.AND.EX P0, PT, RZ, UR9, PT, P0 ;  /* 0x00000009ff007c0c */ /* 0x000fe2000bf05300 */
[----:B------:R-:W-:Y:S01]  /*f940*/  UIMAD.WIDE UR6, UR46, 0x4, UR6 ;  /* 0x000000042e0678a5 */ /* 0x000fe2000f8e0206 */
[----:B------:R-:W-:Y:S01]  /*f950*/  IMAD.MOV.U32 R26, RZ, RZ, RZ ;  /* 0x000000ffff1a7224 */ /* 0x000fe200078e00ff */
[----:B------:R-:W-:Y:S01]  /*f960*/  ULDC.64 UR4, c[0x0][0xa08] ;  /* 0x0002820000047ab9 */ /* 0x000fe20000000a00 */
[----:B------:R-:W-:Y:S01]  /*f970*/  UISETP.NE.U32.AND UP1, UPT, UR10, URZ, UPT ;  /* 0x0000003f0a00728c */ /* 0x000fe2000bf25070 */
[----:B------:R-:W-:Y:S01]  /*f980*/  ISETP.NE.U32.AND P1, PT, RZ, UR4, PT ;  /* 0x00000004ff007c0c */ /* 0x000fe2000bf25070 */
[----:B------:R-:W-:Y:S01]  /*f990*/  ULDC.64 UR8, c[0x0][0xa08] ;  /* 0x0002820000087ab9 */ /* 0x000fe20000000a00 */
[----:B0-----:R-:W-:Y:S01]  /*f9a0*/  IMAD.U32 R2, RZ, RZ, UR6 ;  /* 0x00000006ff027e24 */ /* 0x001fe2000f8e00ff */
[----:B------:R-:W-:Y:S01]  /*f9b0*/  UIMAD.WIDE UR8, UR46, 0x4, UR8 ;  /* 0x000000042e0878a5 */ /* 0x000fe2000f8e0208 */
[----:B------:R-:W-:Y:S01]  /*f9c0*/  ISETP.NE.AND.EX P1, PT, RZ, UR5, PT, P1 ;  /* 0x00000005ff007c0c */ /* 0x000fe2000bf25310 */
[----:B------:R-:W-:Y:S01]  /*f9d0*/  IMAD.U32 R3, RZ, RZ, UR7 ;  /* 0x00000007ff037e24 */ /* 0x000fe2000f8e00ff */
[----:B------:R-:W-:Y:S01]  /*f9e0*/  UISETP.NE.AND.EX UP1, UPT, UR11, URZ, UPT, UP1 ;  /* 0x0000003f0b00728c */ /* 0x000fe2000bf25310 */
[----:B-1----:R-:W0:Y:S01]  /*f9f0*/  LDC R6, c[0x0][0x288] ;  /* 0x0000a200ff067b82 */ /* 0x002e220000000800 */
[----:B------:R-:W-:Y:S01]  /*fa00*/  @UP0 ULDC.64 UR4, c[0x0][0xa28] ;  /* 0x00028a0000040ab9 */ /* 0x000fe20000000a00 */
[----:B------:R-:W-:Y:S01]  /*fa10*/  IMAD.MOV.U32 R23, RZ, RZ, RZ ;  /* 0x000000ffff177224 */ /* 0x000fe200078e00ff */
[----:B------:R1:W5:Y:S01]  /*fa20*/  @P0 LDG.E R26, desc[UR48][R2.64] ;  /* 0x00000030021a0981 */ /* 0x000362000c1e1900 */
[----:B------:R-:W-:Y:S01]  /*fa30*/  PLOP3.LUT P2, PT, PT, PT, UP0, 0x80, 0x0 ;  /* 0x000000000000781c */ /* 0x000fe20003f4f008 */
[----:B------:R-:W-:Y:S01]  /*fa40*/  @UP0 UIMAD.WIDE UR4, UR46, 0x4, UR4 ;  /* 0x000000042e0408a5 */ /* 0x000fe2000f8e0204 */
[----:B------:R-:W-:Y:S01]  /*fa50*/  PLOP3.LUT P3, PT, PT, PT, UP1, 0x80, 0x0 ;  /* 0x000000000000781c */ /* 0x000fe20003f6f018 */
[----:B------:R-:W-:-:S03]  /*fa60*/  IMAD.MOV.U32 R0, RZ, RZ, RZ ;  /* 0x000000ffff007224 */ /* 0x000fc600078e00ff */
[----:B------:R-:W-:Y:S01]  /*fa70*/  @UP1 ULDC.64 UR10, c[0x0][0xa18] ;  /* 0x00028600000a1ab9 */ /* 0x000fe20000000a00 */
[----:B-1----:R-:W-:Y:S02]  /*fa80*/  IMAD.U32 R2, RZ, RZ, UR8 ;  /* 0x00000008ff027e24 */ /* 0x002fe4000f8e00ff */
[----:B------:R-:W-:-:S05]  /*fa90*/  IMAD.U32 R3, RZ, RZ, UR9 ;  /* 0x00000009ff037e24 */ /* 0x000fca000f8e00ff */
[----:B------:R1:W5:Y:S02]  /*faa0*/  @P1 LDG.E R23, desc[UR48][R2.64] ;  /* 0x0000003002171981 */ /* 0x000364000c1e1900 */
[----:B-1----:R-:W-:Y:S02]  /*fab0*/  IMAD.U32 R2, RZ, RZ, UR4 ;  /* 0x00000004ff027e24 */ /* 0x002fe4000f8e00ff */
[----:B------:R-:W-:Y:S01]  /*fac0*/  IMAD.U32 R3, RZ, RZ, UR5 ;  /* 0x00000005ff037e24 */ /* 0x000fe2000f8e00ff */
[----:B------:R-:W-:-:S03]  /*fad0*/  @UP1 UIMAD.WIDE UR4, UR46, 0x4, UR10 ;  /* 0x000000042e0418a5 */ /* 0x000fc6000f8e020a */
[----:B------:R-:W-:Y:S01]  /*fae0*/  ULDC.64 UR10, c[0x0][0xa20] ;  /* 0x00028800000a7ab9 */ /* 0x000fe20000000a00 */
[----:B------:R1:W5:Y:S02]  /*faf0*/  @P2 LDG.E R0, desc[UR48][R2.64] ;  /* 0x0000003002002981 */ /* 0x000364000c1e1900 */
[----:B-1----:R-:W-:Y:S02]  /*fb00*/  IMAD.U32 R2, RZ, RZ, UR4 ;  /* 0x00000004ff027e24 */ /* 0x002fe4000f8e00ff */
[----:B------:R-:W-:Y:S01]  /*fb10*/  IMAD.U32 R3, RZ, RZ, UR5 ;  /* 0x00000005ff037e24 */ /* 0x000fe2000f8e00ff */
[----:B------:R-:W-:-:S04]  /*fb20*/  ULDC.64 UR4, c[0x0][0x3f8] ;  /* 0x0000fe0000047ab9 */ /* 0x000fc80000000a00 */
[----:B0-----:R0:W5:Y:S01]  /*fb30*/  @P3 LDG.E R6, desc[UR48][R2.64] ;  /* 0x0000003002063981 */ /* 0x001162000c1e1900 */
[----:B------:R-:W-:Y:S01]  /*fb40*/  UISETP.NE.U32.AND UP0, UPT, UR4, URZ, UPT ;  /* 0x0000003f0400728c */ /* 0x000fe2000bf05070 */
[----:B------:R-:W-:Y:S01]  /*fb50*/  ISETP.NE.U32.AND P2, PT, RZ, UR10, PT ;  /* 0x0000000aff007c0c */ /* 0x000fe2000bf45070 */
[----:B------:R-:W-:Y:S01]  /*fb60*/  ULDC UR10, c[0x0][0x2e0] ;  /* 0x0000b800000a7ab9 */ /* 0x000fe20000000800 */
[----:B------:R-:W-:Y:S01]  /*fb70*/  ULDC UR4, c[0x0][0x404] ;  /* 0x0001010000047ab9 */ /* 0x000fe20000000800 */
[----:B------:R-:W-:Y:S01]  /*fb80*/  UISETP.NE.AND.EX UP0, UPT, UR5, URZ, UPT, UP0 ;  /* 0x0000003f0500728c */ /* 0x000fe2000bf05300 */
[----:B------:R-:W-:-:S03]  /*fb90*/  ISETP.NE.AND.EX P2, PT, RZ, UR11, PT, P2 ;  /* 0x0000000bff007c0c */ /* 0x000fc6000bf45320 */
[----:B------:R-:W-:-:S04]  /*fba0*/  USEL UR4, UR4, 0x1, UP0 ;  /* 0x0000000104047887 */ /* 0x000fc80008000000 */
[----:B------:R-:W-:Y:S01]  /*fbb0*/  UIMAD UR10, UR4, UR10, URZ ;  /* 0x0000000a040a72a4 */ /* 0x000fe2000f8e023f */
[----:B0-----:R-:W-:Y:S11]  /*fbc0*/  @P3 BRA `(.L_x_954) ;  /* 0x0000000000203947 */ /* 0x001ff60003800000 */
[----:B------:R-:W-:Y:S05]  /*fbd0*/  @!P0 BRA `(.L_x_954) ;  /* 0x00000000001c8947 */ /* 0x000fea0003800000 */
[----:B------:R-:W-:Y:S02]  /*fbe0*/  IMAD.U32 R5, RZ, RZ, UR7 ;  /* 0x00000007ff057e24 */ /* 0x000fe4000f8e00ff */
[----:B------:R-:W-:Y:S02]  /*fbf0*/  IMAD.U32 R2, RZ, RZ, UR6 ;  /* 0x00000006ff027e24 */ /* 0x000fe4000f8e00ff */
[----:B------:R-:W-:Y:S02]  /*fc00*/  IMAD.U32 R4, RZ, RZ, UR6 ;  /* 0x00000006ff047e24 */ /* 0x000fe4000f8e00ff */
[----:B------:R-:W-:-:S03]  /*fc10*/  IMAD.U32 R3, RZ, RZ, UR7 ;  /* 0x00000007ff037e24 */ /* 0x000fc6000f8e00ff */
[----:B------:R-:W2:Y:S04]  /*fc20*/  LDG.E R5, desc[UR48][R4.64] ;  /* 0x0000003004057981 */ /* 0x000ea8000c1e1900 */
[----:B------:R-:W2:Y:S02]  /*fc30*/  LDG.E R2, desc[UR48][R2.64+0x4] ;  /* 0x0000043002027981 */ /* 0x000ea4000c1e1900 */
[----:B--2--5:R-:W-:-:S07]  /*fc40*/  IMAD.IADD R6, R2, 0x1, -R5 ;  /* 0x0000000102067824 */ /* 0x024fce00078e0a05 */
.L_x_954:
[----:B-----5:R-:W-:Y:S01]  /*fc50*/  IMAD.IADD R23, R23, 0x1, R0 ;  /* 0x0000000117177824 */ /* 0x020fe200078e0200 */
[----:B------:R-:W-:Y:S06]  /*fc60*/  @!P2 BRA `(.L_x_955) ;  /* 0x00000000001ca947 */ /* 0x000fec0003800000 */
[----:B------:R-:W-:Y:S02]  /*fc70*/  ULDC.64 UR4, c[0x0][0xa20] ;  /* 0x0002880000047ab9 */ /* 0x000fe40000000a00 */
[----:B------:R-:W-:-:S06]  /*fc80*/  UIMAD.WIDE UR4, UR46, 0x4, UR4 ;  /* 0x000000042e0478a5 */ /* 0x000fcc000f8e0204 */
[----:B------:R-:W-:Y:S02]  /*fc90*/  IMAD.U32 R2, RZ, RZ, UR4 ;  /* 0x00000004ff027e24 */ /* 0x000fe4000f8e00ff */
[----:B------:R-:W-:-:S05]  /*fca0*/  IMAD.U32 R3, RZ, RZ, UR5 ;  /* 0x00000005ff037e24 */ /* 0x000fca000f8e00ff */
[----:B------:R-:W2:Y:S02]  /*fcb0*/  LDG.E R2, desc[UR48][R2.64] ;  /* 0x0000003002027981 */ /* 0x000ea4000c1e1900 */
[----:B--2---:R-:W-:Y:S01]  /*fcc0*/  R2UR UR10, R2 ;  /* 0x00000000020a72ca */ /* 0x004fe200000e0000 */
[----:B------:R-:W-:-:S14]  /*fcd0*/  BRA `(.L_x_956) ;  /* 0x0000000000207947 */ /* 0x000fdc0003800000 */
.L_x_955:
[----:B------:R-:W-:Y:S05]  /*fce0*/  @!P1 BRA `(.L_x_956) ;  /* 0x00000000001c9947 */ /* 0x000fea0003800000 */
[----:B------:R-:W-:Y:S02]  /*fcf0*/  IMAD.U32 R2, RZ, RZ, UR8 ;  /* 0x00000008ff027e24 */ /* 0x000fe4000f8e00ff */
[----:B------:R-:W-:-:S05]  /*fd00*/  IMAD.U32 R3, RZ, RZ, UR9 ;  /* 0x00000009ff037e24 */ /* 0x000fca000f8e00ff */
[----:B------:R-:W2:Y:S04]  /*fd10*/  LDG.E R4, desc[UR48][R2.64] ;  /* 0x0000003002047981 */ /* 0x000ea8000c1e1900 */
[----:B------:R-:W3:Y:S01]  /*fd20*/  LDG.E R5, desc[UR48][R2.64+0x4] ;  /* 0x0000043002057981 */ /* 0x000ee2000c1e1900 */
[----:B--2---:R-:W-:Y:S02]  /*fd30*/  R2UR UR4, R4 ;  /* 0x00000000040472ca */ /* 0x004fe400000e0000 */
[----:B---3--:R-:W-:-:S13]  /*fd40*/  R2UR UR10, R5 ;  /* 0x00000000050a72ca */ /* 0x008fda00000e0000 */
[----:B------:R-:W-:-:S12]  /*fd50*/  UIADD3 UR10, -UR4, UR10, URZ ;  /* 0x0000000a040a7290 */ /* 0x000fd8000fffe13f */
.L_x_956:
[----:B------:R-:W-:Y:S01]  /*fd60*/  IMAD R3, R25, 0xc0, RZ ;  /* 0x000000c019037824 */ /* 0x000fe200078e02ff */
[----:B------:R-:W-:Y:S01]  /*fd70*/  R2UR UR6, R0 ;  /* 0x00000000000672ca */ /* 0x000fe200000e0000 */
[----:B------:R-:W-:Y:S02]  /*fd80*/  ULDC.64 UR4, c[0x0][0x9e0] ;  /* 0x0002780000047ab9 */ /* 0x000fe40000000a00 */
[----:B------:R-:W-:Y:S01]  /*fd90*/  UISETP.GE.AND UP0, UPT, UR5, 0x1, UPT ;  /* 0x000000010500788c */ /* 0x000fe2000bf06270 */
[----:B------:R-:W-:-:S04]  /*fda0*/  IADD3 R3, -R6, 0xc0, R3 ;  /* 0x000000c006037810 */ /* 0x000fc80007ffe103 */
[----:B------:R-:W-:Y:S02]  /*fdb0*/  R2UR UR7, R3 ;  /* 0x00000000030772ca */ /* 0x000fe400000e0000 */
[----:B------:R-:W-:-:S03]  /*fdc0*/  PLOP3.LUT P1, PT, PT, PT, UP0, 0x80, 0x0 ;  /* 0x000000000000781c */ /* 0x000fc60003f2f008 */
[----:B------:R-:W-:-:S08]  /*fdd0*/  UIADD3 UR10, -UR6, UR10, URZ ;  /* 0x0000000a060a7290 */ /* 0x000fd0000fffe13f */
[----:B------:R-:W-:-:S04]  /*fde0*/  UIADD3 UR6, UR10, UR7, URZ ;  /* 0x000000070a067290 */ /* 0x000fc8000fffe03f */
[----:B------:R-:W-:Y:S01]  /*fdf0*/  UIADD3 UR4, UR6, UR4, URZ ;  /* 0x0000000406047290 */ /* 0x000fe2000fffe03f */
        /* <DEDUP_REMOVED lines=11> */
.L_x_958:
[----:B------:R-:W-:-:S11]  /*feb0*/  UISETP.NE.AND UP0, UPT, UR5, 0x1, UPT ;  /* 0x000000010500788c */ /* 0x000fd6000bf05270 */
[----:B------:R-:W-:Y:S02]  /*fec0*/  @UP0 ULDC.64 UR12, c[0x0][0x9e8] ;  /* 0x00027a00000c0ab9 */ /* 0x000fe40000000a00 */
[----:B------:R-:W-:-:S04]  /*fed0*/  UIMAD.WIDE.U32 UR6, UR8, UR12, URZ ;  /* 0x0000000c080672a5 */ /* 0x000fc8000f8e003f */
[----:B------:R-:W-:-:S12]  /*fee0*/  @UP0 USHF.R.U32.HI UR8, URZ, UR13, UR7 ;  /* 0x0000000d3f080299 */ /* 0x000fd80008011607 */
.L_x_959:
[----:B------:R-:W-:-:S04]  /*fef0*/  UIMAD UR8, UR8, UR5, UR5 ;  /* 0x00000005080872a4 */ /* 0x000fc8000f8e0205 */
[----:B------:R-:W-:-:S04]  /*ff00*/  UISETP.LT.AND UP0, UPT, UR4, UR8, UPT ;  /* 0x000000080400728c */ /* 0x000fc8000bf01270 */
[----:B------:R-:W-:-:S12]  /*ff10*/  USEL UR4, UR4, UR8, UP0 ;  /* 0x0000000804047287 */ /* 0x000fd80008000000 */
.L_x_957:
[----:B------:R-:W-:Y:S01]  /*ff20*/  IMAD R6, R25, 0xc0, -R6 ;  /* 0x000000c019067824 */ /* 0x000fe200078e0a06 */
[----:B------:R-:W-:Y:S02]  /*ff30*/  UIADD3 UR6, UR10, 0x7f, URZ ;  /* 0x0000007f0a067890 */ /* 0x000fe4000fffe03f */
[----:B------:R-:W-:Y:S02]  /*ff40*/  UIADD3 UR7, UR4, 0x7f, URZ ;  /* 0x0000007f04077890 */ /* 0x000fe4000fffe03f */
[----:B------:R-:W-:Y:S01]  /*ff50*/  R2UR UR9, R6 ;  /* 0x00000000060972ca */ /* 0x000fe200000e0000 */
[----:B------:R-:W-:Y:S02]  /*ff60*/  USHF.R.S32.HI UR4, URZ, 0x1f, UR6 ;  /* 0x0000001f3f047899 */ /* 0x000fe40008011406 */
[----:B------:R-:W-:Y:S02]  /*ff70*/  USHF.R.S32.HI UR8, URZ, 0x1f, UR7 ;  /* 0x0000001f3f087899 */ /* 0x000fe40008011407 */
[----:B------:R-:W-:-:S02]  /*ff80*/  ULEA.HI UR4, UR4, UR6, URZ, 0x7 ;  /* 0x0000000604047291 */ /* 0x000fc4000f8f383f */
[----:B------:R-:W-:Y:S02]  /*ff90*/  ULEA.HI UR8, UR8, UR7, URZ, 0x7 ;  /* 0x0000000708087291 */ /* 0x000fe4000f8f383f */
[----:B------:R-:W-:Y:S02]  /*ffa0*/  USHF.R.S32.HI UR4, URZ, 0x7, UR4 ;  /* 0x000000073f047899 */ /* 0x000fe40008011404 */
[----:B------:R-:W-:Y:S02]  /*ffb0*/  USHF.R.S32.HI UR8, URZ, 0x7, UR8 ;  /* 0x000000073f087899 */ /* 0x000fe40008011408 */
[----:B------:R-:W-:Y:S01]  /*ffc0*/  UIADD3 UR6, UR10, UR9, URZ ;  /* 0x000000090a067290 */ /* 0x000fe2000fffe03f */
[----:B------:R-:W-:Y:S01]  /*ffd0*/  ULDC UR7, c[0x0][0x9dc] ;  /* 0x0002770000077ab9 */ /* 0x000fe20000000800 */
[----:B------:R-:W-:Y:S02]  /*ffe0*/  UISETP.LT.AND UP0, UPT, UR4, UR8, UPT ;  /* 0x000000080400728c */ /* 0x000fe4000bf01270 */
[----:B------:R-:W-:-:S02]  /*fff0*/  UIADD3 UR7, UR6, -UR7, URZ ;  /* 0x8000000706077290 */ /* 0x000fc4000fffe03f */
[----:B------:R-:W-:-:S04]  /*10000*/  USEL UR42, UR4, UR8, UP0 ;  /* 0x00000008042a7287 */ /* 0x000fc80008000000 */
[----:B------:R-:W-:Y:S01]  /*10010*/  IMAD.U32 R0, RZ, RZ, UR7 ;  /* 0x00000007ff007e24 */ /* 0x000fe2000f8e00ff */
[----:B------:R-:W-:Y:S07]  /*10020*/  @!P1 BRA `(.L_x_960) ;  /* 0x0000000000449947 */ /* 0x000fee0003800000 */
[----:B------:R-:W-:Y:S02]  /*10030*/  UMOV UR4, UR6 ;  /* 0x0000000600047c82 */ /* 0x000fe40008000000 */
        /* <DEDUP_REMOVED lines=10> */
.L_x_961:
[----:B------:R-:W-:-:S11]  /*100e0*/  UISETP.NE.AND UP0, UPT, UR5, 0x1, UPT ;  /* 0x000000010500788c */ /* 0x000fd6000bf05270 */
[----:B------:R-:W-:Y:S02]  /*100f0*/  @UP0 ULDC.64 UR8, c[0x0][0x9e8] ;  /* 0x00027a0000080ab9 */ /* 0x000fe40000000a00 */
[----:B------:R-:W-:-:S04]  /*10100*/  UIMAD.WIDE.U32 UR6, UR4, UR8, URZ ;  /* 0x00000008040672a5 */ /* 0x000fc8000f8e003f */
[----:B------:R-:W-:-:S12]  /*10110*/  @UP0 USHF.R.U32.HI UR4, URZ, UR9, UR7 ;  /* 0x000000093f040299 */ /* 0x000fd80008011607 */
.L_x_962:
[----:B------:R-:W-:-:S06]  /*10120*/  UIMAD UR4, UR4, UR5, URZ ;  /* 0x00000005040472a4 */ /* 0x000fcc000f8e023f */
[----:B------:R-:W-:-:S07]  /*10130*/  VIMNMX R0, R0, UR4, !PT ;  /* 0x0000000400007c48 */ /* 0x000fce000ffe0100 */
.L_x_960:
[----:B------:R-:W-:Y:S01]  /*10140*/  SHF.R.S32.HI R3, RZ, 0x1f, R0 ;  /* 0x0000001fff037819 */ /* 0x000fe20000011400 */
[----:B------:R-:W-:Y:S03]  /*10150*/  BSSY B6, `(.L_x_963) ;  /* 0x000028c000067945 */ /* 0x000fe60003800000 */
[----:B------:R-:W-:-:S04]  /*10160*/  LEA.HI R3, R3, R0, RZ, 0x7 ;  /* 0x0000000003037211 */ /* 0x000fc800078f38ff */
[----:B------:R-:W-:-:S04]  /*10170*/  SHF.R.S32.HI R3, RZ, 0x7, R3 ;  /* 0x00000007ff037819 */ /* 0x000fc80000011403 */
[----:B------:R-:W-:-:S04]  /*10180*/  VIMNMX R22, RZ, R3, !PT ;  /* 0x00000003ff167248 */ /* 0x000fc80007fe0100 */
[----:B------:R-:W-:-:S13]  /*10190*/  ISETP.LT.AND P0, PT, R22, UR42, PT ;  /* 0x0000002a16007c0c */ /* 0x000fda000bf01270 */
        /* <DEDUP_REMOVED lines=18> */
.L_x_964:
        /* <DEDUP_REMOVED lines=10> */
[----:B------:R-:W-:Y:S01]  /*10360*/  ULDC.64 UR4, c[0x4][0x8] ;  /* 0x0100020000047ab9 */ /* 0x000fe20000000a00 */
[----:B------:R-:W-:Y:S02]  /*10370*/  IMAD.U32 R4, RZ, RZ, UR6 ;  /* 0x00000006ff047e24 */ /* 0x000fe4000f8e00ff */
[----:B------:R-:W0:Y:S01]  /*10380*/  LDC.64 R2, c[0x4][R2] ;  /* 0x0100000002027b82 */ /* 0x000e220000000a00 */
[----:B------:R-:W-:Y:S02]  /*10390*/  IMAD.U32 R5, RZ, RZ, UR7 ;  /* 0x00000007ff057e24 */ /* 0x000fe4000f8e00ff */
        /* <DEDUP_REMOVED lines=8> */
[----:B0-----:R-:W-:Y:S05]  /*10420*/  CALL.ABS.NOINC R2 ;  /* 0x0000000002007343 */ /* 0x001fea0003c00000 */
.L_x_966:
        /* <DEDUP_REMOVED lines=22> */
.L_x_967:
        /* <DEDUP_REMOVED lines=20> */
.L_x_968:
[----:B------:R-:W-:-:S13]  /*106d0*/  LOP3.LUT P6, RZ, R16, 0x9f, RZ, 0xc0, !PT ;  /* 0x0000009f10ff7812 */ /* 0x000fda00078cc0ff */
        /* <DEDUP_REMOVED lines=17> */
.L_x_969:
[----:B------:R-:W-:Y:S01]  /*107f0*/  ULDC.64 UR4, c[0x0][0x9f8] ;  /* 0x00027e0000047ab9 */ /* 0x000fe20000000a00 */
[----:B------:R-:W-:Y:S01]  /*10800*/  IMAD.U32 R20, RZ, RZ, UR46 ;  /* 0x0000002eff147e24 */ /* 0x000fe2000f8e00ff */
[----:B------:R-:W-:Y:S01]  /*10810*/  UISETP.NE.U32.AND UP0, UPT, UR4, URZ, UPT ;  /* 0x0000003f0400728c */ /* 0x000fe2000bf05070 */
[----:B------:R-:W0:Y:S01]  /*10820*/  LDC R0, c[0x0][0x428] ;  /* 0x00010a00ff007b82 */ /* 0x000e220000000800 */
[----:B------:R-:W1:Y:S01]  /*10830*/  S2R R4, SR_TID.X ;  /* 0x0000000000047919 */ /* 0x000e620000002100 */
[----:B------:R-:W-:Y:S01]  /*10840*/  IMAD.U32 R16, RZ, RZ, UR38 ;  /* 0x00000026ff107e24 */ /* 0x000fe2000f8e00ff */
[----:B------:R-:W-:Y:S01]  /*10850*/  UISETP.NE.AND.EX UP0, UPT, UR5, URZ, UPT, UP0 ;  /* 0x0000003f0500728c */ /* 0x000fe2000bf05300 */
[----:B------:R-:W-:Y:S01]  /*10860*/  IMAD R25, R25, 0xc0, R26 ;  /* 0x000000c019197824 */ /* 0x000fe200078e021a */
[----:B------:R-:W-:-:S04]  /*10870*/  ULDC.64 UR6, c[0x0][0xa08] ;  /* 0x0002820000067ab9 */ /* 0x000fc80000000a00 */
[----:B------:R-:W-:-:S05]  /*10880*/  PLOP3.LUT P0, PT, PT, PT, UP0, 0x80, 0x0 ;  /* 0x000000000000781c */ /* 0x000fca0003f0f008 */
[----:B------:R-:W-:Y:S02]  /*10890*/  @UP0 ULDC.64 UR4, c[0x0][0x9f8] ;  /* 0x00027e0000040ab9 */ /* 0x000fe40000000a00 */
[----:B------:R-:W-:-:S06]  /*108a0*/  @UP0 UIMAD.WIDE UR4, UR46, 0x4, UR4 ;  /* 0x000000042e0408a5 */ /* 0x000fcc000f8e0204 */
[----:B------:R-:W-:Y:S02]  /*108b0*/  IMAD.U32 R2, RZ, RZ, UR4 ;  /* 0x00000004ff027e24 */ /* 0x000fe4000f8e00ff */
[----:B------:R-:W-:Y:S01]  /*108c0*/  IMAD.U32 R3, RZ, RZ, UR5 ;  /* 0x00000005ff037e24 */ /* 0x000fe2000f8e00ff */
[----:B------:R-:W-:-:S04]  /*108d0*/  ULDC.64 UR4, c[0x0][0xa00] ;  /* 0x0002800000047ab9 */ /* 0x000fc80000000a00 */
[----:B------:R2:W3:Y:S01]  /*108e0*/  @P0 LDG.E R20, desc[UR48][R2.64] ;  /* 0x0000003002140981 */ /* 0x0004e2000c1e1900 */
[----:B0-----:R-:W-:Y:S01]  /*108f0*/  ISETP.NE.AND P0, PT, R0, 0x1, PT ;  /* 0x000000010000780c */ /* 0x001fe20003f05270 */
[----:B------:R-:W-:Y:S01]  /*10900*/  UMOV UR36, URZ ;  /* 0x0000003f00247c82 */ /* 0x000fe20008000000 */
[----:B------:R-:W-:Y:S01]  /*10910*/  R2UR UR37, R25 ;  /* 0x00000000192572ca */ /* 0x000fe200000e0000 */
[----:B------:R-:W-:Y:S01]  /*10920*/  UMOV UR8, 0x20 ;  /* 0x0000002000087882 */ /* 0x000fe20000000000 */
[----:B-1----:R-:W-:Y:S01]  /*10930*/  LOP3.LUT R27, R4, 0x7f, RZ, 0xc0, !PT ;  /* 0x0000007f041b7812 */ /* 0x002fe200078ec0ff */
[----:B------:R-:W-:Y:S01]  /*10940*/  UMOV UR10, UR38 ;  /* 0x00000026000a7c82 */ /* 0x000fe20008000000 */
[----:B------:R-:W-:Y:S01]  /*10950*/  UMOV UR12, 0x40 ;  /* 0x00000040000c7882 */ /* 0x000fe20000000000 */
[----:B------:R-:W-:Y:S01]  /*10960*/  UMOV UR14, UR38 ;  /* 0x00000026000e7c82 */ /* 0x000fe20008000000 */
[----:B------:R-:W-:Y:S01]  /*10970*/  ISETP.NE.AND P1, PT, R27, RZ, PT ;  /* 0x000000ff1b00720c */ /* 0x000fe20003f25270 */
[----:B--2---:R-:W0:Y:S01]  /*10980*/  LDC.64 R2, c[0x0][0x3f8] ;  /* 0x0000fe00ff027b82 */ /* 0x004e220000000a00 */
[----:B------:R-:W-:-:S04]  /*10990*/  SHF.R.U32.HI R4, RZ, 0x5, R4 ;  /* 0x00000005ff047819 */ /* 0x000fc80000011604 */
[----:B------:R-:W-:Y:S01]  /*109a0*/  LOP3.LUT R4, R4, 0x3, RZ, 0xc0, !PT ;  /* 0x0000000304047812 */ /* 0x000fe200078ec0ff */
[----:B------:R-:W-:Y:S01]  /*109b0*/  UMOV UR9, UR37 ;  /* 0x0000002500097c82 */ /* 0x000fe20008000000 */
[----:B------:R-:W-:Y:S01]  /*109c0*/  UMOV UR13, UR37 ;  /* 0x00000025000d7c82 */ /* 0x000fe20008000000 */
[----:B------:R-:W1:Y:S04]  /*109d0*/  @P0 LDC R0, c[0x0][0x42c] ;  /* 0x00010b00ff000b82 */ /* 0x000e680000000800 */
[----:B------:R-:W-:-:S04]  /*109e0*/  VOTEU.ALL UP1, P1 ;  /* 0x00000000003f7886 */ /* 0x000fc80000820000 */
[----:B------:R-:W2:Y:S01]  /*109f0*/  @P0 LDC R5, c[0x0][0x430] ;  /* 0x00010c00ff050b82 */ /* 0x000ea20000000800 */
[----:B-1----:R-:W-:-:S05]  /*10a00*/  @P0 IMAD.HI.U32 R0, R0, UR38, RZ ;  /* 0x0000002600000c27 */ /* 0x002fca000f8e00ff */
[----:B--2---:R-:W-:Y:S02]  /*10a10*/  @P0 SHF.R.U32.HI R16, RZ, R5, R0 ;  /* 0x00000005ff100219 */ /* 0x004fe40000011600 */
[----:B------:R-:W-:Y:S01]  /*10a20*/  ISETP.NE.U32.AND P0, PT, RZ, UR4, PT ;  /* 0x00000004ff007c0c */ /* 0x000fe2000bf05070 */
[----:B------:R-:W-:-:S03]  /*10a30*/  @!UP1 UIADD3 UR4, UP0, UR50, 0x270, URZ ;  /* 0x0000027032049890 */ /* 0x000fc6000ff1e03f */
[----:B------:R-:W-:Y:S01]  /*10a40*/  ISETP.NE.AND.EX P0, PT, RZ, UR5, PT, P0 ;  /* 0x00000005ff007c0c */ /* 0x000fe2000bf05300 */
[----:B------:R-:W-:-:S03]  /*10a50*/  @!UP1 UIADD3.X UR5, URZ, UR51, URZ, UP0, !UPT ;  /* 0x000000333f059290 */ /* 0x000fc600087fe43f */
[----:B------:R-:W-:Y:S02]  /*10a60*/  SEL R6, RZ, UR46, P0 ;  /* 0x0000002eff067c07 */ /* 0x000fe40008000000 */
[----:B0-----:R-:W-:Y:S01]  /*10a70*/  LOP3.LUT P0, RZ, R2, UR6, RZ, 0xfc, !PT ;  /* 0x0000000602ff7c12 */ /* 0x001fe2000f80fcff */
[----:B------:R-:W-:Y:S01]  /*10a80*/  UMOV UR6, 0xffffffff ;  /* 0xffffffff00067882 */ /* 0x000fe20000000000 */
[----:B------:R-:W-:Y:S02]  /*10a90*/  R2UR UR39, R6 ;  /* 0x00000000062772ca */ /* 0x000fe400000e0000 */
[----:B------:R-:W-:-:S11]  /*10aa0*/  LOP3.LUT P0, RZ, R3, UR7, RZ, 0xfc, P0 ;  /* 0x0000000703ff7c12 */ /* 0x000fd6000800fcff */
[----:B------:R-:W-:Y:S01]  /*10ab0*/  UMOV UR11, UR39 ;  /* 0x00000027000b7c82 */ /* 0x000fe20008000000 */
[----:B------:R-:W-:Y:S01]  /*10ac0*/  UMOV UR15, UR39 ;  /* 0x00000027000f7c82 */ /* 0x000fe20008000000 */
[----:B------:R0:W-:Y:S01]  /*10ad0*/  @!UP1 UTMAPF.L2.4D [UR36], [UR4] ;  /* 0x00000024040095b8 */ /* 0x0001e20008018000 */
[----:B------:R0:W-:Y:S01]  /*10ae0*/  @!UP1 UTMAPF.L2.4D [UR8], [UR4] ;  /* 0x00000008040095b8 */ /* 0x0001e20008018000 */
[----:B------:R0:W-:Y:S01]  /*10af0*/  @!UP1 UTMAPF.L2.4D [UR12], [UR4] ;  /* 0x0000000c040095b8 */ /* 0x0001e20008018000 */
[----:B---3--:R-:W-:Y:S02]  /*10b00*/  SHF.R.S32.HI R21, RZ, 0x1f, R20 ;  /* 0x0000001fff157819 */ /* 0x008fe40000011414 */
[----:B------:R-:W-:Y:S01]  /*10b10*/  SEL R0, R20, RZ, !P0 ;  /* 0x000000ff14007207 */ /* 0x000fe20004000000 */
[----:B0-----:R-:W-:Y:S06]  /*10b20*/  BRA.DIV UR6, `(.L_x_970) ;  /* 0x0000003206947947 */ /* 0x001fec000b800000 */
[----:B------:R0:W1:Y:S02]  /*10b30*/  SHFL.IDX PT, R14, R4, RZ, 0x1f ;  /* 0x00001fff040e7589 */ /* 0x00006400000e0000 */
.L_x_1042:
[----:B-1----:R-:W-:Y:S02]  /*10b40*/  ISETP.NE.AND P0, PT, R14, RZ, PT ;  /* 0x000000ff0e00720c */ /* 0x002fe40003f05270 */
[----:B------:R-:W-:-:S11]  /*10b50*/  PLOP3.LUT P6, PT, PT, PT, PT, 0x8, 0x0 ;  /* 0x000000000000781c */ /* 0x000fd60003fce170 */
[----:B------:R-:W-:Y:S05]  /*10b60*/  @P0 BRA `(.L_x_971) ;  /* 0x00000008000c0947 */ /* 0x000fea0003800000 */
[----:B------:R-:W-:-:S06]  /*10b70*/  UIADD3 UR4, UR42, -0x1, URZ ;  /* 0xffffffff2a047890 */ /* 0x000fcc000fffe03f */
[----:B------:R-:W-:Y:S01]  /*10b80*/  IMAD.U32 R7, RZ, RZ, UR4 ;  /* 0x00000004ff077e24 */ /* 0x000fe2000f8e00ff */
[----:B------:R-:W-:-:S03]  /*10b90*/  UMOV UR4, 0xffffffff ;  /* 0xffffffff00047882 */ /* 0x000fc60000000000 */
[----:B------:R-:W-:Y:S05]  /*10ba0*/  BRA.DIV UR4, `(.L_x_972) ;  /* 0x0000003204947947 */ /* 0x000fea000b800000 */
[----:B------:R-:W-:-:S13]  /*10bb0*/  ELECT P6, URZ, PT ;  /* 0x00000000003f782f */ /* 0x000fda00038c0000 */
.L_x_1045:
        /* <DEDUP_REMOVED lines=22> */
.L_x_974:
[----:B------:R-:W-:Y:S02]  /*10d20*/  LEA R5, R17, UR40, 0x3 ;  /* 0x0000002811057c11 */ /* 0x000fe4000f8e18ff */
[----:B-1----:R-:W-:Y:S02]  /*10d30*/  SHF.L.U32 R2, R19, 0x1f, RZ ;  /* 0x0000001f13027819 */ /* 0x002fe400000006ff */
[----:B------:R-:W-:Y:S02]  /*10d40*/  ISETP.NE.AND P0, PT, R27, RZ, PT ;  /* 0x000000ff1b00720c */ /* 0x000fe40003f05270 */
[----:B------:R-:W1:Y:S02]  /*10d50*/  SYNCS.PHASECHK.TRANS64.TRYWAIT P2, [R5+URZ+0x19c80], R2 ;  /* 0x019c8002050075a7 */ /* 0x000e64000804017f */
[----:B-1----:R-:W-:Y:S09]  /*10d60*/  @!P2 BRA `(.L_x_975) ;  /* 0x000000300044a947 */ /* 0x002ff20003800000 */
.L_x_1046:
        /* <DEDUP_REMOVED lines=8> */
.L_x_976:
[----:B0-----:R-:W-:Y:S01]  /*10df0*/  IMAD.U32 R4, RZ, RZ, UR40 ;  /* 0x00000028ff047e24 */ /* 0x001fe2000f8e00ff */
[----:B------:R-:W-:Y:S01]  /*10e00*/  R2UR UR9, R5 ;  /* 0x00000000050972ca */ /* 0x000fe200000e0000 */
[----:B------:R-:W-:Y:S01]  /*10e10*/  IMAD R7, R7, 0x80, R23 ;  /* 0x0000008007077824 */ /* 0x000fe200078e0217 */
[----:B------:R-:W-:Y:S01]  /*10e20*/  UIADD3 UR4, UP0, UR50, 0x470, URZ ;  /* 0x0000047032047890 */ /* 0x000fe2000ff1e03f */
[----:B------:R-:W-:Y:S01]  /*10e30*/  IMAD R3, R17, 0x3000, R4 ;  /* 0x0000300011037824 */ /* 0x000fe200078e0204 */
        /* <DEDUP_REMOVED lines=23> */
.L_x_1047:
        /* <DEDUP_REMOVED lines=8> */
.L_x_978:
        /* <DEDUP_REMOVED lines=24> */
.L_x_973:
        /* <DEDUP_REMOVED lines=10> */
[----:B01----:R-:W-:Y:S01]  /*11250*/  @P0 IMAD.MOV.U32 R2, RZ, RZ, 0x4800 ;  /* 0x00004800ff020424 */ /* 0x003fe200078e00ff */
[C---:B------:R-:W-:Y:S01]  /*11260*/  @P0 R2UR UR13, R6.reuse ;  /* 0x00000000060d02ca */ /* 0x040fe200000e0000 */
[----:B------:R-:W-:Y:S01]  /*11270*/  UMOV UR6, 0x0 ;  /* 0x0000000000067882 */ /* 0x000fe20000000000 */
[C---:B------:R-:W-:Y:S01]  /*11280*/  @P0 R2UR UR27, R25.reuse ;  /* 0x00000000191b02ca */ /* 0x040fe200000e0000 */
[----:B------:R-:W-:Y:S01]  /*11290*/  UMOV UR7, 0x12f00000 ;  /* 0x12f0000000077882 */ /* 0x000fe20000000000 */
[C---:B------:R-:W-:Y:S01]  /*112a0*/  @P0 R2UR UR29, R6.reuse ;  /* 0x00000000061d02ca */ /* 0x040fe200000e0000 */
        /* <DEDUP_REMOVED lines=15> */
.L_x_971:
[----:B------:R-:W2:Y:S01]  /*113a0*/  LDL.LU R3, [R1+0x4] ;  /* 0x0000040001037983 */ /* 0x000ea20000300800 */
[----:B------:R-:W-:Y:S01]  /*113b0*/  BSSY B0, `(.L_x_979) ;  /* 0x0000009000007945 */ /* 0x000fe20003800000 */
[----:B--2---:R-:W-:-:S05]  /*113c0*/  VIADD R3, R3, 0x1 ;  /* 0x0000000103037836 */ /* 0x004fca0000000000 */
[----:B------:R-:W-:Y:S01]  /*113d0*/  LEA.HI R2, R3, R3, RZ, 0x1 ;  /* 0x0000000303027211 */ /* 0x000fe200078f08ff */
[----:B------:R1:W-:Y:S03]  /*113e0*/  STL [R1+0x4], R3 ;  /* 0x0000040301007387 */ /* 0x0003e60000100800 */
[----:B------:R-:W-:-:S05]  /*113f0*/  LOP3.LUT R2, R2, 0xfffffffe, RZ, 0xc0, !PT ;  /* 0xfffffffe02027812 */ /* 0x000fca00078ec0ff */
[----:B------:R-:W-:-:S05]  /*11400*/  IMAD.IADD R2, R3, 0x1, -R2 ;  /* 0x0000000103027824 */ /* 0x000fca00078e0a02 */
[----:B------:R-:W-:-:S04]  /*11410*/  SHF.L.U32 R2, R2, 0x1f, RZ ;  /* 0x0000001f02027819 */ /* 0x000fc800000006ff */
[----:B------:R-:W2:Y:S02]  /*11420*/  SYNCS.PHASECHK.TRANS64.TRYWAIT P0, [UR40+0x19c20], R2 ;  /* 0x019c2002ff0075a7 */ /* 0x000ea40008000168 */
[----:B-12---:R-:W-:Y:S05]  /*11430*/  @!P0 BRA `(.L_x_980) ;  /* 0x0000002800b88947 */ /* 0x006fea0003800000 */
.L_x_1048:
[----:B------:R-:W-:Y:S05]  /*11440*/  BSYNC B0 ;  /* 0x0000000000007941 */ /* 0x000fea0003800000 */
.L_x_979:
[----:B------:R-:W-:-:S06]  /*11450*/  UIADD3 UR4, UR42, -0x2, URZ ;  /* 0xfffffffe2a047890 */ /* 0x000fcc000fffe03f */
[----:B------:R-:W-:-:S13]  /*11460*/  ISETP.LE.AND P0, PT, R22, UR4, PT ;  /* 0x0000000416007c0c */ /* 0x000fda000bf03270 */
[----:B------:R-:W-:Y:S05]  /*11470*/  @!P0 BRA `(.L_x_981) ;  /* 0x0000000c00ec8947 */ /* 0x000fea0003800000 */
[----:B-1----:R-:W-:Y:S02]  /*11480*/  IMAD.MOV.U32 R3, RZ, RZ, R17 ;  /* 0x000000ffff037224 */ /* 0x002fe400078e0011 */
[----:B------:R-:W-:Y:S02]  /*11490*/  IMAD.MOV.U32 R8, RZ, RZ, R19 ;  /* 0x000000ffff087224 */ /* 0x000fe400078e0013 */
[----:B------:R-:W-:-:S07]  /*114a0*/  IMAD.U32 R2, RZ, RZ, UR4 ;  /* 0x00000004ff027e24 */ /* 0x000fce000f8e00ff */
.L_x_1005:
        /* <DEDUP_REMOVED lines=9> */
[----:B------:R-:W-:Y:S01]  /*11540*/  IMAD.MOV.U32 R10, RZ, RZ, R2 ;  /* 0x000000ffff0a7224 */ /* 0x000fe200078e0002 */
[----:B------:R-:W-:-:S04]  /*11550*/  ISETP.NE.U32.AND P0, PT, RZ, UR4, PT ;  /* 0x00000004ff007c0c */ /* 0x000fc8000bf05070 */
        /* <DEDUP_REMOVED lines=20> */
.L_x_984:
[----:B0-----:R-:W0:Y:S01]  /*116a0*/  S2R R4, SR_TID.X ;  /* 0x0000000000047919 */ /* 0x001e220000002100 */
[----:B-1----:R-:W-:Y:S01]  /*116b0*/  LEA R7, R17, UR40, 0x3 ;  /* 0x0000002811077c11 */ /* 0x002fe2000f8e18ff */
[----:B------:R-:W-:Y:S01]  /*116c0*/  BSSY B1, `(.L_x_985) ;  /* 0x0000006000017945 */ /* 0x000fe20003800000 */
[----:B0-----:R-:W-:Y:S02]  /*116d0*/  LOP3.LUT R5, R4, 0x7f, RZ, 0xc0, !PT ;  /* 0x0000007f04057812 */ /* 0x001fe400078ec0ff */
[----:B------:R-:W-:Y:S02]  /*116e0*/  SHF.L.U32 R4, R19, 0x1f, RZ ;  /* 0x0000001f13047819 */ /* 0x000fe400000006ff */
[----:B------:R-:W-:Y:S02]  /*116f0*/  ISETP.NE.AND P2, PT, R5, RZ, PT ;  /* 0x000000ff0500720c */ /* 0x000fe40003f45270 */
[----:B------:R-:W0:Y:S02]  /*11700*/  SYNCS.PHASECHK.TRANS64.TRYWAIT P0, [R7+URZ+0x19c80], R4 ;  /* 0x019c8004070075a7 */ /* 0x000e24000800017f */
[----:B0-----:R-:W-:Y:S09]  /*11710*/  @!P0 BRA `(.L_x_986) ;  /* 0x0000002800188947 */ /* 0x001ff20003800000 */
.L_x_1049:
[----:B------:R-:W-:Y:S05]  /*11720*/  BSYNC B1 ;  /* 0x0000000000017941 */ /* 0x000fea0003800000 */
.L_x_985:
[----:B------:R-:W-:Y:S04]  /*11730*/  BSSY B1, `(.L_x_987) ;  /* 0x0000009000017945 */ /* 0x000fe80003800000 */
[----:B------:R-:W-:Y:S05]  /*11740*/  @P2 BRA `(.L_x_988) ;  /* 0x00000000001c2947 */ /* 0x000fea0003800000 */
[----:B------:R-:W1:Y:S01]  /*11750*/  S2R R5, SR_TID.X ;  /* 0x0000000000057919 */ /* 0x000e620000002100 */
[----:B------:R-:W-:-:S04]  /*11760*/  IMAD.MOV.U32 R6, RZ, RZ, 0x3000 ;  /* 0x00003000ff067424 */ /* 0x000fc800078e00ff */
[----:B------:R2:W-:Y:S01]  /*11770*/  SYNCS.ARRIVE.TRANS64 RZ, [R7+URZ+0x19c70], R6 ;  /* 0x019c700607ff79a7 */ /* 0x0005e2000800003f */
[----:B-1----:R-:W-:-:S04]  /*11780*/  LOP3.LUT R5, R5, 0x1f, RZ, 0xc0, !PT ;  /* 0x0000001f05057812 */ /* 0x002fc800078ec0ff */
[----:B------:R-:W-:-:S13]  /*11790*/  ISETP.NE.AND P0, PT, R5, RZ, PT ;  /* 0x000000ff0500720c */ /* 0x000fda0003f05270 */
[----:B--2---:R-:W-:Y:S05]  /*117a0*/  @!P0 BRA `(.L_x_988) ;  /* 0x0000000000048947 */ /* 0x004fea0003800000 */
[----:B------:R-:W-:Y:S01]  /*117b0*/  BPT.TRAP 0x1 ;  /* 0x000000040000795c */ /* 0x000fe20000300000 */
.L_x_988:
[----:B------:R-:W-:Y:S05]  /*117c0*/  BSYNC B1 ;  /* 0x0000000000017941 */ /* 0x000fea0003800000 */
.L_x_987:
[----:B------:R-:W-:Y:S01]  /*117d0*/  IMAD.MOV.U32 R12, RZ, RZ, RZ ;  /* 0x000000ffff0c7224 */ /* 0x000fe200078e00ff */
[----:B------:R-:W-:Y:S01]  /*117e0*/  R2UR UR12, R16 ;  /* 0x00000000100c72ca */ /* 0x000fe200000e0000 */
[----:B------:R-:W-:Y:S01]  /*117f0*/  IMAD.U32 R6, RZ, RZ, UR40 ;  /* 0x00000028ff067e24 */ /* 0x000fe2000f8e00ff */
[----:B------:R-:W-:Y:S01]  /*11800*/  UIADD3 UR4, UP0, UR50, 0x470, URZ ;  /* 0x0000047032047890 */ /* 0x000fe2000ff1e03f */
[----:B------:R-:W-:Y:S01]  /*11810*/  IMAD R9, R10, 0x80, R23 ;  /* 0x000000800a097824 */ /* 0x000fe200078e0217 */
[----:B------:R-:W-:Y:S01]  /*11820*/  R2UR UR10, R12 ;  /* 0x000000000c0a72ca */ /* 0x000fe200000e0000 */
[----:B------:R-:W-:Y:S01]  /*11830*/  IMAD R6, R17, 0x3000, R6 ;  /* 0x0000300011067824 */ /* 0x000fe200078e0206 */
[----:B------:R-:W-:Y:S01]  /*11840*/  PLOP3.LUT P0, PT, PT, PT, PT, 0x80, 0x0 ;  /* 0x000000000000781c */ /* 0x000fe20003f0f070 */
[----:B------:R-:W-:Y:S01]  /*11850*/  VIADD R5, R7, 0x19c70 ;  /* 0x00019c7007057836 */ /* 0x000fe20000000000 */
[----:B------:R-:W-:Y:S01]  /*11860*/  UIADD3.X UR5, URZ, UR51, URZ, UP0, !UPT ;  /* 0x000000333f057290 */ /* 0x000fe200087fe43f */
[----:B------:R-:W-:Y:S01]  /*11870*/  VIADD R10, R6, 0x9000 ;  /* 0x00009000060a7836 */ /* 0x000fe20000000000 */
[----:B------:R-:W-:Y:S01]  /*11880*/  UMOV UR6, 0x0 ;  /* 0x0000000000067882 */ /* 0x000fe20000000000 */
[----:B------:R-:W-:-:S09]  /*11890*/  UMOV UR7, 0x14f00000 ;  /* 0x14f0000000077882 */ /* 0x000fd20000000000 */
.L_x_989:
        /* <DEDUP_REMOVED lines=16> */
.L_x_990:
        /* <DEDUP_REMOVED lines=16> */
.L_x_991:
        /* <DEDUP_REMOVED lines=12> */
.L_x_1050:
[----:B------:R-:W-:Y:S05]  /*11b60*/  BSYNC B1 ;  /* 0x0000000000017941 */ /* 0x000fea0003800000 */
.L_x_992:
[----:B------:R-:W-:Y:S01]  /*11b70*/  BSSY B1, `(.L_x_994) ;  /* 0x000000b000017945 */ /* 0x000fe20003800000 */
[----:B01----:R-:W-:Y:S02]  /*11b80*/  IMAD.MOV.U32 R4, RZ, RZ, 0x0 ;  /* 0x00000000ff047424 */ /* 0x003fe400078e00ff */
[----:B------:R-:W-:Y:S01]  /*11b90*/  IMAD.MOV.U32 R5, RZ, RZ, 0x14f00000 ;  /* 0x14f00000ff057424 */ /* 0x000fe200078e00ff */
[----:B------:R-:W-:Y:S06]  /*11ba0*/  @P2 BRA `(.L_x_995) ;  /* 0x00000000001c2947 */ /* 0x000fec0003800000 */
[----:B------:R-:W0:Y:S01]  /*11bb0*/  S2R R13, SR_TID.X ;  /* 0x00000000000d7919 */ /* 0x000e220000002100 */
[----:B------:R-:W-:-:S04]  /*11bc0*/  IMAD.MOV.U32 R14, RZ, RZ, 0x3000 ;  /* 0x00003000ff0e7424 */ /* 0x000fc800078e00ff */
[----:B------:R1:W-:Y:S01]  /*11bd0*/  SYNCS.ARRIVE.TRANS64 RZ, [R7+URZ+0x19c30], R14 ;  /* 0x019c300e07ff79a7 */ /* 0x0003e2000800003f */
[----:B0-----:R-:W-:-:S04]  /*11be0*/  LOP3.LUT R13, R13, 0x1f, RZ, 0xc0, !PT ;  /* 0x0000001f0d0d7812 */ /* 0x001fc800078ec0ff */
[----:B------:R-:W-:-:S13]  /*11bf0*/  ISETP.NE.AND P0, PT, R13, RZ, PT ;  /* 0x000000ff0d00720c */ /* 0x000fda0003f05270 */
[----:B-1----:R-:W-:Y:S05]  /*11c00*/  @!P0 BRA `(.L_x_995) ;  /* 0x0000000000048947 */ /* 0x002fea0003800000 */
[----:B------:R-:W-:Y:S01]  /*11c10*/  BPT.TRAP 0x1 ;  /* 0x000000040000795c */ /* 0x000fe20000300000 */
.L_x_995:
[----:B------:R-:W-:Y:S05]  /*11c20*/  BSYNC B1 ;  /* 0x0000000000017941 */ /* 0x000fea0003800000 */
.L_x_994:
[----:B------:R-:W-:Y:S01]  /*11c30*/  R2UR UR6, R4 ;  /* 0x00000000040672ca */ /* 0x000fe200000e0000 */
[----:B------:R-:W-:Y:S01]  /*11c40*/  UIADD3 UR4, UP0, UR50, 0x370, URZ ;  /* 0x0000037032047890 */ /* 0x000fe2000ff1e03f */
[----:B------:R-:W-:Y:S01]  /*11c50*/  R2UR UR7, R5 ;  /* 0x00000000050772ca */ /* 0x000fe200000e0000 */
[----:B------:R-:W-:Y:S01]  /*11c60*/  VIADD R7, R7, 0x19c30 ;  /* 0x00019c3007077836 */ /* 0x000fe20000000000 */
[----:B------:R-:W-:Y:S01]  /*11c70*/  R2UR UR12, R16 ;  /* 0x00000000100c72ca */ /* 0x000fe200000e0000 */
[----:B------:R-:W-:Y:S01]  /*11c80*/  UIADD3.X UR5, URZ, UR51, URZ, UP0, !UPT ;  /* 0x000000333f057290 */ /* 0x000fe200087fe43f */
[----:B------:R-:W-:Y:S01]  /*11c90*/  R2UR UR10, R12 ;  /* 0x000000000c0a72ca */ /* 0x000fe200000e0000 */
[----:B------:R-:W-:Y:S01]  /*11ca0*/  VIADD R12, R6, 0x13800 ;  /* 0x00013800060c7836 */ /* 0x000fe20000000000 */
[----:B------:R-:W-:-:S13]  /*11cb0*/  PLOP3.LUT P0, PT, PT, PT, PT, 0x80, 0x0 ;  /* 0x000000000000781c */ /* 0x000fda0003f0f070 */
.L_x_996:
        /* <DEDUP_REMOVED lines=9> */
[----:B------:R-:W-:Y:S02]  /*11d50*/  R2UR UR6, R4 ;  /* 0x00000000040672ca */ /* 0x000fe400000e0000 */
[----:B------:R-:W-:Y:S02]  /*11d60*/  R2UR UR7, R5 ;  /* 0x00000000050772ca */ /* 0x000fe400000e0000 */
[----:B------:R-:W-:Y:S02]  /*11d70*/  R2UR UR12, R16 ;  /* 0x00000000100c72ca */ /* 0x000fe400000e0000 */
[----:B------:R-:W-:Y:S01]  /*11d80*/  R2UR UR10, R10 ;  /* 0x000000000a0a72ca */ /* 0x000fe200000e0000 */
[----:B------:R-:W-:Y:S01]  /*11d90*/  VIADD R10, R6, 0x14800 ;  /* 0x00014800060a7836 */ /* 0x000fe20000000000 */
[----:B------:R-:W-:-:S13]  /*11da0*/  PLOP3.LUT P0, PT, PT, PT, PT, 0x80, 0x0 ;  /* 0x000000000000781c */ /* 0x000fda0003f0f070 */
.L_x_997:
        /* <DEDUP_REMOVED lines=15> */
.L_x_998:
        /* <DEDUP_REMOVED lines=9> */
.L_x_983:
[----:B------:R-:W-:Y:S05]  /*11f30*/  BSYNC B0 ;  /* 0x0000000000007941 */ /* 0x000fea0003800000 */
.L_x_982:
[----:B------:R-:W-:-:S06]  /*11f40*/  UISETP.NE.AND UP0, UPT, UR41, 0x3, UPT ;  /* 0x000000032900788c */ /* 0x000fcc000bf05270 */
[----:B------:R-:W-:-:S13]  /*11f50*/  PLOP3.LUT P0, PT, PT, PT, UP0, 0x80, 0x0 ;  /* 0x000000000000781c */ /* 0x000fda0003f0f008 */
[----:B------:R-:W-:Y:S05]  /*11f60*/  @!P0 BRA `(.L_x_999) ;  /* 0x0000000000048947 */ /* 0x000fea0003800000 */
[----:B------:R-:W-:Y:S01]  /*11f70*/  BPT.TRAP 0x1 ;  /* 0x000000040000795c */ /* 0x000fe20000300000 */
.L_x_999:
        /* <DEDUP_REMOVED lines=8> */
.L_x_1051:
[----:B------:R-:W-:Y:S05]  /*12000*/  BSYNC B0 ;  /* 0x0000000000007941 */ /* 0x000fea0003800000 */
.L_x_1000:
[----:B------:R-:W-:Y:S05]  /*12010*/  @!P0 BRA `(.L_x_1002) ;  /* 0x0000000000048947 */ /* 0x000fea0003800000 */
[----:B------:R-:W-:Y:S01]  /*12020*/  BPT.TRAP 0x1 ;  /* 0x000000040000795c */ /* 0x000fe20000300000 */
.L_x_1002:
[----:B0-----:R-:W-:Y:S01]  /*12030*/  SHF.L.U32 R5, R8, 0x1f, RZ ;  /* 0x0000001f08057819 */ /* 0x001fe200000006ff */
[----:B------:R-:W-:-:S03]  /*12040*/  IMAD R11, R3, 0x3000, RZ ;  /* 0x00003000030b7824 */ /* 0x000fc600078e02ff */
[----:B------:R-:W0:Y:S02]  /*12050*/  SYNCS.PHASECHK.TRANS64.TRYWAIT P2, [R12+URZ+0x19c60], R5 ;  /* 0x019c60050c0075a7 */ /* 0x000e24000804017f */
[----:B0-----:R-:W-:Y:S05]  /*12060*/  @!P2 BRA `(.L_x_1003) ;  /* 0x000000200000a947 */ /* 0x001fea0003800000 */
.L_x_1052:
[----:B------:R-:W2:Y:S01]  /*12070*/  LDL R3, [R1] ;  /* 0x0000000001037983 */ /* 0x000ea20000100800 */
[----:B------:R-:W-:Y:S05]  /*12080*/  WARPSYNC.ALL ;  /* 0x0000000000007948 */ /* 0x000fea0003800000 */
[----:B------:R-:W-:-:S05]  /*12090*/  LOP3.LUT R13, R11, R28, RZ, 0xfc, !PT ;  /* 0x0000001c0b0d7212 */ /* 0x000fca00078efcff */
[----:B------:R-:W-:Y:S01]  /*120a0*/  VIADD R13, R13, UR40 ;  /* 0x000000280d0d7c36 */ /* 0x000fe20008000000 */
[----:B--2---:R-:W-:-:S05]  /*120b0*/  LOP3.LUT R3, R11, R3, RZ, 0xfc, !PT ;  /* 0x000000030b037212 */ /* 0x004fca00078efcff */
[----:B0-----:R-:W0:Y:S02]  /*120c0*/  LDSM.16.MT88.4 R4, [R3+UR40+0x9000] ;  /* 0x009000280304783b */ /* 0x001e240008004200 */
        /* <DEDUP_REMOVED lines=44> */
.L_x_1004:
[----:B-1----:R-:W-:Y:S01]  /*12390*/  SYNCS.ARRIVE.TRANS64.A1T0 RZ, [R12+URZ+0x19c50], RZ ;  /* 0x019c50ff0cff79a7 */ /* 0x002fe2000810003f */
[----:B------:R-:W-:Y:S01]  /*123a0*/  BAR.SYNC.DEFER_BLOCKING 0x2, 0x80 ;  /* 0x0082000000007b1d */ /* 0x000fe20000010000 */
[----:B------:R-:W-:Y:S01]  /*123b0*/  ISETP.GT.AND P0, PT, R2, R22, PT ;  /* 0x000000160200720c */ /* 0x000fe20003f04270 */
[----:B------:R-:W-:Y:S02]  /*123c0*/  @!P1 VIADD R3, R12, 0x19c80 ;  /* 0x00019c800c039836 */ /* 0x000fe40000000000 */
[----:B------:R-:W-:Y:S02]  /*123d0*/  VIADD R2, R2, 0xffffffff ;  /* 0xffffffff02027836 */ /* 0x000fe40000000000 */
[----:B0-----:R-:W-:Y:S01]  /*123e0*/  IMAD.MOV.U32 R8, RZ, RZ, R19 ;  /* 0x000000ffff087224 */ /* 0x001fe200078e0013 */
[----:B------:R-:W-:-:S04]  /*123f0*/  @!P1 PRMT R3, RZ, 0x654, R3 ;  /* 0x00000654ff039816 */ /* 0x000fc80000000003 */
[----:B------:R0:W-:Y:S02]  /*12400*/  @!P1 SYNCS.ARRIVE.TRANS64.RED.A1T0 RZ, [R3+URZ], RZ ;  /* 0x000000ff03ff99a7 */ /* 0x0001e4000810043f */
[----:B0-----:R-:W-:Y:S01]  /*12410*/  IMAD.MOV.U32 R3, RZ, RZ, R17 ;  /* 0x000000ffff037224 */ /* 0x001fe200078e0011 */
[----:B------:R-:W-:Y:S06]  /*12420*/  @P0 BRA `(.L_x_1005) ;  /* 0xfffffff000200947 */ /* 0x000fec000383ffff */
.L_x_981:
        /* <DEDUP_REMOVED lines=14> */
.L_x_1007:
[----:B------:R-:W-:Y:S05]  /*12510*/  BSYNC B0 ;  /* 0x0000000000007941 */ /* 0x000fea0003800000 */
.L_x_1006:
[----:B------:R-:W-:-:S06]  /*12520*/  UISETP.NE.AND UP0, UPT, UR41, 0x3, UPT ;  /* 0x000000032900788c */ /* 0x000fcc000bf05270 */
[----:B------:R-:W-:-:S13]  /*12530*/  PLOP3.LUT P0, PT, PT, PT, UP0, 0x80, 0x0 ;  /* 0x000000000000781c */ /* 0x000fda0003f0f008 */
[----:B------:R-:W-:Y:S05]  /*12540*/  @!P0 BRA `(.L_x_1008) ;  /* 0x0000000000048947 */ /* 0x000fea0003800000 */
[----:B------:R-:W-:Y:S01]  /*12550*/  BPT.TRAP 0x1 ;  /* 0x000000040000795c */ /* 0x000fe20000300000 */
.L_x_1008:
        /* <DEDUP_REMOVED lines=8> */
.L_x_1053:
[----:B------:R-:W-:Y:S05]  /*125e0*/  BSYNC B0 ;  /* 0x0000000000007941 */ /* 0x000fea0003800000 */
.L_x_1009:
[----:B------:R-:W-:Y:S05]  /*125f0*/  @!P2 BRA `(.L_x_1011) ;  /* 0x000000000004a947 */ /* 0x000fea0003800000 */
[----:B------:R-:W-:Y:S01]  /*12600*/  BPT.TRAP 0x1 ;  /* 0x000000040000795c */ /* 0x000fe20000300000 */
.L_x_1011:
[----:B------:R-:W2:Y:S01]  /*12610*/  LDL R0, [R1] ;  /* 0x0000000001007983 */ /* 0x000ea20000100800 */
[----:B------:R-:W-:Y:S01]  /*12620*/  SHF.L.U32 R5, R19, 0x1f, RZ ;  /* 0x0000001f13057819 */ /* 0x000fe200000006ff */
[----:B-1----:R-:W-:-:S03]  /*12630*/  IMAD R3, R17, 0x3000, RZ ;  /* 0x0000300011037824 */ /* 0x002fc600078e02ff */
[----:B------:R-:W1:Y:S02]  /*12640*/  SYNCS.PHASECHK.TRANS64.TRYWAIT P0, [R2+URZ+0x19c60], R5 ;  /* 0x019c6005020075a7 */ /* 0x000e64000800017f */
[----:B--2---:R-:W-:Y:S01]  /*12650*/  LOP3.LUT R0, R3, R0, RZ, 0xfc, !PT ;  /* 0x0000000003007212 */ /* 0x004fe200078efcff */
[----:B-1----:R-:W-:Y:S06]  /*12660*/  @!P0 BRA `(.L_x_1012) ;  /* 0x0000001800a88947 */ /* 0x002fec0003800000 */
.L_x_1054:
        /* <DEDUP_REMOVED lines=48> */
.L_x_1013:
[----:B-1----:R-:W-:Y:S01]  /*12970*/  SYNCS.ARRIVE.TRANS64.A1T0 RZ, [R2+URZ+0x19c50], RZ ;  /* 0x019c50ff02ff79a7 */ /* 0x002fe2000810003f */
[----:B------:R-:W-:Y:S02]  /*12980*/  @!P1 VIADD R0, R2, 0x19c80 ;  /* 0x00019c8002009836 */ /* 0x000fe40000000000 */
[----:B------:R-:W-:-:S03]  /*12990*/  VIADD R17, R17, 0x1 ;  /* 0x0000000111117836 */ /* 0x000fc60000000000 */
[----:B------:R-:W-:Y:S01]  /*129a0*/  @!P1 PRMT R0, RZ, 0x654, R0 ;  /* 0x00000654ff009816 */ /* 0x000fe20000000000 */
[----:B------:R-:W-:Y:S01]  /*129b0*/  BAR.SYNC.DEFER_BLOCKING 0x2, 0x80 ;  /* 0x0082000000007b1d */ /* 0x000fe20000010000 */
[----:B------:R-:W-:-:S04]  /*129c0*/  ISETP.NE.AND P0, PT, R17, 0x2, PT ;  /* 0x000000021100780c */ /* 0x000fc80003f05270 */
[----:B------:R-:W-:Y:S01]  /*129d0*/  SEL R17, R17, RZ, P0 ;  /* 0x000000ff11117207 */ /* 0x000fe20000000000 */
[----:B------:R1:W-:Y:S02]  /*129e0*/  @!P1 SYNCS.ARRIVE.TRANS64.RED.A1T0 RZ, [R0+URZ], RZ ;  /* 0x000000ff00ff99a7 */ /* 0x0003e4000810043f */
[----:B-1----:R-:W-:-:S04]  /*129f0*/  SEL R0, RZ, 0x1, P0 ;  /* 0x00000001ff007807 */ /* 0x002fc80000000000 */
[----:B------:R-:W-:-:S07]  /*12a00*/  LOP3.LUT R19, R19, R0, RZ, 0x3c, !PT ;  /* 0x0000000013137212 */ /* 0x000fce00078e3cff */
.L_x_965:
[----:B------:R-:W-:Y:S05]  /*12a10*/  BSYNC B6 ;  /* 0x0000000000067941 */ /* 0x000fea0003800000 */
.L_x_963:
[----:B------:R-:W-:-:S13]  /*12a20*/  LOP3.LUT P0, RZ, R18, 0x2, RZ, 0xc0, !PT ;  /* 0x0000000212ff7812 */ /* 0x000fda000780c0ff */
        /* <DEDUP_REMOVED lines=10> */
.L_x_1014:
[----:B------:R-:W1:Y:S01]  /*12ad0*/  S2R R0, SR_TID.X ;  /* 0x0000000000007919 */ /* 0x000e620000002100 */
[----:B------:R-:W-:Y:S01]  /*12ae0*/  ULDC UR4, c[0x0][0xc14] ;  /* 0x0003050000047ab9 */ /* 0x000fe20000000800 */
[----:B-1----:R-:W-:Y:S01]  /*12af0*/  LOP3.LUT R7, R0, 0x1f, RZ, 0xc0, !PT ;  /* 0x0000001f00077812 */ /* 0x002fe200078ec0ff */
[----:B------:R-:W-:-:S03]  /*12b00*/  IMAD.MOV.U32 R0, RZ, RZ, RZ ;  /* 0x000000ffff007224 */ /* 0x000fc600078e00ff */
[C---:B------:R-:W-:Y:S01]  /*12b10*/  ISETP.NE.AND P0, PT, R7.reuse, 0x1f, PT ;  /* 0x0000001f0700780c */ /* 0x040fe20003f05270 */
[----:B------:R-:W-:-:S05]  /*12b20*/  VIADD R5, R7, UR46 ;  /* 0x0000002e07057c36 */ /* 0x000fca0008000000 */
[----:B------:R-:W-:Y:S01]  /*12b30*/  ISETP.GE.OR P1, PT, R5, UR4, !P0 ;  /* 0x0000000405007c0c */ /* 0x000fe2000c726670 */
[----:B------:R-:W-:-:S12]  /*12b40*/  ULDC UR4, c[0x0][0xc14] ;  /* 0x0003050000047ab9 */ /* 0x000fd80000000800 */
[----:B0-----:R-:W0:Y:S02]  /*12b50*/  @!P1 LDC.64 R2, c[0x0][0xc58] ;  /* 0x00031600ff029b82 */ /* 0x001e240000000a00 */
        /* <DEDUP_REMOVED lines=16> */
[----:B------:R-:W-:Y:S02]  /*12c60*/  IMAD.IADD R3, R4, 0x1, R3 ;  /* 0x0000000104037824 */ /* 0x000fe400078e0203 */
[----:B------:R-:W-:Y:S04]  /*12c70*/  SHFL.IDX PT, R4, R24, 0x1, 0x1f ;  /* 0x00201f0018047f89 */ /* 0x000fe800000e0000 */
[----:B------:R-:W1:Y:S02]  /*12c80*/  SHFL.UP PT, R2, R3, 0x8, RZ ;  /* 0x0500000003027989 */ /* 0x000e6400000e00ff */
[----:B-1----:R-:W-:-:S05]  /*12c90*/  SEL R2, R2, RZ, P4 ;  /* 0x000000ff02027207 */ /* 0x002fca0002000000 */
[----:B------:R-:W-:-:S05]  /*12ca0*/  IMAD.IADD R2, R3, 0x1, R2 ;  /* 0x0000000103027824 */ /* 0x000fca00078e0202 */
[----:B------:R-:W1:Y:S02]  /*12cb0*/  SHFL.UP PT, R5, R2, 0x10, RZ ;  /* 0x0600000002057989 */ /* 0x000e6400000e00ff */
[----:B-1----:R-:W-:-:S05]  /*12cc0*/  SEL R5, R5, RZ, P5 ;  /* 0x000000ff05057207 */ /* 0x002fca0002800000 */
[----:B------:R-:W-:Y:S02]  /*12cd0*/  IMAD.IADD R7, R2, 0x1, R5 ;  /* 0x0000000102077824 */ /* 0x000fe400078e0205 */
[----:B------:R-:W-:Y:S04]  /*12ce0*/  SHFL.IDX PT, R5, R24, RZ, 0x1f ;  /* 0x00001fff18057589 */ /* 0x000fe800000e0000 */
[----:B------:R-:W0:Y:S02]  /*12cf0*/  SHFL.IDX PT, R9, R7, 0x1f, 0x1f ;  /* 0x03e01f0007097f89 */ /* 0x000e2400000e0000 */
[----:B0-----:R-:W-:-:S04]  /*12d00*/  IMAD R9, R9, R6, RZ ;  /* 0x0000000609097224 */ /* 0x001fc800078e02ff */
[----:B------:R-:W-:-:S05]  /*12d10*/  IMAD.IADD R4, R4, 0x1, R9 ;  /* 0x0000000104047824 */ /* 0x000fca00078e0209 */
[----:B------:R-:W-:-:S13]  /*12d20*/  ISETP.GT.AND P6, PT, R4, R5, PT ;  /* 0x000000050400720c */ /* 0x000fda0003fc4270 */
[----:B------:R-:W-:Y:S05]  /*12d30*/  @P6 BRA `(.L_x_1016) ;  /* 0x0000000000986947 */ /* 0x000fea0003800000 */
.L_x_1020:
        /* <DEDUP_REMOVED lines=14> */
.L_x_1019:
[----:B------:R-:W-:Y:S05]  /*12e20*/  BSYNC B0 ;  /* 0x0000000000007941 */ /* 0x000fea0003800000 */
.L_x_1018:
        /* <DEDUP_REMOVED lines=21> */
[----:B------:R-:W-:Y:S02]  /*12f80*/  IMAD.MOV.U32 R7, RZ, RZ, R9 ;  /* 0x000000ffff077224 */ /* 0x000fe400078e0009 */
[----:B------:R-:W-:-:S07]  /*12f90*/  IMAD.MOV.U32 R9, RZ, RZ, R3 ;  /* 0x000000ffff097224 */ /* 0x000fce00078e0003 */
.L_x_1016:
        /* <DEDUP_REMOVED lines=12> */
[----:B------:R-:W-:Y:S01]  /*13060*/  ISETP.NE.AND P0, PT, RZ, UR7, PT ;  /* 0x00000007ff007c0c */ /* 0x000fe2000bf05270 */
[----:B------:R-:W-:-:S03]  /*13070*/  IMAD.MOV.U32 R24, RZ, RZ, RZ ;  /* 0x000000ffff187224 */ /* 0x000fc600078e00ff */
        /* <DEDUP_REMOVED lines=10> */
[----:B------:R-:W-:-:S06]  /*13120*/  IMAD.U32 R24, RZ, RZ, UR4 ;  /* 0x00000004ff187e24 */ /* 0x000fcc000f8e00ff */
[----:B------:R0:W1:Y:S02]  /*13130*/  SHFL.IDX PT, R24, R7, R24, 0x1f ;  /* 0x00001f1807187589 */ /* 0x00006400000e0000 */
.L_x_1021:
[----:B0-----:R-:W-:Y:S02]  /*13140*/  IMAD R7, R15, R8, RZ ;  /* 0x000000080f077224 */ /* 0x001fe400078e02ff */
[----:B------:R-:W-:Y:S02]  /*13150*/  IMAD.MOV.U32 R2, RZ, RZ, RZ ;  /* 0x000000ffff027224 */ /* 0x000fe400078e00ff */
[----:B-1----:R-:W-:Y:S02]  /*13160*/  IMAD R24, R24, R6, R11 ;  /* 0x0000000618187224 */ /* 0x002fe400078e020b */
[----:B------:R-:W-:-:S04]  /*13170*/  IMAD.HI.U32 R3, R3, R7, R2 ;  /* 0x0000000703037227 */ /* 0x000fc800078e0002 */
[----:B------:R-:W-:Y:S01]  /*13180*/  IMAD.IADD R7, R5, 0x1, -R24 ;  /* 0x0000000105077824 */ /* 0x000fe200078e0a18 */
[----:B------:R-:W-:-:S04]  /*13190*/  IABS R5, R4 ;  /* 0x0000000400057213 */ /* 0x000fc80000000000 */
[----:B------:R-:W-:Y:S01]  /*131a0*/  IABS R2, R7 ;  /* 0x0000000700027213 */ /* 0x000fe20000000000 */
[----:B------:R-:W-:-:S04]  /*131b0*/  IMAD.MOV R5, RZ, RZ, -R5 ;  /* 0x000000ffff057224 */ /* 0x000fc800078e0a05 */
        /* <DEDUP_REMOVED lines=10> */
[----:B------:R-:W-:-:S04]  /*13260*/  IMAD.MOV.U32 R2, RZ, RZ, R3 ;  /* 0x000000ffff027224 */ /* 0x000fc800078e0003 */
[----:B------:R-:W-:Y:S01]  /*13270*/  @!P2 IMAD.MOV R2, RZ, RZ, -R2 ;  /* 0x000000ffff02a224 */ /* 0x000fe200078e0a02 */
[----:B------:R-:W-:-:S05]  /*13280*/  @!P1 LOP3.LUT R2, RZ, R4, RZ, 0x33, !PT ;  /* 0x00000004ff029212 */ /* 0x000fca00078e33ff */
[----:B------:R-:W-:Y:S02]  /*13290*/  IMAD R5, R9, R2, RZ ;  /* 0x0000000209057224 */ /* 0x000fe400078e02ff */
[----:B------:R-:W-:Y:S02]  /*132a0*/  IMAD.MOV R2, RZ, RZ, -R2 ;  /* 0x000000ffff027224 */ /* 0x000fe400078e0a02 */
[----:B------:R-:W-:Y:S02]  /*132b0*/  IMAD.MOV R3, RZ, RZ, -R5 ;  /* 0x000000ffff037224 */ /* 0x000fe400078e0a05 */
[----:B------:R-:W-:Y:S02]  /*132c0*/  IMAD R4, R4, R2, R7 ;  /* 0x0000000204047224 */ /* 0x000fe400078e0207 */
[----:B------:R-:W-:Y:S01]  /*132d0*/  IMAD.MOV.U32 R2, RZ, RZ, RZ ;  /* 0x000000ffff027224 */ /* 0x000fe200078e00ff */
[----:B------:R-:W-:Y:S01]  /*132e0*/  VIADDMNMX R6, R3, R6, R9, PT ;  /* 0x0000000603067246 */ /* 0x000fe20003800109 */
[----:B------:R-:W-:-:S03]  /*132f0*/  IMAD.IADD R5, R4, 0x1, R5 ;  /* 0x0000000104057824 */ /* 0x000fc600078e0205 */
[----:B------:R-:W-:-:S04]  /*13300*/  IABS R8, R6 ;  /* 0x0000000600087213 */ /* 0x000fc80000000000 */
[----:B------:R-:W0:Y:S08]  /*13310*/  I2F.RP R9, R8 ;  /* 0x0000000800097306 */ /* 0x000e300000209400 */
[----:B0-----:R-:W0:Y:S02]  /*13320*/  MUFU.RCP R9, R9 ;  /* 0x0000000900097308 */ /* 0x001e240000001000 */
[----:B0-----:R-:W-:Y:S01]  /*13330*/  VIADD R3, R9, 0xffffffe ;  /* 0x0ffffffe09037836 */ /* 0x001fe20000000000 */
[----:B------:R-:W-:-:S05]  /*13340*/  IABS R9, R6 ;  /* 0x0000000600097213 */ /* 0x000fca0000000000 */
[----:B------:R-:W0:Y:S02]  /*13350*/  F2I.FTZ.U32.TRUNC.NTZ R3, R3 ;  /* 0x0000000300037305 */ /* 0x000e24000021f000 */
[----:B0-----:R-:W-:-:S04]  /*13360*/  IMAD.MOV R7, RZ, RZ, -R3 ;  /* 0x000000ffff077224 */ /* 0x001fc800078e0a03 */
[----:B------:R-:W-:-:S04]  /*13370*/  IMAD R7, R7, R8, RZ ;  /* 0x0000000807077224 */ /* 0x000fc800078e02ff */
[----:B------:R-:W-:Y:S01]  /*13380*/  IMAD.HI.U32 R2, R3, R7, R2 ;  /* 0x0000000703027227 */ /* 0x000fe200078e0002 */
[----:B------:R-:W-:-:S03]  /*13390*/  IABS R7, R4 ;  /* 0x0000000400077213 */ /* 0x000fc60000000000 */
        /* <DEDUP_REMOVED lines=9> */
[----:B------:R-:W-:Y:S01]  /*13430*/  ISETP.GE.AND P2, PT, R3, RZ, PT ;  /* 0x000000ff0300720c */ /* 0x000fe20003f46270 */
[----:B------:R-:W-:-:S06]  /*13440*/  IMAD.MOV R3, RZ, RZ, -R6 ;  /* 0x000000ffff037224 */ /* 0x000fcc00078e0a06 */
[----:B------:R-:W-:-:S06]  /*13450*/  @P0 VIADD R2, R2, 0x1 ;  /* 0x0000000102020836 */ /* 0x000fcc0000000000 */
[----:B------:R-:W-:Y:S01]  /*13460*/  @!P2 IMAD.MOV R2, RZ, RZ, -R2 ;  /* 0x000000ffff02a224 */ /* 0x000fe200078e0a02 */
[----:B------:R-:W-:-:S04]  /*13470*/  @!P1 LOP3.LUT R2, RZ, R6, RZ, 0x33, !PT ;  /* 0x00000006ff029212 */ /* 0x000fc800078e33ff */
[----:B------:R-:W-:Y:S01]  /*13480*/  LOP3.LUT R25, RZ, R2, RZ, 0x33, !PT ;  /* 0x00000002ff197212 */ /* 0x000fe200078e33ff */
[----:B------:R-:W-:-:S04]  /*13490*/  IMAD R3, R2, R3, R5 ;  /* 0x0000000302037224 */ /* 0x000fc800078e0205 */
[----:B------:R-:W-:Y:S01]  /*134a0*/  IMAD.IADD R25, R0, 0x1, R25 ;  /* 0x0000000100197824 */ /* 0x000fe200078e0219 */
[----:B------:R-:W-:Y:S01]  /*134b0*/  R2UR UR38, R3 ;  /* 0x00000000032672ca */ /* 0x000fe200000e0000 */
[----:B------:R-:W-:-:S14]  /*134c0*/  BRA `(.L_x_1022) ;  /* 0x0000000000107947 */ /* 0x000fdc0003800000 */
.L_x_1017:
[----:B------:R-:W-:Y:S01]  /*134d0*/  IMAD.MOV.U32 R24, RZ, RZ, R5 ;  /* 0x000000ffff187224 */ /* 0x000fe200078e0005 */
[----:B------:R-:W-:Y:S01]  /*134e0*/  ULDC UR46, c[0x0][0xc14] ;  /* 0x00030500002e7ab9 */ /* 0x000fe20000000800 */
[----:B------:R-:W-:Y:S01]  /*134f0*/  IMAD.MOV.U32 R25, RZ, RZ, RZ ;  /* 0x000000ffff197224 */ /* 0x000fe200078e00ff */
[----:B------:R-:W-:-:S06]  /*13500*/  UMOV UR38, URZ ;  /* 0x0000003f00267c82 */ /* 0x000fcc0008000000 */
.L_x_1022:
[----:B------:R-:W0:Y:S01]  /*13510*/  S2R R0, SR_TID.X ;  /* 0x0000000000007919 */ /* 0x000e220000002100 */
[----:B------:R-:W-:Y:S02]  /*13520*/  IMAD.U32 R6, RZ, RZ, UR38 ;  /* 0x00000026ff067e24 */ /* 0x000fe4000f8e00ff */
[----:B------:R-:W-:Y:S01]  /*13530*/  IMAD.U32 R7, RZ, RZ, UR46 ;  /* 0x0000002eff077e24 */ /* 0x000fe2000f8e00ff */
[----:B------:R-:W-:Y:S01]  /*13540*/  BAR.SYNC.DEFER_BLOCKING 0x4, 0x200 ;  /* 0x0108000000007b1d */ /* 0x000fe20000010000 */
[----:B------:R-:W-:Y:S02]  /*13550*/  IMAD.MOV.U32 R4, RZ, RZ, R24 ;  /* 0x000000ffff047224 */ /* 0x000fe400078e0018 */
[----:B------:R-:W-:Y:S01]  /*13560*/  IMAD.MOV.U32 R5, RZ, RZ, R25 ;  /* 0x000000ffff057224 */ /* 0x000fe200078e0019 */
[----:B0-----:R-:W-:-:S04]  /*13570*/  LOP3.LUT R0, R0, 0x1f, RZ, 0xc0, !PT ;  /* 0x0000001f00007812 */ /* 0x001fc800078ec0ff */
[----:B------:R-:W-:-:S13]  /*13580*/  ISETP.NE.AND P0, PT, R0, RZ, PT ;  /* 0x000000ff0000720c */ /* 0x000fda0003f05270 */
[----:B------:R-:W0:Y:S01]  /*13590*/  @!P0 S2R R3, SR_CgaCtaId ;  /* 0x0000000000038919 */ /* 0x000e220000008800 */
[----:B------:R-:W-:-:S04]  /*135a0*/  @!P0 MOV R0, 0x400 ;  /* 0x0000040000008802 */ /* 0x000fc80000000f00 */
[----:B0-----:R-:W-:-:S05]  /*135b0*/  @!P0 LEA R0, R3, R0, 0x18 ;  /* 0x0000000003008211 */ /* 0x001fca00078ec0ff */
[----:B------:R1:W-:Y:S01]  /*135c0*/  @!P0 STS.128 [R0+0x19cd0], R4 ;  /* 0x019cd00400008388 */ /* 0x0003e20000000c00 */
[----:B------:R-:W-:Y:S06]  /*135d0*/  BAR.ARV 0x5, 0x200 ;  /* 0x0148000000007b1d */ /* 0x000fec0000002000 */
.L_x_1015:
[----:B------:R-:W-:Y:S02]  /*135e0*/  ULDC UR4, c[0x0][0xc14] ;  /* 0x0003050000047ab9 */ /* 0x000fe40000000800 */
[----:B------:R-:W-:-:S06]  /*135f0*/  UISETP.GE.AND UP0, UPT, UR46, UR4, UPT ;  /* 0x000000042e00728c */ /* 0x000fcc000bf06270 */
[----:B------:R-:W-:-:S13]  /*13600*/  PLOP3.LUT P0, PT, PT, PT, UP0, 0x80, 0x0 ;  /* 0x000000000000781c */ /* 0x000fda0003f0f008 */
[----:B------:R-:W-:Y:S05]  /*13610*/  @!P0 BRA `(.L_x_1023) ;  /* 0xffffffc000a88947 */ /* 0x000fea000383ffff */
.L_x_953:
[----:B-1----:R-:W2:Y:S01]  /*13620*/  LDL.LU R0, [R1+0x4] ;  /* 0x0000040001007983 */ /* 0x002ea20000300800 */
[----:B------:R-:W-:Y:S01]  /*13630*/  BSSY B0, `(.L_x_1024) ;  /* 0x000000b000007945 */ /* 0x000fe20003800000 */
[----:B0-----:R-:W0:Y:S01]  /*13640*/  S2R R5, SR_CgaCtaId ;  /* 0x0000000000057919 */ /* 0x001e220000008800 */
[----:B--2---:R-:W-:-:S05]  /*13650*/  VIADD R0, R0, 0x1 ;  /* 0x0000000100007836 */ /* 0x004fca0000000000 */
[----:B------:R-:W-:-:S04]  /*13660*/  LEA.HI R2, R0, R0, RZ, 0x1 ;  /* 0x0000000000027211 */ /* 0x000fc800078f08ff */
[----:B------:R-:W-:Y:S02]  /*13670*/  LOP3.LUT R3, R2, 0xfffffffe, RZ, 0xc0, !PT ;  /* 0xfffffffe02037812 */ /* 0x000fe400078ec0ff */
[----:B------:R-:W-:-:S03]  /*13680*/  MOV R2, 0x400 ;  /* 0x0000040000027802 */ /* 0x000fc60000000f00 */
[----:B------:R-:W-:Y:S01]  /*13690*/  IMAD.IADD R0, R0, 0x1, -R3 ;  /* 0x0000000100007824 */ /* 0x000fe200078e0a03 */
[----:B0-----:R-:W-:-:S04]  /*136a0*/  LEA R8, R5, R2, 0x18 ;  /* 0x0000000205087211 */ /* 0x001fc800078ec0ff */
[----:B------:R-:W-:-:S04]  /*136b0*/  SHF.L.U32 R0, R0, 0x1f, RZ ;  /* 0x0000001f00007819 */ /* 0x000fc800000006ff */
[----:B------:R-:W0:Y:S02]  /*136c0*/  SYNCS.PHASECHK.TRANS64.TRYWAIT P0, [R8+URZ+0x19c20], R0 ;  /* 0x019c2000080075a7 */ /* 0x000e24000800017f */
[----:B0-----:R-:W-:Y:S05]  /*136d0*/  @!P0 BRA `(.L_x_1025) ;  /* 0x0000000800a08947 */ /* 0x001fea0003800000 */
.L_x_1055:
[----:B------:R-:W-:Y:S05]  /*136e0*/  BSYNC B0 ;  /* 0x0000000000007941 */ /* 0x000fea0003800000 */
.L_x_1024:
[----:B------:R-:W-:-:S03]  /*136f0*/  UMOV UR4, 0xffffffff ;  /* 0xffffffff00047882 */ /* 0x000fc60000000000 */
[----:B------:R-:W-:Y:S05]  /*13700*/  BRA.DIV UR4, `(.L_x_1026) ;  /* 0x0000000a04a87947 */ /* 0x000fea000b800000 */
[----:B0-----:R-:W0:Y:S02]  /*13710*/  S2R R0, SR_TID.X ;  /* 0x0000000000007919 */ /* 0x001e240000002100 */
[----:B0-----:R-:W-:-:S04]  /*13720*/  SHF.R.U32.HI R0, RZ, 0x5, R0 ;  /* 0x00000005ff007819 */ /* 0x001fc80000011600 */
[----:B------:R-:W-:-:S05]  /*13730*/  LOP3.LUT R0, R0, 0x3, RZ, 0xc0, !PT ;  /* 0x0000000300007812 */ /* 0x000fca00078ec0ff */
[----:B------:R0:W1:Y:S02]  /*13740*/  SHFL.IDX PT, R14, R0, RZ, 0x1f ;  /* 0x00001fff000e7589 */ /* 0x00006400000e0000 */
.L_x_1058:
[----:B-1----:R-:W-:Y:S01]  /*13750*/  ISETP.NE.AND P0, PT, R14, RZ, PT ;  /* 0x000000ff0e00720c */ /* 0x002fe20003f05270 */
[----:B------:R-:W-:-:S12]  /*13760*/  BSSY B0, `(.L_x_1027) ;  /* 0x000002b000007945 */ /* 0x000fd80003800000 */
[----:B------:R-:W-:Y:S05]  /*13770*/  @P0 BRA `(.L_x_1028) ;  /* 0x0000000000a40947 */ /* 0x000fea0003800000 */
[----:B------:R-:W-:-:S03]  /*13780*/  UMOV UR4, 0xffffffff ;  /* 0xffffffff00047882 */ /* 0x000fc60000000000 */
[----:B------:R-:W-:Y:S05]  /*13790*/  BRA.DIV UR4, `(.L_x_1029) ;  /* 0x0000000a04b87947 */ /* 0x000fea000b800000 */
[----:B------:R-:W-:-:S13]  /*137a0*/  ELECT P6, URZ, PT ;  /* 0x00000000003f782f */ /* 0x000fda00038c0000 */
.L_x_1061:
[----:B------:R-:W-:Y:S05]  /*137b0*/  @!P6 BRA `(.L_x_1028) ;  /* 0x000000000094e947 */ /* 0x000fea0003800000 */
[----:B------:R-:W-:-:S06]  /*137c0*/  ULOP3.LUT UR4, UR43, 0x2, URZ, 0xfc, !UPT ;  /* 0x000000022b047892 */ /* 0x000fcc000f8efc3f */
[----:B0-----:R-:W-:-:S05]  /*137d0*/  IMAD.U32 R0, RZ, RZ, UR4 ;  /* 0x00000004ff007e24 */ /* 0x001fca000f8e00ff */
[----:B------:R-:W-:-:S13]  /*137e0*/  ISETP.NE.AND P0, PT, R0, 0x3, PT ;  /* 0x000000030000780c */ /* 0x000fda0003f05270 */
[----:B------:R-:W-:Y:S05]  /*137f0*/  @!P0 BRA `(.L_x_1030) ;  /* 0x0000000000048947 */ /* 0x000fea0003800000 */
[----:B------:R-:W-:Y:S01]  /*13800*/  BPT.TRAP 0x1 ;  /* 0x000000040000795c */ /* 0x000fe20000300000 */
.L_x_1030:
        /* <DEDUP_REMOVED lines=12> */
.L_x_1062:
[----:B------:R-:W1:Y:S02]  /*138d0*/  SYNCS.PHASECHK.TRANS64.TRYWAIT P1, [R7+URZ], R0 ;  /* 0x00000000070075a7 */ /* 0x000e64000802017f */
[----:B-1----:R-:W-:Y:S05]  /*138e0*/  @!P1 BRA `(.L_x_1032) ;  /* 0x0000000800989947 */ /* 0x002fea0003800000 */
.L_x_1063:
[----:B------:R-:W-:Y:S05]  /*138f0*/  @!P0 BRA `(.L_x_1033) ;  /* 0x0000000000048947 */ /* 0x000fea0003800000 */
[----:B------:R-:W-:Y:S01]  /*13900*/  BPT.TRAP 0x1 ;  /* 0x000000040000795c */ /* 0x000fe20000300000 */
.L_x_1033:
[----:B------:R-:W-:-:S04]  /*13910*/  IMAD R2, R17, 0x8, R8 ;  /* 0x0000000811027824 */ /* 0x000fc800078e0208 */
[----:B------:R-:W2:Y:S02]  /*13920*/  SYNCS.PHASECHK.TRANS64.TRYWAIT P1, [R2+URZ+0x19c60], R3 ;  /* 0x019c6003020075a7 */ /* 0x000ea4000802017f */
[----:B--2---:R-:W-:Y:S05]  /*13930*/  @!P1 BRA `(.L_x_1034) ;  /* 0x0000000800989947 */ /* 0x004fea0003800000 */
.L_x_1064:
[----:B------:R-:W-:Y:S05]  /*13940*/  @!P0 BRA `(.L_x_1035) ;  /* 0x0000000000048947 */ /* 0x000fea0003800000 */
[----:B------:R-:W-:Y:S01]  /*13950*/  BPT.TRAP 0x1 ;  /* 0x000000040000795c */ /* 0x000fe20000300000 */
.L_x_1035:
[----:B------:R-:W-:-:S04]  /*13960*/  IMAD R5, R5, 0x8, R8 ;  /* 0x0000000805057824 */ /* 0x000fc800078e0208 */
[----:B------:R-:W3:Y:S02]  /*13970*/  SYNCS.PHASECHK.TRANS64.TRYWAIT P1, [R5+URZ+0x19c60], R0 ;  /* 0x019c6000050075a7 */ /* 0x000ee4000802017f */
[----:B---3--:R-:W-:Y:S05]  /*13980*/  @!P1 BRA `(.L_x_1036) ;  /* 0x0000000800989947 */ /* 0x008fea0003800000 */
.L_x_1065:
[----:B------:R-:W-:Y:S05]  /*13990*/  @!P0 BRA `(.L_x_1037) ;  /* 0x0000000000048947 */ /* 0x000fea0003800000 */
[----:B------:R-:W-:Y:S01]  /*139a0*/  BPT.TRAP 0x1 ;  /* 0x000000040000795c */ /* 0x000fe20000300000 */
.L_x_1037:
[----:B------:R-:W4:Y:S02]  /*139b0*/  SYNCS.PHASECHK.TRANS64.TRYWAIT P0, [R2+URZ+0x19c80], R3 ;  /* 0x019c8003020075a7 */ /* 0x000f24000800017f */
[----:B----4-:R-:W-:Y:S05]  /*139c0*/  @!P0 BRA `(.L_x_1038) ;  /* 0x00000008009c8947 */ /* 0x010fea0003800000 */
.L_x_1039:
[----:B------:R0:W0:Y:S02]  /*139d0*/  SYNCS.PHASECHK.TRANS64.TRYWAIT P0, [R5+URZ+0x19c80], R0 ;  /* 0x019c8000050075a7 */ /* 0x000024000800017f */
[----:B0-----:R-:W-:Y:S05]  /*139e0*/  @!P0 NANOSLEEP.SYNCS 0x989680 ;  /* 0x009896800000895d */ /* 0x001fea0003900000 */
[----:B------:R-:W0:Y:S02]  /*139f0*/  @!P0 SYNCS.PHASECHK.TRANS64 P0, [R5+URZ+0x19c80], R0 ;  /* 0x019c8000050085a7 */ /* 0x000e24000800007f */
[----:B0-----:R-:W-:Y:S05]  /*13a00*/  @!P0 BRA `(.L_x_1039) ;  /* 0xfffffffc00f08947 */ /* 0x001fea000383ffff */
.L_x_1028:
[----:B------:R-:W-:Y:S05]  /*13a10*/  BSYNC B0 ;  /* 0x0000000000007941 */ /* 0x000fea0003800000 */
.L_x_1027:
[----:B------:R-:W-:Y:S05]  /*13a20*/  EXIT ;  /* 0x000000000000794d */ /* 0x000fea0003800000 */
.L_x_859:
[----:B0-----:R-:W-:-:S04]  /*13a30*/  IMAD.U32 R3, RZ, RZ, UR45 ;  /* 0x0000002dff037e24 */ /* 0x001fc8000f8e00ff */
[----:B------:R0:W1:Y:S03]  /*13a40*/  SYNCS.PHASECHK.TRANS64.TRYWAIT P1, [R3+URZ+0x19c00], R0 ;  /* 0x019c0000030075a7 */ /* 0x000066000802017f */
[----:B-1----:R-:W-:Y:S05]  /*13a50*/  @!P1 NANOSLEEP.SYNCS 0x989680 ;  /* 0x009896800000995d */ /* 0x002fea0003900000 */
[----:B------:R-:W1:Y:S02]  /*13a60*/  @!P1 SYNCS.PHASECHK.TRANS64 P1, [R3+URZ+0x19c00], R0 ;  /* 0x019c0000030095a7 */ /* 0x000e64000802007f */
[----:B-1----:R-:W-:Y:S05]  /*13a70*/  @!P1 BRA `(.L_x_859) ;  /* 0xfffffffc00ec9947 */ /* 0x002fea000383ffff */
[----:B------:R-:W-:Y:S05]  /*13a80*/  BRA `(.L_x_1040) ;  /* 0xfffffee000a87947 */ /* 0x000fea000383ffff */
.L_x_863:
[----:B-1----:R1:W2:Y:S02]  /*13a90*/  SYNCS.PHASECHK.TRANS64.TRYWAIT P2, [R5+URZ+0x19c30], R0 ;  /* 0x019c3000050075a7 */ /* 0x0022a4000804017f */
[----:B--2---:R-:W-:Y:S05]  /*13aa0*/  @!P2 NANOSLEEP.SYNCS 0x989680 ;  /* 0x009896800000a95d */ /* 0x004fea0003900000 */
[----:B------:R-:W2:Y:S02]  /*13ab0*/  @!P2 SYNCS.PHASECHK.TRANS64 P2, [R5+URZ+0x19c30], R0 ;  /* 0x019c30000500a5a7 */ /* 0x000ea4000804007f */
[----:B--2---:R-:W-:Y:S05]  /*13ac0*/  @!P2 BRA `(.L_x_863) ;  /* 0xfffffffc00f0a947 */ /* 0x004fea000383ffff */
[----:B------:R-:W-:Y:S05]  /*13ad0*/  BRA `(.L_x_862) ;  /* 0xfffffee000cc7947 */ /* 0x000fea000383ffff */
.L_x_879:
[----:B-1----:R-:W-:-:S04]  /*13ae0*/  IMAD.U32 R11, RZ, RZ, UR23 ;  /* 0x00000017ff0b7e24 */ /* 0x002fc8000f8e00ff */
[----:B------:R1:W2:Y:S03]  /*13af0*/  SYNCS.PHASECHK.TRANS64.TRYWAIT P2, [R11+URZ+0x19c30], R10 ;  /* 0x019c300a0b0075a7 */ /* 0x0002a6000804017f */
[----:B--2---:R-:W-:Y:S05]  /*13b00*/  @!P2 NANOSLEEP.SYNCS 0x989680 ;  /* 0x009896800000a95d */ /* 0x004fea0003900000 */
[----:B------:R-:W2:Y:S02]  /*13b10*/  @!P2 SYNCS.PHASECHK.TRANS64 P2, [R11+URZ+0x19c30], R10 ;  /* 0x019c300a0b00a5a7 */ /* 0x000ea4000804007f */
[----:B--2---:R-:W-:Y:S05]  /*13b20*/  @!P2 BRA `(.L_x_879) ;  /* 0xfffffffc00eca947 */ /* 0x004fea000383ffff */
[----:B------:R-:W-:Y:S05]  /*13b30*/  BRA `(.L_x_878) ;  /* 0xffffff1000f87947 */ /* 0x000fea000383ffff */
.L_x_883:
[----:B-1----:R-:W-:-:S04]  /*13b40*/  IMAD.U32 R11, RZ, RZ, UR11 ;  /* 0x0000000bff0b7e24 */ /* 0x002fc8000f8e00ff */
[----:B------:R1:W2:Y:S03]  /*13b50*/  SYNCS.PHASECHK.TRANS64.TRYWAIT P2, [R11+URZ+0x19c50], R10 ;  /* 0x019c500a0b0075a7 */ /* 0x0002a6000804017f */
[----:B--2---:R-:W-:Y:S05]  /*13b60*/  @!P2 NANOSLEEP.SYNCS 0x989680 ;  /* 0x009896800000a95d */ /* 0x004fea0003900000 */
[----:B------:R-:W2:Y:S02]  /*13b70*/  @!P2 SYNCS.PHASECHK.TRANS64 P2, [R11+URZ+0x19c50], R10 ;  /* 0x019c500a0b00a5a7 */ /* 0x000ea4000804007f */
[----:B--2---:R-:W-:Y:S05]  /*13b80*/  @!P2 BRA `(.L_x_883) ;  /* 0xfffffffc00eca947 */ /* 0x004fea000383ffff */
[----:B------:R-:W-:Y:S05]  /*13b90*/  BRA `(.L_x_882) ;  /* 0xffffff1400487947 */ /* 0x000fea000383ffff */
.L_x_901:
[----:B-1----:R-:W-:-:S04]  /*13ba0*/  IMAD.U32 R13, RZ, RZ, UR6 ;  /* 0x00000006ff0d7e24 */ /* 0x002fc8000f8e00ff */
[----:B------:R1:W2:Y:S03]  /*13bb0*/  SYNCS.PHASECHK.TRANS64.TRYWAIT P2, [R13+URZ+0x19c30], R0 ;  /* 0x019c30000d0075a7 */ /* 0x0002a6000804017f */
[----:B--2---:R-:W-:Y:S05]  /*13bc0*/  @!P2 NANOSLEEP.SYNCS 0x989680 ;  /* 0x009896800000a95d */ /* 0x004fea0003900000 */
[----:B------:R-:W2:Y:S02]  /*13bd0*/  @!P2 SYNCS.PHASECHK.TRANS64 P2, [R13+URZ+0x19c30], R0 ;  /* 0x019c30000d00a5a7 */ /* 0x000ea4000804007f */
[----:B--2---:R-:W-:Y:S05]  /*13be0*/  @!P2 BRA `(.L_x_901) ;  /* 0xfffffffc00eca947 */ /* 0x004fea000383ffff */
[----:B------:R-:W-:Y:S05]  /*13bf0*/  BRA `(.L_x_900) ;  /* 0xffffff40003c7947 */ /* 0x000fea000383ffff */
.L_x_905:
[----:B-1----:R-:W-:-:S04]  /*13c00*/  IMAD.U32 R13, RZ, RZ, UR11 ;  /* 0x0000000bff0d7e24 */ /* 0x002fc8000f8e00ff */
[----:B------:R1:W2:Y:S03]  /*13c10*/  SYNCS.PHASECHK.TRANS64.TRYWAIT P2, [R13+URZ+0x19c50], R0 ;  /* 0x019c50000d0075a7 */ /* 0x0002a6000804017f */
[----:B--2---:R-:W-:Y:S05]  /*13c20*/  @!P2 NANOSLEEP.SYNCS 0x989680 ;  /* 0x009896800000a95d */ /* 0x004fea0003900000 */
[----:B------:R-:W2:Y:S02]  /*13c30*/  @!P2 SYNCS.PHASECHK.TRANS64 P2, [R13+URZ+0x19c50], R0 ;  /* 0x019c50000d00a5a7 */ /* 0x000ea4000804007f */
[----:B--2---:R-:W-:Y:S05]  /*13c40*/  @!P2 BRA `(.L_x_905) ;  /* 0xfffffffc00eca947 */ /* 0x004fea000383ffff */
[----:B------:R-:W-:Y:S05]  /*13c50*/  BRA `(.L_x_904) ;  /* 0xffffff40008c7947 */ /* 0x000fea000383ffff */
.L_x_912:
[----:B-1----:R-:W-:-:S04]  /*13c60*/  IMAD.U32 R15, RZ, RZ, UR22 ;  /* 0x00000016ff0f7e24 */ /* 0x002fc8000f8e00ff */
[----:B------:R1:W2:Y:S03]  /*13c70*/  SYNCS.PHASECHK.TRANS64.TRYWAIT P2, [R15+URZ+0x19c30], R0 ;  /* 0x019c30000f0075a7 */ /* 0x0002a6000804017f */
[----:B--2---:R-:W-:Y:S05]  /*13c80*/  @!P2 NANOSLEEP.SYNCS 0x989680 ;  /* 0x009896800000a95d */ /* 0x004fea0003900000 */
[----:B------:R-:W2:Y:S02]  /*13c90*/  @!P2 SYNCS.PHASECHK.TRANS64 P2, [R15+URZ+0x19c30], R0 ;  /* 0x019c30000f00a5a7 */ /* 0x000ea4000804007f */
[----:B--2---:R-:W-:Y:S05]  /*13ca0*/  @!P2 BRA `(.L_x_912) ;  /* 0xfffffffc00eca947 */ /* 0x004fea000383ffff */
[----:B------:R-:W-:Y:S05]  /*13cb0*/  BRA `(.L_x_911) ;  /* 0xffffff5c00207947 */ /* 0x000fea000383ffff */
.L_x_916:
[----:B-1----:R-:W-:-:S04]  /*13cc0*/  IMAD.U32 R15, RZ, RZ, UR11 ;  /* 0x0000000bff0f7e24 */ /* 0x002fc8000f8e00ff */
[----:B------:R1:W2:Y:S03]  /*13cd0*/  SYNCS.PHASECHK.TRANS64.TRYWAIT P2, [R15+URZ+0x19c50], R0 ;  /* 0x019c50000f0075a7 */ /* 0x0002a6000804017f */
[----:B--2---:R-:W-:Y:S05]  /*13ce0*/  @!P2 NANOSLEEP.SYNCS 0x989680 ;  /* 0x009896800000a95d */ /* 0x004fea0003900000 */
[----:B------:R-:W2:Y:S02]  /*13cf0*/  @!P2 SYNCS.PHASECHK.TRANS64 P2, [R15+URZ+0x19c50], R0 ;  /* 0x019c50000f00a5a7 */ /* 0x000ea4000804007f */
[----:B--2---:R-:W-:Y:S05]  /*13d00*/  @!P2 BRA `(.L_x_916) ;  /* 0xfffffffc00eca947 */ /* 0x004fea000383ffff */
[----:B------:R-:W-:Y:S05]  /*13d10*/  BRA `(.L_x_915) ;  /* 0xffffff5c00707947 */ /* 0x000fea000383ffff */
.L_x_930:
[----:B-1----:R-:W-:-:S04]  /*13d20*/  IMAD.U32 R6, RZ, RZ, UR14 ;  /* 0x0000000eff067e24 */ /* 0x002fc8000f8e00ff */
[----:B------:R1:W2:Y:S03]  /*13d30*/  SYNCS.PHASECHK.TRANS64.TRYWAIT P1, [R6+URZ+0x19c50], R3 ;  /* 0x019c5003060075a7 */ /* 0x0002a6000802017f */
[----:B--2---:R-:W-:Y:S05]  /*13d40*/  @!P1 NANOSLEEP.SYNCS 0x989680 ;  /* 0x009896800000995d */ /* 0x004fea0003900000 */
[----:B------:R-:W2:Y:S02]  /*13d50*/  @!P1 SYNCS.PHASECHK.TRANS64 P1, [R6+URZ+0x19c50], R3 ;  /* 0x019c5003060095a7 */ /* 0x000ea4000802007f */
[----:B--2---:R-:W-:Y:S05]  /*13d60*/  @!P1 BRA `(.L_x_930) ;  /* 0xfffffffc00ec9947 */ /* 0x004fea000383ffff */
[----:B------:R-:W-:Y:S05]  /*13d70*/  BRA `(.L_x_929) ;  /* 0xffffff8400b47947 */ /* 0x000fea000383ffff */
.L_x_970:
[----:B------:R-:W-:Y:S02]  /*13d80*/  IMAD.MOV.U32 R13, RZ, RZ, R4 ;  /* 0x000000ffff0d7224 */ /* 0x000fe400078e0004 */
[----:B------:R-:W-:Y:S02]  /*13d90*/  IMAD.MOV.U32 R12, RZ, RZ, RZ ;  /* 0x000000ffff0c7224 */ /* 0x000fe400078e00ff */
[----:B------:R-:W-:Y:S02]  /*13da0*/  IMAD.MOV.U32 R11, RZ, RZ, 0x1f ;  /* 0x0000001fff0b7424 */ /* 0x000fe400078e00ff */
[----:B------:R-:W-:-:S07]  /*13db0*/  IMAD.MOV.U32 R15, RZ, RZ, -0x1 ;  /* 0xffffffffff0f7424 */ /* 0x000fce00078e00ff */
[----:B------:R-:W-:Y:S05]  /*13dc0*/  WARPSYNC.COLLECTIVE R15, `(.L_x_1041) ;  /* 0x000000000f087348 */ /* 0x000fea0003c00000 */
[----:B------:R0:W1:Y:S02]  /*13dd0*/  SHFL.IDX P6, R14, R13, R12, R11 ;  /* 0x0000000c0d0e7389 */ /* 0x00006400000c000b */
[----:B01----:R-:W-:Y:S01]  /*13de0*/  ENDCOLLECTIVE ;  /* 0x000000000000791b */ /* 0x003fe20003800000 */
.L_x_1041:
[----:B------:R-:W-:Y:S05]  /*13df0*/  BRA `(.L_x_1042) ;  /* 0xffffffcc00507947 */ /* 0x000fea000383ffff */
.L_x_972:
[----:B------:R-:W-:Y:S01]  /*13e00*/  BSSY B0, `(.L_x_1043) ;  /* 0x0000006000007945 */ /* 0x000fe20003800000 */
[----:B------:R-:W-:-:S07]  /*13e10*/  IMAD.MOV.U32 R15, RZ, RZ, -0x1 ;  /* 0xffffffffff0f7424 */ /* 0x000fce00078e00ff */
[----:B0-----:R-:W-:Y:S05]  /*13e20*/  WARPSYNC.COLLECTIVE R15, `(.L_x_1044) ;  /* 0x000000000f0c7348 */ /* 0x001fea0003c00000 */
[----:B------:R-:W-:Y:S02]  /*13e30*/  ELECT P6, UR62, PT ;  /* 0x00000000003e782f */ /* 0x000fe400038c0000 */
[----:B------:R-:W-:Y:S01]  /*13e40*/  MOV R14, UR62 ;  /* 0x0000003e000e7c02 */ /* 0x000fe20008000f00 */
[----:B0-----:R-:W-:Y:S10]  /*13e50*/  ENDCOLLECTIVE ;  /* 0x000000000000791b */ /* 0x001ff40003800000 */
.L_x_1044:
[----:B------:R-:W-:Y:S05]  /*13e60*/  BSYNC B0 ;  /* 0x0000000000007941 */ /* 0x000fea0003800000 */
.L_x_1043:
[----:B------:R-:W-:Y:S05]  /*13e70*/  BRA `(.L_x_1045) ;  /* 0xffffffcc00507947 */ /* 0x000fea000383ffff */
.L_x_975:
[----:B-1----:R1:W2:Y:S02]  /*13e80*/  SYNCS.PHASECHK.TRANS64.TRYWAIT P2, [R5+URZ+0x19c80], R2 ;  /* 0x019c8002050075a7 */ /* 0x0022a4000804017f */
[----:B--2---:R-:W-:Y:S05]  /*13e90*/  @!P2 NANOSLEEP.SYNCS 0x989680 ;  /* 0x009896800000a95d */ /* 0x004fea0003900000 */
[----:B------:R-:W2:Y:S02]  /*13ea0*/  @!P2 SYNCS.PHASECHK.TRANS64 P2, [R5+URZ+0x19c80], R2 ;  /* 0x019c80020500a5a7 */ /* 0x000ea4000804007f */
[----:B--2---:R-:W-:Y:S05]  /*13eb0*/  @!P2 BRA `(.L_x_975) ;  /* 0xfffffffc00f0a947 */ /* 0x004fea000383ffff */
[----:B------:R-:W-:Y:S05]  /*13ec0*/  BRA `(.L_x_1046) ;  /* 0xffffffcc00a87947 */ /* 0x000fea000383ffff */
.L_x_977:
[----:B0-----:R0:W2:Y:S02]  /*13ed0*/  SYNCS.PHASECHK.TRANS64.TRYWAIT P2, [R5+URZ+0x19c40], R2 ;  /* 0x019c4002050075a7 */ /* 0x0010a4000804017f */
[----:B--2---:R-:W-:Y:S05]  /*13ee0*/  @!P2 NANOSLEEP.SYNCS 0x989680 ;  /* 0x009896800000a95d */ /* 0x004fea0003900000 */
[----:B------:R-:W2:Y:S02]  /*13ef0*/  @!P2 SYNCS.PHASECHK.TRANS64 P2, [R5+URZ+0x19c40], R2 ;  /* 0x019c40020500a5a7 */ /* 0x000ea4000804007f */
[----:B--2---:R-:W-:Y:S05]  /*13f00*/  @!P2 BRA `(.L_x_977) ;  /* 0xfffffffc00f0a947 */ /* 0x004fea000383ffff */
[----:B------:R-:W-:Y:S05]  /*13f10*/  BRA `(.L_x_1047) ;  /* 0xffffffd000247947 */ /* 0x000fea000383ffff */
.L_x_980:
[----:B-1----:R-:W-:-:S04]  /*13f20*/  IMAD.U32 R3, RZ, RZ, UR40 ;  /* 0x00000028ff037e24 */ /* 0x002fc8000f8e00ff */
[----:B------:R1:W2:Y:S03]  /*13f30*/  SYNCS.PHASECHK.TRANS64.TRYWAIT P0, [R3+URZ+0x19c20], R2 ;  /* 0x019c2002030075a7 */ /* 0x0002a6000800017f */
[----:B--2---:R-:W-:Y:S05]  /*13f40*/  @!P0 NANOSLEEP.SYNCS 0x989680 ;  /* 0x009896800000895d */ /* 0x004fea0003900000 */
[----:B------:R-:W2:Y:S02]  /*13f50*/  @!P0 SYNCS.PHASECHK.TRANS64 P0, [R3+URZ+0x19c20], R2 ;  /* 0x019c2002030085a7 */ /* 0x000ea4000800007f */
[----:B--2---:R-:W-:Y:S05]  /*13f60*/  @!P0 BRA `(.L_x_980) ;  /* 0xfffffffc00ec8947 */ /* 0x004fea000383ffff */
[----:B------:R-:W-:Y:S05]  /*13f70*/  BRA `(.L_x_1048) ;  /* 0xffffffd400307947 */ /* 0x000fea000383ffff */
.L_x_986:
[----:B0-----:R0:W1:Y:S02]  /*13f80*/  SYNCS.PHASECHK.TRANS64.TRYWAIT P0, [R7+URZ+0x19c80], R4 ;  /* 0x019c8004070075a7 */ /* 0x001064000800017f */
[----:B-1----:R-:W-:Y:S05]  /*13f90*/  @!P0 NANOSLEEP.SYNCS 0x989680 ;  /* 0x009896800000895d */ /* 0x002fea0003900000 */
[----:B------:R-:W1:Y:S02]  /*13fa0*/  @!P0 SYNCS.PHASECHK.TRANS64 P0, [R7+URZ+0x19c80], R4 ;  /* 0x019c8004070085a7 */ /* 0x000e64000800007f */
[----:B-1----:R-:W-:Y:S05]  /*13fb0*/  @!P0 BRA `(.L_x_986) ;  /* 0xfffffffc00f08947 */ /* 0x002fea000383ffff */
[----:B------:R-:W-:Y:S05]  /*13fc0*/  BRA `(.L_x_1049) ;  /* 0xffffffd400d47947 */ /* 0x000fea000383ffff */
.L_x_993:
[----:B-1----:R1:W2:Y:S02]  /*13fd0*/  SYNCS.PHASECHK.TRANS64.TRYWAIT P0, [R7+URZ+0x19c40], R4 ;  /* 0x019c4004070075a7 */ /* 0x0022a4000800017f */
[----:B--2---:R-:W-:Y:S05]  /*13fe0*/  @!P0 NANOSLEEP.SYNCS 0x989680 ;  /* 0x009896800000895d */ /* 0x004fea0003900000 */
[----:B------:R-:W2:Y:S02]  /*13ff0*/  @!P0 SYNCS.PHASECHK.TRANS64 P0, [R7+URZ+0x19c40], R4 ;  /* 0x019c4004070085a7 */ /* 0x000ea4000800007f */
[----:B--2---:R-:W-:Y:S05]  /*14000*/  @!P0 BRA `(.L_x_993) ;  /* 0xfffffffc00f08947 */ /* 0x004fea000383ffff */
[----:B------:R-:W-:Y:S05]  /*14010*/  BRA `(.L_x_1050) ;  /* 0xffffffd800d07947 */ /* 0x000fea000383ffff */
.L_x_1001:
[----:B0-----:R0:W1:Y:S02]  /*14020*/  SYNCS.PHASECHK.TRANS64.TRYWAIT P2, [R12+URZ+0x19c70], R5 ;  /* 0x019c70050c0075a7 */ /* 0x001064000804017f */
[----:B-1----:R-:W-:Y:S05]  /*14030*/  @!P2 NANOSLEEP.SYNCS 0x989680 ;  /* 0x009896800000a95d */ /* 0x002fea0003900000 */
[----:B------:R-:W1:Y:S02]  /*14040*/  @!P2 SYNCS.PHASECHK.TRANS64 P2, [R12+URZ+0x19c70], R5 ;  /* 0x019c70050c00a5a7 */ /* 0x000e64000804007f */
[----:B-1----:R-:W-:Y:S05]  /*14050*/  @!P2 BRA `(.L_x_1001) ;  /* 0xfffffffc00f0a947 */ /* 0x002fea000383ffff */
[----:B------:R-:W-:Y:S05]  /*14060*/  BRA `(.L_x_1051) ;  /* 0xffffffdc00e47947 */ /* 0x000fea000383ffff */
.L_x_1003:
[----:B0-----:R0:W1:Y:S02]  /*14070*/  SYNCS.PHASECHK.TRANS64.TRYWAIT P2, [R12+URZ+0x19c60], R5 ;  /* 0x019c60050c0075a7 */ /* 0x001064000804017f */
[----:B-1----:R-:W-:Y:S05]  /*14080*/  @!P2 NANOSLEEP.SYNCS 0x989680 ;  /* 0x009896800000a95d */ /* 0x002fea0003900000 */
[----:B------:R-:W1:Y:S02]  /*14090*/  @!P2 SYNCS.PHASECHK.TRANS64 P2, [R12+URZ+0x19c60], R5 ;  /* 0x019c60050c00a5a7 */ /* 0x000e64000804007f */
[----:B-1----:R-:W-:Y:S05]  /*140a0*/  @!P2 BRA `(.L_x_1003) ;  /* 0xfffffffc00f0a947 */ /* 0x002fea000383ffff */
[----:B------:R-:W-:Y:S05]  /*140b0*/  BRA `(.L_x_1052) ;  /* 0xffffffdc00ec7947 */ /* 0x000fea000383ffff */
.L_x_1010:
[----:B-1----:R1:W2:Y:S02]  /*140c0*/  SYNCS.PHASECHK.TRANS64.TRYWAIT P0, [R2+URZ+0x19c70], R3 ;  /* 0x019c7003020075a7 */ /* 0x0022a4000800017f */
[----:B--2---:R-:W-:Y:S05]  /*140d0*/  @!P0 NANOSLEEP.SYNCS 0x989680 ;  /* 0x009896800000895d */ /* 0x004fea0003900000 */
[----:B------:R-:W2:Y:S02]  /*140e0*/  @!P0 SYNCS.PHASECHK.TRANS64 P0, [R2+URZ+0x19c70], R3 ;  /* 0x019c7003020085a7 */ /* 0x000ea4000800007f */
[----:B--2---:R-:W-:Y:S05]  /*140f0*/  @!P0 BRA `(.L_x_1010) ;  /* 0xfffffffc00f08947 */ /* 0x004fea000383ffff */
[----:B------:R-:W-:Y:S05]  /*14100*/  BRA `(.L_x_1053) ;  /* 0xffffffe400347947 */ /* 0x000fea000383ffff */
.L_x_1012:
[----:B-1----:R1:W2:Y:S02]  /*14110*/  SYNCS.PHASECHK.TRANS64.TRYWAIT P0, [R2+URZ+0x19c60], R5 ;  /* 0x019c6005020075a7 */ /* 0x0022a4000800017f */
[----:B--2---:R-:W-:Y:S05]  /*14120*/  @!P0 NANOSLEEP.SYNCS 0x989680 ;  /* 0x009896800000895d */ /* 0x004fea0003900000 */
[----:B------:R-:W2:Y:S02]  /*14130*/  @!P0 SYNCS.PHASECHK.TRANS64 P0, [R2+URZ+0x19c60], R5 ;  /* 0x019c6005020085a7 */ /* 0x000ea4000800007f */
[----:B--2---:R-:W-:Y:S05]  /*14140*/  @!P0 BRA `(.L_x_1012) ;  /* 0xfffffffc00f08947 */ /* 0x004fea000383ffff */
[----:B------:R-:W-:Y:S05]  /*14150*/  BRA `(.L_x_1054) ;  /* 0xffffffe400447947 */ /* 0x000fea000383ffff */
.L_x_1025:
[----:B0-----:R0:W1:Y:S02]  /*14160*/  SYNCS.PHASECHK.TRANS64.TRYWAIT P0, [R8+URZ+0x19c20], R0 ;  /* 0x019c2000080075a7 */ /* 0x001064000800017f */
[----:B-1----:R-:W-:Y:S05]  /*14170*/  @!P0 NANOSLEEP.SYNCS 0x989680 ;  /* 0x009896800000895d */ /* 0x002fea0003900000 */
[----:B------:R-:W1:Y:S02]  /*14180*/  @!P0 SYNCS.PHASECHK.TRANS64 P0, [R8+URZ+0x19c20], R0 ;  /* 0x019c2000080085a7 */ /* 0x000e64000800007f */
[----:B-1----:R-:W-:Y:S05]  /*14190*/  @!P0 BRA `(.L_x_1025) ;  /* 0xfffffffc00f08947 */ /* 0x002fea000383ffff */
[----:B------:R-:W-:Y:S05]  /*141a0*/  BRA `(.L_x_1055) ;  /* 0xfffffff4004c7947 */ /* 0x000fea000383ffff */
.L_x_1026:
        /* <DEDUP_REMOVED lines=8> */
[----:B0-----:R-:W-:Y:S05]  /*14230*/  WARPSYNC.COLLECTIVE R15, `(.L_x_1057) ;  /* 0x000000000f087348 */ /* 0x001fea0003c00000 */
[----:B------:R1:W2:Y:S02]  /*14240*/  SHFL.IDX P6, R14, R13, R12, R11 ;  /* 0x0000000c0d0e7389 */ /* 0x0002a400000c000b */
[----:B012---:R-:W-:Y:S01]  /*14250*/  ENDCOLLECTIVE ;  /* 0x000000000000791b */ /* 0x007fe20003800000 */
.L_x_1057:
[----:B------:R-:W-:Y:S05]  /*14260*/  BSYNC B0 ;  /* 0x0000000000007941 */ /* 0x000fea0003800000 */
.L_x_1056:
[----:B------:R-:W-:Y:S05]  /*14270*/  BRA `(.L_x_1058) ;  /* 0xfffffff400347947 */ /* 0x000fea000383ffff */
.L_x_1029:
[----:B------:R-:W-:Y:S01]  /*14280*/  BSSY B1, `(.L_x_1059) ;  /* 0x0000006000017945 */ /* 0x000fe20003800000 */
[----:B------:R-:W-:-:S07]  /*14290*/  IMAD.MOV.U32 R15, RZ, RZ, -0x1 ;  /* 0xffffffffff0f7424 */ /* 0x000fce00078e00ff */
[----:B0-----:R-:W-:Y:S05]  /*142a0*/  WARPSYNC.COLLECTIVE R15, `(.L_x_1060) ;  /* 0x000000000f0c7348 */ /* 0x001fea0003c00000 */
[----:B------:R-:W-:Y:S02]  /*142b0*/  ELECT P6, UR62, PT ;  /* 0x00000000003e782f */ /* 0x000fe400038c0000 */
[----:B------:R-:W-:Y:S01]  /*142c0*/  MOV R14, UR62 ;  /* 0x0000003e000e7c02 */ /* 0x000fe20008000f00 */
[----:B0-----:R-:W-:Y:S10]  /*142d0*/  ENDCOLLECTIVE ;  /* 0x000000000000791b */ /* 0x001ff40003800000 */
.L_x_1060:
[----:B------:R-:W-:Y:S05]  /*142e0*/  BSYNC B1 ;  /* 0x0000000000017941 */ /* 0x000fea0003800000 */
.L_x_1059:
[----:B------:R-:W-:Y:S05]  /*142f0*/  BRA `(.L_x_1061) ;  /* 0xfffffff4002c7947 */ /* 0x000fea000383ffff */
.L_x_1031:
[----:B0-----:R0:W1:Y:S02]  /*14300*/  SYNCS.PHASECHK.TRANS64.TRYWAIT P1, [R6+URZ], R3 ;  /* 0x00000003060075a7 */ /* 0x001064000802017f */
[----:B-1----:R-:W-:Y:S05]  /*14310*/  @!P1 NANOSLEEP.SYNCS 0x989680 ;  /* 0x009896800000995d */ /* 0x002fea0003900000 */
[----:B------:R-:W1:Y:S02]  /*14320*/  @!P1 SYNCS.PHASECHK.TRANS64 P1, [R6+URZ], R3 ;  /* 0x00000003060095a7 */ /* 0x000e64000802007f */
[----:B-1----:R-:W-:Y:S05]  /*14330*/  @!P1 BRA `(.L_x_1031) ;  /* 0xfffffffc00f09947 */ /* 0x002fea000383ffff */
[----:B------:R-:W-:Y:S05]  /*14340*/  BRA `(.L_x_1062) ;  /* 0xfffffff400607947 */ /* 0x000fea000383ffff */
.L_x_1032:
[----:B-1----:R1:W2:Y:S02]  /*14350*/  SYNCS.PHASECHK.TRANS64.TRYWAIT P1, [R7+URZ], R0 ;  /* 0x00000000070075a7 */ /* 0x0022a4000802017f */
[----:B--2---:R-:W-:Y:S05]  /*14360*/  @!P1 NANOSLEEP.SYNCS 0x989680 ;  /* 0x009896800000995d */ /* 0x004fea0003900000 */
[----:B------:R-:W2:Y:S02]  /*14370*/  @!P1 SYNCS.PHASECHK.TRANS64 P1, [R7+URZ], R0 ;  /* 0x00000000070095a7 */ /* 0x000ea4000802007f */
[----:B--2---:R-:W-:Y:S05]  /*14380*/  @!P1 BRA `(.L_x_1032) ;  /* 0xfffffffc00f09947 */ /* 0x004fea000383ffff */
[----:B------:R-:W-:Y:S05]  /*14390*/  BRA `(.L_x_1063) ;  /* 0xfffffff400547947 */ /* 0x000fea000383ffff */
.L_x_1034:
[----:B--2---:R2:W3:Y:S02]  /*143a0*/  SYNCS.PHASECHK.TRANS64.TRYWAIT P1, [R2+URZ+0x19c60], R3 ;  /* 0x019c6003020075a7 */ /* 0x0044e4000802017f */
[----:B---3--:R-:W-:Y:S05]  /*143b0*/  @!P1 NANOSLEEP.SYNCS 0x989680 ;  /* 0x009896800000995d */ /* 0x008fea0003900000 */
[----:B------:R-:W3:Y:S02]  /*143c0*/  @!P1 SYNCS.PHASECHK.TRANS64 P1, [R2+URZ+0x19c60], R3 ;  /* 0x019c6003020095a7 */ /* 0x000ee4000802007f */
[----:B---3--:R-:W-:Y:S05]  /*143d0*/  @!P1 BRA `(.L_x_1034) ;  /* 0xfffffffc00f09947 */ /* 0x008fea000383ffff */
[----:B------:R-:W-:Y:S05]  /*143e0*/  BRA `(.L_x_1064) ;  /* 0xfffffff400547947 */ /* 0x000fea000383ffff */
.L_x_1036:
[----:B---3--:R3:W4:Y:S02]  /*143f0*/  SYNCS.PHASECHK.TRANS64.TRYWAIT P1, [R5+URZ+0x19c60], R0 ;  /* 0x019c6000050075a7 */ /* 0x008724000802017f */
[----:B----4-:R-:W-:Y:S05]  /*14400*/  @!P1 NANOSLEEP.SYNCS 0x989680 ;  /* 0x009896800000995d */ /* 0x010fea0003900000 */
[----:B------:R-:W4:Y:S02]  /*14410*/  @!P1 SYNCS.PHASECHK.TRANS64 P1, [R5+URZ+0x19c60], R0 ;  /* 0x019c6000050095a7 */ /* 0x000f24000802007f */
[----:B----4-:R-:W-:Y:S05]  /*14420*/  @!P1 BRA `(.L_x_1036) ;  /* 0xfffffffc00f09947 */ /* 0x010fea000383ffff */
[----:B------:R-:W-:Y:S05]  /*14430*/  BRA `(.L_x_1065) ;  /* 0xfffffff400547947 */ /* 0x000fea000383ffff */
.L_x_1038:
[----:B----4-:R4:W0:Y:S02]  /*14440*/  SYNCS.PHASECHK.TRANS64.TRYWAIT P0, [R2+URZ+0x19c80], R3 ;  /* 0x019c8003020075a7 */ /* 0x010824000800017f */
[----:B0-----:R-:W-:Y:S05]  /*14450*/  @!P0 NANOSLEEP.SYNCS 0x989680 ;  /* 0x009896800000895d */ /* 0x001fea0003900000 */
[----:B------:R-:W0:Y:S02]  /*14460*/  @!P0 SYNCS.PHASECHK.TRANS64 P0, [R2+URZ+0x19c80], R3 ;  /* 0x019c8003020085a7 */ /* 0x000e24000800007f */
[----:B0-----:R-:W-:Y:S05]  /*14470*/  @!P0 BRA `(.L_x_1038) ;  /* 0xfffffffc00f08947 */ /* 0x001fea000383ffff */
[----:B------:R-:W-:Y:S05]  /*14480*/  BRA `(.L_x_1039) ;  /* 0xfffffff400507947 */ /* 0x000fea000383ffff */
.L_x_1066:
        /* <DEDUP_REMOVED lines=15> */
.L_x_2224:


//--------------------- .text._ZN7cutlass13device_kernelIN5flash11enable_sm90INS1_16FlashAttnFwdSm90INS1_25CollectiveMainloopFwdSm90ILi2EN4cute5tupleIJNS5_1CILi1EEES8_S8_EEENS6_IJNS7_ILi192EEENS7_ILi128EEENS7_ILi96EEEEEELi96ENS_12float_e4m3_tEfNS_4arch4Sm90ELb0ELb1ELb0ELb1ELb0ELb1ELb0ELb1ELb1ELb0ELb0ELb0EEENS1_21CollectiveEpilogueFwdINS6_IJSA_SC_SB_EEES9_NS_10bfloat16_tESG_Li384ELb1ELb0ELb0ELb1EEENS1_36VarlenDynamicPersistentTileSchedulerILi192ELi128ELi384ELi128ELb0ELb0ELb1ELb1ELb0ELb1EEEEEEEEEvNT_6ParamsE --------------------------
	.section	.text._ZN7cutlass13device_kernelIN5flash11enable_sm90INS1_16FlashAttnFwdSm90INS1_25CollectiveMainloopFwdSm90ILi2EN4cute5tupleIJNS5_1CILi1EEES8_S8_EEENS6_IJNS7_ILi192EEENS7_ILi128EEENS7_ILi96EEEEEELi96ENS_12float_e4m3_tEfNS_4arch4Sm90ELb0ELb1ELb0ELb1ELb0ELb1ELb0ELb1ELb1ELb0ELb0ELb0EEENS1_21CollectiveEpilogueFwdINS6_IJSA_SC_SB_EEES9_NS_10bfloat16_tESG_Li384ELb1ELb0ELb0ELb1EEENS1_36VarlenDynamicPersistentTileSchedulerILi192ELi128ELi384ELi128ELb0ELb0ELb1ELb1ELb0ELb1EEEEEEEEEvNT_6ParamsE,"ax",@progbits
	.align	128
.text._ZN7cutlass13device_kernelIN5flash11enable_sm90INS1_16FlashAttnFwdSm90INS1_25CollectiveMainloopFwdSm90ILi2EN4cute5tupleIJNS5_1CILi1EEES8_S8_EEENS6_IJNS7_ILi192EEENS7_ILi128EEENS7_ILi96EEEEEELi96ENS_12float_e4m3_tEfNS_4arch4Sm90ELb0ELb1ELb0ELb1ELb0ELb1ELb0ELb1ELb1ELb0ELb0ELb0EEENS1_21CollectiveEpilogueFwdINS6_IJSA_SC_SB_EEES9_NS_10bfloat16_tESG_Li384ELb1ELb0ELb0ELb1EEENS1_36VarlenDynamicPersistentTileSchedulerILi192ELi128ELi384ELi128ELb0ELb0ELb1ELb1ELb0ELb1EEEEEEEEEvNT_6ParamsE:
        .type           _ZN7cutlass13device_kernelIN5flash11enable_sm90INS1_16FlashAttnFwdSm90INS1_25CollectiveMainloopFwdSm90ILi2EN4cute5tupleIJNS5_1CILi1EEES8_S8_EEENS6_IJNS7_ILi192EEENS7_ILi128EEENS7_ILi96EEEEEELi96ENS_12float_e4m3_tEfNS_4arch4Sm90ELb0ELb1ELb0ELb1ELb0ELb1ELb0ELb1ELb1ELb0ELb0ELb0EEENS1_21CollectiveEpilogueFwdINS6_IJSA_SC_SB_EEES9_NS_10bfloat16_tESG_Li384ELb1ELb0ELb0ELb1EEENS1_36VarlenDynamicPersistentTileSchedulerILi192ELi128ELi384ELi128ELb0ELb0ELb1ELb1ELb0ELb1EEEEEEEEEvNT_6ParamsE,@function
        .size           _ZN7cutlass13device_kernelIN5flash11enable_sm90INS1_16FlashAttnFwdSm90INS1_25CollectiveMainloopFwdSm90ILi2EN4cute5tupleIJNS5_1CILi1EEES8_S8_EEENS6_IJNS7_ILi192EEENS7_ILi128EEENS7_ILi96EEEEEELi96ENS_12float_e4m3_tEfNS_4arch4Sm90ELb0ELb1ELb0ELb1ELb0ELb1ELb0ELb1ELb1ELb0ELb0ELb0EEENS1_21CollectiveEpilogueFwdINS6_IJSA_SC_SB_EEES9_NS_10bfloat16_tESG_Li384ELb1ELb0ELb0ELb1EEENS1_36VarlenDynamicPersistentTileSchedulerILi192ELi128ELi384ELi128ELb0ELb0ELb1ELb1ELb0ELb1EEEEEEEEEvNT_6ParamsE,(.L_x_2225 - _ZN7cutlass13device_kernelIN5flash11enable_sm90INS1_16FlashAttnFwdSm90INS1_25CollectiveMainloopFwdSm90ILi2EN4cute5tupleIJNS5_1CILi1EEES8_S8_EEENS6_IJNS7_ILi192EEENS7_ILi128EEENS7_ILi96EEEEEELi96ENS_12float_e4m3_tEfNS_4arch4Sm90ELb0ELb1ELb0ELb1ELb0ELb1ELb0ELb1ELb1ELb0ELb0ELb0EEENS1_21CollectiveEpilogueFwdINS6_IJSA_SC_SB_EEES9_NS_10bfloat16_tESG_Li384ELb1ELb0ELb0ELb1EEENS1_36VarlenDynamicPersistentTileSchedulerILi192ELi128ELi384ELi128ELb0ELb0ELb1ELb1ELb0ELb1EEEEEEEEEvNT_6ParamsE)
        .other          _ZN7cutlass13device_kernelIN5flash11enable_sm90INS1_16FlashAttnFwdSm90INS1_25CollectiveMainloopFwdSm90ILi2EN4cute5tupleIJNS5_1CILi1EEES8_S8_EEENS6_IJNS7_ILi192EEENS7_ILi128EEENS7_ILi96EEEEEELi96ENS_12float_e4m3_tEfNS_4arch4Sm90ELb0ELb1ELb0ELb1ELb0ELb1ELb0ELb1ELb1ELb0ELb0ELb0EEENS1_21CollectiveEpilogueFwdINS6_IJSA_SC_SB_EEES9_NS_10bfloat16_tESG_Li384ELb1ELb0ELb0ELb1EEENS1_36VarlenDynamicPersistentTileSchedulerILi192ELi128ELi384ELi128ELb0ELb0ELb1ELb1ELb0ELb1EEEEEEEEEvNT_6ParamsE,@"STO_CUDA_ENTRY STV_DEFAULT"
_ZN7cutlass13device_kernelIN5flash11enable_sm90INS1_16FlashAttnFwdSm90INS1_25CollectiveMainloopFwdSm90ILi2EN4cute5tupleIJNS5_1CILi1EEES8_S8_EEENS6_IJNS7_ILi192EEENS7_ILi128EEENS7_ILi96EEEEEELi96ENS_12float_e4m3_tEfNS_4arch4Sm90ELb0ELb1ELb0ELb1ELb0ELb1ELb0ELb1ELb1ELb0ELb0ELb0EEENS1_21CollectiveEpilogueFwdINS6_IJSA_SC_SB_EEES9_NS_10bfloat16_tESG_Li384ELb1ELb0ELb0ELb1EEENS1_36VarlenDynamicPersistentTileSchedulerILi192ELi128ELi384ELi128ELb0ELb0ELb1ELb1ELb0ELb1EEEEEEEEEvNT_6ParamsE:
        /* <DEDUP_REMOVED lines=26> */
.L_x_1068:
[----:B------:R-:W-:Y:S05]  /*01a0*/  BSYNC B0 ;  /* 0x0000000000007941 */ /* 0x000fea0003800000 */
.L_x_1067:
[----:B------:R-:W-:Y:S01]  /*01b0*/  VOTEU.ANY UP0, P0 ;  /* 0x00000000003f7886 */ /* 0x000fe20000000100 */
[----:B------:R-:W0:Y:S01]  /*01c0*/  SHFL.IDX PT, R2, R0, RZ, 0x1f ;  /* 0x00001fff00027589 */ /* 0x000e2200000e0000 */
[----:B------:R-:W-:Y:S01]  /*01d0*/  UMOV UR4, 0x1 ;  /* 0x0000000100047882 */ /* 0x000fe20000000000 */
[----:B------:R-:W-:Y:S01]  /*01e0*/  UMOV UR7, 0x180 ;  /* 0x0000018000077882 */ /* 0x000fe20000000000 */
[----:B------:R-:W-:Y:S01]  /*01f0*/  VOTEU.ANY UP1, P0 ;  /* 0x00000000003f7886 */ /* 0x000fe20000020100 */
[----:B------:R-:W1:Y:S01]  /*0200*/  @UP0 S2UR UR8, SR_CgaCtaId ;  /* 0x00000000000809c3 */ /* 0x000e620000008800 */
[----:B------:R-:W-:Y:S01]  /*0210*/  @UP0 UMOV UR6, 0x400 ;  /* 0x0000040000060882 */ /* 0x000fe20000000000 */
[----:B------:R-:W-:-:S04]  /*0220*/  @UP0 UIADD3 UR4, -UR4, 0x100000, URZ ;  /* 0x0010000004040890 */ /* 0x000fc8000fffe13f */
[----:B------:R-:W-:Y:S02]  /*0230*/  @UP0 USHF.L.U32 UR5, UR4, 0xb, URZ ;  /* 0x0000000b04050899 */ /* 0x000fe4000800063f */
[----:B------:R-:W-:Y:S01]  /*0240*/  @UP0 USHF.L.U32 UR4, UR4, 0x1, URZ ;  /* 0x0000000104040899 */ /* 0x000fe2000800063f */
[----:B0-----:R-:W-:Y:S02]  /*0250*/  ISETP.NE.AND P1, PT, R2, RZ, PT ;  /* 0x000000ff0200720c */ /* 0x001fe40003f25270 */
[----:B------:R-:W-:Y:S01]  /*0260*/  SHF.R.U32.HI R2, RZ, 0x7, R3 ;  /* 0x00000007ff027819 */ /* 0x000fe20000011603 */
[----:B-1----:R-:W-:Y:S02]  /*0270*/  @UP0 ULEA UR8, UR8, UR6, 0x18 ;  /* 0x0000000608080291 */ /* 0x002fe4000f8ec03f */
[----:B------:R-:W-:-:S04]  /*0280*/  @UP0 UIADD3 UR6, -UR7, 0x100000, URZ ;  /* 0x0010000007060890 */ /* 0x000fc8000fffe13f */
[----:B------:R-:W-:Y:S02]  /*0290*/  @UP0 USHF.L.U32 UR7, UR6, 0xb, URZ ;  /* 0x0000000b06070899 */ /* 0x000fe4000800063f */
[----:B------:R-:W-:Y:S01]  /*02a0*/  @UP0 USHF.L.U32 UR6, UR6, 0x1, URZ ;  /* 0x0000000106060899 */ /* 0x000fe2000800063f */
[----:B------:R-:W-:Y:S01]  /*02b0*/  VOTEU.ANY UP0, P0 ;  /* 0x00000000003f7886 */ /* 0x000fe20000000100 */
[----:B------:R-:W0:Y:S04]  /*02c0*/  SHFL.IDX PT, R2, R2, RZ, 0x1f ;  /* 0x00001fff02027589 */ /* 0x000e2800000e0000 */
[----:B------:R-:W1:Y:S02]  /*02d0*/  FENCE.VIEW.ASYNC.S ;  /* 0x00000000000073c6 */ /* 0x000e640000000000 */
[----:B-1----:R1:W2:Y:S04]  /*02e0*/  @UP0 SYNCS.EXCH.64 URZ, [UR8+0x19c00], UR4 ;  /* 0x019c0004083f05b2 */ /* 0x0022a80008000100 */
[----:B------:R1:W3:Y:S01]  /*02f0*/  @UP1 SYNCS.EXCH.64 URZ, [UR8+0x19c20], UR6 ;  /* 0x019c2006083f15b2 */ /* 0x0002e20008000100 */
[----:B------:R-:W-:Y:S05]  /*0300*/  @P1 BRA `(.L_x_1069) ;  /* 0x0000000000481947 */ /* 0x000fea0003800000 */
        /* <DEDUP_REMOVED lines=14> */
[----:B------:R4:W0:Y:S01]  /*03f0*/  SYNCS.EXCH.64 URZ, [UR8+0x19c40], UR4 ;  /* 0x019c4004083f75b2 */ /* 0x0008220008000100 */
[----:B------:R4:W0:Y:S01]  /*0400*/  SYNCS.EXCH.64 URZ, [UR8+0x19c38], UR6 ;  /* 0x019c3806083f75b2 */ /* 0x0008220008000100 */
[----:B------:R4:W0:Y:S02]  /*0410*/  SYNCS.EXCH.64 URZ, [UR8+0x19c48], UR4 ;  /* 0x019c4804083f75b2 */ /* 0x0008240008000100 */
[----:B----4-:R-:W-:Y:S01]  /*0420*/  NOP ;  /* 0x0000000000007918 */ /* 0x010fe20000000000 */
.L_x_1069:
        /* <DEDUP_REMOVED lines=22> */
.L_x_1070:
        /* <DEDUP_REMOVED lines=14> */
[----:B------:R4:W0:Y:S01]  /*0670*/  SYNCS.EXCH.64 URZ, [UR6+0x19c80], UR4 ;  /* 0x019c8004063f75b2 */ /* 0x0008220008000100 */
[----:B------:R4:W0:Y:S01]  /*0680*/  SYNCS.EXCH.64 URZ, [UR6+0x19c78], UR4 ;  /* 0x019c7804063f75b2 */ /* 0x0008220008000100 */
[----:B------:R4:W0:Y:S02]  /*0690*/  SYNCS.EXCH.64 URZ, [UR6+0x19c88], UR4 ;  /* 0x019c8804063f75b2 */ /* 0x0008240008000100 */
[----:B----4-:R-:W-:Y:S01]  /*06a0*/  NOP ;  /* 0x0000000000007918 */ /* 0x010fe20000000000 */
.L_x_1071:
        /* <DEDUP_REMOVED lines=22> */
.L_x_1072:
        /* <DEDUP_REMOVED lines=22> */
.L_x_1073:
[----:B0-----:R-:W-:Y:S01]  /*0970*/  ISETP.NE.AND P0, PT, R2, RZ, PT ;  /* 0x000000ff0200720c */ /* 0x001fe20003f05270 */
[----:B------:R-:W-:Y:S01]  /*0980*/  IMAD.MOV.U32 R2, RZ, RZ, 0x1 ;  /* 0x00000001ff027424 */ /* 0x000fe200078e00ff */
[----:B------:R-:W-:Y:S01]  /*0990*/  NOP ;  /* 0x0000000000007918 */ /* 0x000fe20000000000 */
[----:B------:R-:W-:Y:S01]  /*09a0*/  ULDC.64 UR40, c[0x0][0x208] ;  /* 0x0000820000287ab9 */ /* 0x000fe20000000a00 */
[----:B------:R-:W-:Y:S02]  /*09b0*/  BSSY B8, `(.L_x_1074) ;  /* 0x0001fa3000087945 */ /* 0x000fe40003800000 */
[----:B------:R-:W-:-:S05]  /*09c0*/  SEL R2, R2, 0x2, !P0 ;  /* 0x0000000202027807 */ /* 0x000fca0004000000 */
[----:B------:R0:W-:Y:S01]  /*09d0*/  STL [R1+0x18], R2 ;  /* 0x0000180201007387 */ /* 0x0001e20000100800 */
[----:B-123--:R-:W-:Y:S06]  /*09e0*/  BAR.SYNC.DEFER_BLOCKING 0x0 ;  /* 0x0000000000007b1d */ /* 0x00efec0000010000 */
[----:B------:R-:W-:Y:S05]  /*09f0*/  @!P0 BRA `(.L_x_1075) ;  /* 0x0000018c007c8947 */ /* 0x000fea0003800000 */
.L_x_1076:
[----:B------:R-:W-:-:S08]  /*0a00*/  NOP ;  /* 0x0000000000007918 */ /* 0x000fd00000000000 */
[----:B------:R-:W1:Y:S02]  /*0a10*/  USETMAXREG.TRY_ALLOC.CTAPOOL UP0, 0xa0 ;  /* 0x000000a0000079c8 */ /* 0x000e640008000600 */
[----:B-1----:R-:W-:-:S13]  /*0a20*/  PLOP3.LUT P0, PT, PT, PT, UP0, 0x80, 0x0 ;  /* 0x000000000000781c */ /* 0x002fda0003f0f008 */
[----:B------:R-:W-:Y:S05]  /*0a30*/  @!P0 BRA `(.L_x_1076) ;  /* 0xfffffffc00f08947 */ /* 0x000fea000383ffff */
[----:B------:R-:W1:Y:S08]  /*0a40*/  S2UR UR4, SR_CgaCtaId ;  /* 0x00000000000479c3 */ /* 0x000e700000008800 */
[----:B------:R-:W-:Y:S06]  /*0a50*/  BAR.ARV 0x8, 0x1a0 ;  /* 0x0206800000007b1d */ /* 0x000fec0000002000 */
[----:B------:R-:W-:-:S02]  /*0a60*/  MOV R17, 0x400 ;  /* 0x0000040000117802 */ /* 0x000fc40000000f00 */
[----:B------:R-:W-:Y:S01]  /*0a70*/  BAR.SYNC.DEFER_BLOCKING 0x5, 0x200 ;  /* 0x0148000000007b1d */ /* 0x000fe20000010000 */
[----:B-1----:R-:W-:-:S05]  /*0a80*/  IMAD.U32 R0, RZ, RZ, UR4 ;  /* 0x00000004ff007e24 */ /* 0x002fca000f8e00ff */
[----:B------:R-:W-:Y:S01]  /*0a90*/  ULDC UR4, c[0x0][0xc14] ;  /* 0x0003050000047ab9 */ /* 0x000fe20000000800 */
[----:B------:R-:W-:Y:S01]  /*0aa0*/  LEA R17, R0, R17, 0x18 ;  /* 0x0000001100117211 */ /* 0x000fe200078ec0ff */
[----:B------:R-:W-:Y:S04]  /*0ab0*/  STL [R1+0x30], R0 ;  /* 0x0000300001007387 */ /* 0x000fe80000100800 */
[----:B------:R-:W1:Y:S01]  /*0ac0*/  LDS.128 R8, [R17+0x19cd0] ;  /* 0x019cd00011087984 */ /* 0x000e620000000c00 */
[----:B------:R-:W-:Y:S06]  /*0ad0*/  BAR.ARV 0x4, 0x200 ;  /* 0x0108000000007b1d */ /* 0x000fec0000002000 */
[----:B-1----:R-:W-:-:S13]  /*0ae0*/  ISETP.GE.AND P0, PT, R11, UR4, PT ;  /* 0x000000040b007c0c */ /* 0x002fda000bf06270 */
[----:B------:R-:W-:Y:S05]  /*0af0*/  @P0 BRA `(.L_x_1077) ;  /* 0x000001f800380947 */ /* 0x000fea0003800000 */
[----:B------:R-:W2:Y:S01]  /*0b00*/  LDL.LU R18, [R1+0x18] ;  /* 0x0000180001127983 */ /* 0x000ea20000300800 */
[----:B------:R-:W1:Y:S02]  /*0b10*/  S2R R0, SR_TID.X ;  /* 0x0000000000007919 */ /* 0x000e640000002100 */
[----:B-1----:R-:W-:-:S05]  /*0b20*/  VIADD R8, R0, 0xffffff80 ;  /* 0xffffff8000087836 */ /* 0x002fca0000000000 */
[-C--:B0-----:R-:W-:Y:S02]  /*0b30*/  LEA.HI R2, R8, R8.reuse, RZ, 0x1 ;  /* 0x0000000808027211 */ /* 0x081fe400078f08ff */
[----:B------:R-:W-:Y:S02]  /*0b40*/  SHF.R.S32.HI R0, RZ, 0x1f, R8 ;  /* 0x0000001fff007819 */ /* 0x000fe40000011408 */
[--C-:B------:R-:W-:Y:S02]  /*0b50*/  SHF.R.S32.HI R23, RZ, 0x1, R2.reuse ;  /* 0x00000001ff177819 */ /* 0x100fe40000011402 */
[----:B------:R-:W-:Y:S02]  /*0b60*/  SHF.R.S32.HI R4, RZ, 0x1f, R2 ;  /* 0x0000001fff047819 */ /* 0x000fe40000011402 */
[----:B------:R-:W-:Y:S02]  /*0b70*/  LOP3.LUT R3, R2, 0xfffffffe, RZ, 0xc0, !PT ;  /* 0xfffffffe02037812 */ /* 0x000fe400078ec0ff */
[----:B------:R-:W-:-:S02]  /*0b80*/  LEA.HI R2, R0, R8, RZ, 0x7 ;  /* 0x0000000800027211 */ /* 0x000fc400078f38ff */
[----:B------:R-:W-:Y:S01]  /*0b90*/  LEA.HI R5, R4, R23, RZ, 0x2 ;  /* 0x0000001704057211 */ /* 0x000fe200078f10ff */
[----:B------:R-:W-:Y:S01]  /*0ba0*/  IMAD.IADD R14, R8, 0x1, -R3 ;  /* 0x00000001080e7824 */ /* 0x000fe200078e0a03 */
[----:B------:R-:W-:Y:S02]  /*0bb0*/  LOP3.LUT R7, R2, 0xffffff80, RZ, 0xc0, !PT ;  /* 0xffffff8002077812 */ /* 0x000fe400078ec0ff */
[CC--:B------:R-:W-:Y:S02]  /*0bc0*/  LEA.HI R4, R0.reuse, R8.reuse, RZ, 0x3 ;  /* 0x0000000800047211 */ /* 0x0c0fe400078f18ff */
[----:B------:R-:W-:Y:S01]  /*0bd0*/  LEA.HI R6, R0, R8, RZ, 0x4 ;  /* 0x0000000800067211 */ /* 0x000fe200078f20ff */
[----:B------:R-:W-:Y:S01]  /*0be0*/  IMAD.IADD R13, R8, 0x1, -R7 ;  /* 0x00000001080d7824 */ /* 0x000fe200078e0a07 */
[----:B------:R-:W-:Y:S02]  /*0bf0*/  SHF.R.S32.HI R4, RZ, 0x3, R4 ;  /* 0x00000003ff047819 */ /* 0x000fe40000011404 */
[----:B------:R-:W-:Y:S01]  /*0c00*/  LOP3.LUT R0, R5, 0x7fffffc, RZ, 0xc0, !PT ;  /* 0x07fffffc05007812 */ /* 0x000fe200078ec0ff */
[----:B------:R-:W-:Y:S01]  /*0c10*/  IMAD.SHL.U32 R16, R14, 0x10, RZ ;  /* 0x000000100e107824 */ /* 0x000fe200078e00ff */
[----:B------:R-:W-:-:S02]  /*0c20*/  SHF.R.S32.HI R19, RZ, 0x7, R2 ;  /* 0x00000007ff137819 */ /* 0x000fc40000011402 */
[----:B------:R-:W-:Y:S01]  /*0c30*/  SHF.R.S32.HI R2, RZ, 0x1f, R13 ;  /* 0x0000001fff027819 */ /* 0x000fe2000001140d */
[----:B------:R-:W-:Y:S01]  /*0c40*/  IMAD.SHL.U32 R4, R4, 0x80, RZ ;  /* 0x0000008004047824 */ /* 0x000fe200078e00ff */
[----:B------:R-:W-:Y:S01]  /*0c50*/  SHF.R.S32.HI R5, RZ, 0x4, R6 ;  /* 0x00000004ff057819 */ /* 0x000fe20000011406 */
[----:B------:R-:W-:Y:S01]  /*0c60*/  IMAD.IADD R0, R23, 0x1, -R0 ;  /* 0x0000000117007824 */ /* 0x000fe200078e0a00 */
[----:B------:R-:W-:Y:S01]  /*0c70*/  LEA.HI R3, R2, R13, RZ, 0x2 ;  /* 0x0000000d02037211 */ /* 0x000fe200078f10ff */
[----:B------:R-:W-:Y:S01]  /*0c80*/  VIADD R20, R16, 0x20 ;  /* 0x0000002010147836 */ /* 0x000fe20000000000 */
[----:B------:R-:W-:Y:S01]  /*0c90*/  LOP3.LUT R15, R4, 0x80, RZ, 0xc0, !PT ;  /* 0x00000080040f7812 */ /* 0x000fe200078ec0ff */
[----:B------:R-:W-:Y:S01]  /*0ca0*/  IMAD R8, R5, 0x8, R0 ;  /* 0x0000000805087824 */ /* 0x000fe200078e0200 */
[--C-:B------:R-:W-:Y:S02]  /*0cb0*/  SHF.R.S32.HI R4, RZ, 0x2, R3.reuse ;  /* 0x00000002ff047819 */ /* 0x100fe40000011403 */
[----:B------:R-:W-:-:S02]  /*0cc0*/  SHF.R.S32.HI R5, RZ, 0x1f, R3 ;  /* 0x0000001fff057819 */ /* 0x000fc40000011403 */
[----:B------:R-:W-:Y:S02]  /*0cd0*/  SHF.R.S32.HI R6, RZ, 0x1f, R20 ;  /* 0x0000001fff067819 */ /* 0x000fe40000011414 */
[----:B------:R-:W-:Y:S02]  /*0ce0*/  LEA.HI R5, R5, R4, RZ, 0x3 ;  /* 0x0000000405057211 */ /* 0x000fe400078f18ff */
[CC--:B------:R-:W-:Y:S01]  /*0cf0*/  LEA.HI R7, R6.reuse, R20.reuse, RZ, 0x5 ;  /* 0x0000001406077211 */ /* 0x0c0fe200078f28ff */
[----:B------:R-:W-:Y:S01]  /*0d00*/  IMAD.HI R0, R19, 0x55555556, RZ ;  /* 0x5555555613007827 */ /* 0x000fe200078e02ff */
[----:B------:R-:W-:Y:S02]  /*0d10*/  LEA.HI R6, R6, R20, RZ, 0x4 ;  /* 0x0000001406067211 */ /* 0x000fe400078f20ff */
[----:B------:R-:W-:Y:S02]  /*0d20*/  LEA.HI R2, R2, R13, RZ, 0x5 ;  /* 0x0000000d02027211 */ /* 0x000fe400078f28ff */
[----:B------:R-:W-:Y:S01]  /*0d30*/  LOP3.LUT R5, R5, 0xfffffff8, RZ, 0xc0, !PT ;  /* 0xfffffff805057812 */ /* 0x000fe200078ec0ff */
[----:B------:R-:W-:Y:S01]  /*0d40*/  IMAD.SHL.U32 R12, R8, 0x20, RZ ;  /* 0x00000020080c7824 */ /* 0x000fe200078e00ff */
[----:B------:R-:W-:-:S02]  /*0d50*/  SHF.R.S32.HI R7, RZ, 0x5, R7 ;  /* 0x00000005ff077819 */ /* 0x000fc40000011407 */
[----:B------:R-:W-:Y:S02]  /*0d60*/  SHF.R.U32.HI R8, RZ, 0x3, R15 ;  /* 0x00000003ff087819 */ /* 0x000fe4000001160f */
[----:B------:R-:W-:Y:S01]  /*0d70*/  LOP3.LUT R6, R15, 0x10, R6, 0xf8, !PT ;  /* 0x000000100f067812 */ /* 0x000fe200078ef806 */
[----:B------:R-:W-:Y:S01]  /*0d80*/  IMAD.IADD R5, R4, 0x1, -R5 ;  /* 0x0000000104057824 */ /* 0x000fe200078e0a05 */
[----:B------:R-:W-:Y:S02]  /*0d90*/  LEA.HI R0, R0, R0, RZ, 0x1 ;  /* 0x0000000000007211 */ /* 0x000fe400078f08ff */
[----:B------:R-:W-:Y:S01]  /*0da0*/  SHF.R.S32.HI R2, RZ, 0x5, R2 ;  /* 0x00000005ff027819 */ /* 0x000fe20000011402 */
[----:B------:R-:W-:Y:S01]  /*0db0*/  IMAD R4, R7, 0x1800, R12 ;  /* 0x0000180007047824 */ /* 0x000fe200078e020c */
[----:B------:R-:W-:Y:S01]  /*0dc0*/  LOP3.LUT R6, R6, R8, RZ, 0x3c, !PT ;  /* 0x0000000806067212 */ /* 0x000fe200078e3cff */
[----:B------:R-:W-:Y:S02]  /*0dd0*/  IMAD R0, R0, -0x3, R19 ;  /* 0xfffffffd00007824 */ /* 0x000fe400078e0213 */
[----:B------:R-:W-:Y:S01]  /*0de0*/  IMAD R5, R2, 0x10, R5 ;  /* 0x0000001002057824 */ /* 0x000fe200078e0205 */
[----:B------:R-:W-:Y:S01]  /*0df0*/  STL [R1+0x38], R20 ;  /* 0x0000381401007387 */ /* 0x000fe20000100800 */
[----:B------:R-:W-:-:S02]  /*0e00*/  IADD3 R2, R17, R4, R6 ;  /* 0x0000000411027210 */ /* 0x000fc40007ffe006 */
[----:B------:R-:W-:Y:S01]  /*0e10*/  IMAD R0, R0, 0x40, R5 ;  /* 0x0000004000007824 */ /* 0x000fe200078e0205 */
[----:B------:R-:W-:Y:S04]  /*0e20*/  STL [R1+0x34], R15 ;  /* 0x0000340f01007387 */ /* 0x000fe80000100800 */
[----:B------:R-:W-:Y:S04]  /*0e30*/  STL [R1+0x40], R12 ;  /* 0x0000400c01007387 */ /* 0x000fe80000100800 */
[----:B------:R-:W-:Y:S04]  /*0e40*/  STL [R1+0x68], R8 ;  /* 0x0000680801007387 */ /* 0x000fe80000100800 */
[----:B------:R-:W-:Y:S04]  /*0e50*/  STL [R1+0x24], R9 ;  /* 0x0000240901007387 */ /* 0x000fe80000100800 */
[----:B------:R-:W-:Y:S04]  /*0e60*/  STL [R1+0x60], R2 ;  /* 0x0000600201007387 */ /* 0x000fe80000100800 */
[----:B------:R-:W-:Y:S04]  /*0e70*/  STL [R1+0x28], R10 ;  /* 0x0000280a01007387 */ /* 0x000fe80000100800 */
[----:B------:R0:W-:Y:S02]  /*0e80*/  STL [R1+0x64], R0 ;  /* 0x0000640001007387 */ /* 0x0001e40000100800 */
[----:B0-----:R-:W-:-:S04]  /*0e90*/  LOP3.LUT R0, R15, 0x10, R16, 0xf8, !PT ;  /* 0x000000100f007812 */ /* 0x001fc800078ef810 */
[----:B------:R-:W-:Y:S01]  /*0ea0*/  LOP3.LUT R0, R0, R8, RZ, 0x3c, !PT ;  /* 0x0000000800007212 */ /* 0x000fe200078e3cff */
[----:B------:R0:W-:Y:S04]  /*0eb0*/  STL [R1+0x2c], R11 ;  /* 0x00002c0b01007387 */ /* 0x0001e80000100800 */
[----:B------:R-:W-:Y:S01]  /*0ec0*/  IMAD.IADD R0, R12, 0x1, R0 ;  /* 0x000000010c007824 */ /* 0x000fe200078e0200 */
[----:B------:R0:W-:Y:S04]  /*0ed0*/  STL [R1+0x54], RZ ;  /* 0x000054ff01007387 */ /* 0x0001e80000100800 */
[----:B------:R0:W-:Y:S04]  /*0ee0*/  STL [R1+0x8], RZ ;  /* 0x000008ff01007387 */ /* 0x0001e80000100800 */
[----:B------:R0:W-:Y:S01]  /*0ef0*/  STL [R1+0x48], R0 ;  /* 0x0000480001007387 */ /* 0x0001e20000100800 */
[----:B------:R-:W-:Y:S01]  /*0f00*/  LOP3.LUT R156, R3, 0x7ffffffc, RZ, 0xc0, !PT ;  /* 0x7ffffffc039c7812 */ /* 0x000fe200078ec0ff */
[----:B------:R-:W-:-:S02]  /*0f10*/  IMAD.MOV.U32 R22, RZ, RZ, RZ ;  /* 0x000000ffff167224 */ /* 0x000fc400078e00ff */
[----:B------:R-:W-:Y:S02]  /*0f20*/  IMAD.SHL.U32 R2, R14, 0x8, RZ ;  /* 0x000000080e027824 */ /* 0x000fe400078e00ff */
[----:B------:R-:W-:Y:S01]  /*0f30*/  IMAD.IADD R156, R13, 0x1, -R156 ;  /* 0x000000010d9c7824 */ /* 0x000fe200078e0a9c */
[----:B--2---:R-:W-:Y:S02]  /*0f40*/  LOP3.LUT R157, R18, 0x1, RZ, 0xfc, !PT ;  /* 0x00000001129d7812 */ /* 0x004fe400078efcff */
[----:B0-----:R-:W-:-:S07]  /*0f50*/  CS2R R18, SRZ ;  /* 0x0000000000127805 */ /* 0x001fce000001ff00 */
.L_x_1275:
[----:B-12--5:R-:W2:Y:S01]  /*0f60*/  LDL R31, [R1+0x2c] ;  /* 0x00002c00011f7983 */ /* 0x026ea20000100800 */
[----:B------:R-:W-:Y:S01]  /*0f70*/  ULDC.64 UR4, c[0x0][0xa28] ;  /* 0x00028a0000047ab9 */ /* 0x000fe20000000a00 */
[----:B---3--:R-:W2:Y:S01]  /*0f80*/  LDC.64 R4, c[0x0][0xa08] ;  /* 0x00028200ff047b82 */ /* 0x008ea20000000a00 */
[----:B------:R-:W-:Y:S01]  /*0f90*/  ISETP.NE.U32.AND P0, PT, RZ, UR4, PT ;  /* 0x00000004ff007c0c */ /* 0x000fe2000bf05070 */
[----:B------:R-:W3:Y:S04]  /*0fa0*/  LDL R12, [R1+0x24] ;  /* 0x00002400010c7983 */ /* 0x000ee80000100800 */
[----:B------:R-:W4:Y:S01]  /*0fb0*/  LDL R30, [R1+0x28] ;  /* 0x00002800011e7983 */ /* 0x000f220000100800 */
[----:B------:R-:W-:Y:S01]  /*0fc0*/  ISETP.NE.AND.EX P0, PT, RZ, UR5, PT, P0 ;  /* 0x00000005ff007c0c */ /* 0x000fe2000bf05300 */
[----:B------:R-:W-:Y:S01]  /*0fd0*/  ULDC.64 UR4, c[0x0][0xa18] ;  /* 0x0002860000047ab9 */ /* 0x000fe20000000a00 */
[----:B------:R-:W-:Y:S01]  /*0fe0*/  IMAD.MOV.U32 R0, RZ, RZ, RZ ;  /* 0x000000ffff007224 */ /* 0x000fe200078e00ff */
[----:B------:R-:W-:Y:S01]  /*0ff0*/  ISETP.NE.U32.AND P1, PT, RZ, UR4, PT ;  /* 0x00000004ff007c0c */ /* 0x000fe2000bf25070 */
[----:B0-----:R-:W-:Y:S01]  /*1000*/  IMAD.MOV.U32 R46, RZ, RZ, RZ ;  /* 0x000000ffff2e7224 */ /* 0x001fe200078e00ff */
[----:B------:R-:W-:-:S02]  /*1010*/  ULDC.64 UR6, c[0x0][0xa20] ;  /* 0x0002880000067ab9 */ /* 0x000fc40000000a00 */
[----:B------:R-:W-:Y:S01]  /*1020*/  ISETP.NE.AND.EX P1, PT, RZ, UR5, PT, P1 ;  /* 0x00000005ff007c0c */ /* 0x000fe2000bf25310 */
[----:B------:R-:W-:-:S05]  /*1030*/  ULDC.64 UR4, c[0x0][0xa08] ;  /* 0x0002820000047ab9 */ /* 0x000fca0000000a00 */
[----:B------:R-:W0:Y:S08]  /*1040*/  @P0 LDC.64 R2, c[0x0][0xa28] ;  /* 0x00028a00ff020b82 */ /* 0x000e300000000a00 */
[----:B------:R-:W1:Y:S01]  /*1050*/  @P1 LDC.64 R6, c[0x0][0xa18] ;  /* 0x00028600ff061b82 */ /* 0x000e620000000a00 */
[----:B------:R-:W-:Y:S01]  /*1060*/  ISETP.NE.U32.AND P3, PT, RZ, UR4, PT ;  /* 0x00000004ff007c0c */ /* 0x000fe2000bf65070 */
[----:B------:R-:W-:-:S02]  /*1070*/  ULDC UR4, c[0x0][0x288] ;  /* 0x0000a20000047ab9 */ /* 0x000fc40000000800 */
[----:B------:R-:W-:Y:S01]  /*1080*/  IMAD.U32 R10, RZ, RZ, UR4 ;  /* 0x00000004ff0a7e24 */ /* 0x000fe2000f8e00ff */
[----:B------:R-:W-:Y:S01]  /*1090*/  ISETP.NE.AND.EX P3, PT, RZ, UR5, PT, P3 ;  /* 0x00000005ff007c0c */ /* 0x000fe2000bf65330 */
[----:B------:R-:W-:Y:S01]  /*10a0*/  ULDC.64 UR4, c[0x0][0x3f8] ;  /* 0x0000fe0000047ab9 */ /* 0x000fe20000000a00 */
[----:B--2---:R-:W-:-:S04]  /*10b0*/  IMAD.WIDE R8, R31, 0x4, R4 ;  /* 0x000000041f087825 */ /* 0x004fc800078e0204 */
[----:B-1----:R-:W-:-:S07]  /*10c0*/  @P1 IMAD.WIDE R4, R31, 0x4, R6 ;  /* 0x000000041f041825 */ /* 0x002fce00078e0206 */
[----:B------:R1:W5:Y:S04]  /*10d0*/  @P3 LDG.E R46, desc[UR40][R8.64] ;  /* 0x00000028082e3981 */ /* 0x000368000c1e1900 */
[----:B------:R-:W2:Y:S01]  /*10e0*/  @P1 LDG.E R10, desc[UR40][R4.64] ;  /* 0x00000028040a1981 */ /* 0x000ea2000c1e1900 */
[----:B0-----:R-:W-:-:S05]  /*10f0*/  @P0 IMAD.WIDE R2, R31, 0x4, R2 ;  /* 0x000000041f020825 */ /* 0x001fca00078e0202 */
[----:B------:R1:W5:Y:S01]  /*1100*/  @P0 LDG.E R0, desc[UR40][R2.64] ;  /* 0x0000002802000981 */ /* 0x000362000c1e1900 */
[----:B------:R-:W-:-:S03]  /*1110*/  UISETP.NE.U32.AND UP0, UPT, UR4, URZ, UPT ;  /* 0x0000003f0400728c */ /* 0x000fc6000bf05070 */
[----:B------:R-:W-:Y:S01]  /*1120*/  ULDC UR4, c[0x0][0x404] ;  /* 0x0001010000047ab9 */ /* 0x000fe20000000800 */
[----:B------:R-:W-:Y:S01]  /*1130*/  UISETP.NE.AND.EX UP0, UPT, UR5, URZ, UPT, UP0 ;  /* 0x0000003f0500728c */ /* 0x000fe2000bf05300 */
[----:B------:R-:W-:Y:S02]  /*1140*/  ISETP.NE.U32.AND P2, PT, RZ, UR6, PT ;  /* 0x00000006ff007c0c */ /* 0x000fe4000bf45070 */
[----:B------:R-:W-:Y:S01]  /*1150*/  ULDC UR5, c[0x0][0x2e0] ;  /* 0x0000b80000057ab9 */ /* 0x000fe20000000800 */
[----:B------:R-:W-:Y:S01]  /*1160*/  USEL UR4, UR4, 0x1, UP0 ;  /* 0x0000000104047887 */ /* 0x000fe20008000000 */
[----:B------:R-:W-:-:S03]  /*1170*/  ISETP.NE.AND.EX P2, PT, RZ, UR7, PT, P2 ;  /* 0x00000007ff007c0c */ /* 0x000fc6000bf45320 */
[----:B------:R-:W-:-:S03]  /*1180*/  UIMAD UR4, UR4, UR5, URZ ;  /* 0x00000005040472a4 */ /* 0x000fc6000f8e023f */
[----:B------:R-:W-:Y:S01]  /*1190*/  ULDC UR5, c[0x0][0x338] ;  /* 0x0000ce0000057ab9 */ /* 0x000fe20000000800 */
[----:B--2---:R1:W-:Y:S04]  /*11a0*/  STL [R1+0x3c], R10 ;  /* 0x00003c0a01007387 */ /* 0x0043e80000100800 */
[----:B---3--:R1:W-:Y:S04]  /*11b0*/  STL [R1+0x58], R12 ;  /* 0x0000580c01007387 */ /* 0x0083e80000100800 */
[----:B----4-:R1:W-:Y:S04]  /*11c0*/  STL [R1+0x4c], R30 ;  /* 0x00004c1e01007387 */ /* 0x0103e80000100800 */
[----:B------:R1:W-:Y:S01]  /*11d0*/  STL [R1+0x50], R31 ;  /* 0x0000501f01007387 */ /* 0x0003e20000100800 */
[----:B------:R-:W-:Y:S01]  /*11e0*/  IMAD.MOV.U32 R13, RZ, RZ, R10 ;  /* 0x000000ffff0d7224 */ /* 0x000fe200078e000a */
[----:B------:R-:W-:Y:S06]  /*11f0*/  @P1 BRA `(.L_x_1078) ;  /* 0x0000000000281947 */ /* 0x000fec0003800000 */
[----:B------:R-:W-:Y:S02]  /*1200*/  ULDC.64 UR6, c[0x0][0xa00] ;  /* 0x0002800000067ab9 */ /* 0x000fe40000000a00 */
[----:B------:R-:W-:-:S04]  /*1210*/  ISETP.NE.U32.AND P0, PT, RZ, UR6, PT ;  /* 0x00000006ff007c0c */ /* 0x000fc8000bf05070 */
[----:B------:R-:W-:-:S13]  /*1220*/  ISETP.NE.AND.EX P0, PT, RZ, UR7, PT, P0 ;  /* 0x00000007ff007c0c */ /* 0x000fda000bf05300 */
[----:B------:R-:W-:Y:S05]  /*1230*/  @!P0 BRA `(.L_x_1078) ;  /* 0x0000000000188947 */ /* 0x000fea0003800000 */
[----:B-1----:R-:W0:Y:S02]  /*1240*/  LDC.64 R2, c[0x0][0xa00] ;  /* 0x00028000ff027b82 */ /* 0x002e240000000a00 */
[----:B0-----:R-:W-:-:S05]  /*1250*/  IMAD.WIDE R2, R31, 0x4, R2 ;  /* 0x000000041f027825 */ /* 0x001fca00078e0202 */
[----:B------:R-:W2:Y:S04]  /*1260*/  LDG.E R4, desc[UR40][R2.64] ;  /* 0x0000002802047981 */ /* 0x000ea8000c1e1900 */
[----:B------:R-:W2:Y:S02]  /*1270*/  LDG.E R5, desc[UR40][R2.64+0x4] ;  /* 0x0000042802057981 */ /* 0x000ea4000c1e1900 */
[----:B--2---:R-:W-:-:S05]  /*1280*/  IMAD.IADD R13, R5, 0x1, -R4 ;  /* 0x00000001050d7824 */ /* 0x004fca00078e0a04 */
[----:B------:R0:W-:Y:S02]  /*1290*/  STL [R1+0x3c], R13 ;  /* 0x00003c0d01007387 */ /* 0x0001e40000100800 */
.L_x_1078:
[----:B------:R-:W-:Y:S02]  /*12a0*/  IMAD.U32 R27, RZ, RZ, UR5 ;  /* 0x00000005ff1b7e24 */ /* 0x000fe4000f8e00ff */
[----:B------:R-:W-:Y:S01]  /*12b0*/  IMAD.U32 R29, RZ, RZ, UR4 ;  /* 0x00000004ff1d7e24 */ /* 0x000fe2000f8e00ff */
[----:B------:R-:W-:Y:S06]  /*12c0*/  @!P2 BRA `(.L_x_1079) ;  /* 0x000000000010a947 */ /* 0x000fec0003800000 */
[----:B-1----:R-:W1:Y:S02]  /*12d0*/  LDC.64 R2, c[0x0][0xa20] ;  /* 0x00028800ff027b82 */ /* 0x002e640000000a00 */
[----:B-1----:R-:W-:-:S05]  /*12e0*/  IMAD.WIDE R2, R31, 0x4, R2 ;  /* 0x000000041f027825 */ /* 0x002fca00078e0202 */
[----:B------:R2:W5:Y:S01]  /*12f0*/  LDG.E R29, desc[UR40][R2.64] ;  /* 0x00000028021d7981 */ /* 0x000562000c1e1900 */
[----:B------:R-:W-:Y:S05]  /*1300*/  BRA `(.L_x_1080) ;  /* 0x0000000000107947 */ /* 0x000fea0003800000 */
.L_x_1079:
[----:B------:R-:W-:Y:S05]  /*1310*/  @!P3 BRA `(.L_x_1080) ;  /* 0x00000000000cb947 */ /* 0x000fea0003800000 */
[----:B-1----:R-:W2:Y:S04]  /*1320*/  LDG.E R2, desc[UR40][R8.64] ;  /* 0x0000002808027981 */ /* 0x002ea8000c1e1900 */
[----:B------:R-:W2:Y:S02]  /*1330*/  LDG.E R29, desc[UR40][R8.64+0x4] ;  /* 0x00000428081d7981 */ /* 0x000ea4000c1e1900 */
[----:B--2---:R-:W-:-:S07]  /*1340*/  IMAD.IADD R29, R29, 0x1, -R2 ;  /* 0x000000011d1d7824 */ /* 0x004fce00078e0a02 */
.L_x_1080:
[----:B------:R-:W-:Y:S01]  /*1350*/  ULDC.64 UR4, c[0x0][0xa10] ;  /* 0x0002840000047ab9 */ /* 0x000fe20000000a00 */
[----:B-1----:R-:W1:Y:S01]  /*1360*/  LDC.64 R8, c[0x0][0x9e0] ;  /* 0x00027800ff087b82 */ /* 0x002e620000000a00 */
[----:B------:R-:W-:-:S04]  /*1370*/  ISETP.NE.U32.AND P0, PT, RZ, UR4, PT ;  /* 0x00000004ff007c0c */ /* 0x000fc8000bf05070 */
[----:B------:R-:W-:Y:S01]  /*1380*/  ISETP.NE.AND.EX P0, PT, RZ, UR5, PT, P0 ;  /* 0x00000005ff007c0c */ /* 0x000fe2000bf05300 */
[----:B------:R-:W-:Y:S02]  /*1390*/  ULDC.64 UR4, c[0x0][0xa30] ;  /* 0x00028c0000047ab9 */ /* 0x000fe40000000a00 */
[----:B------:R-:W-:-:S04]  /*13a0*/  ISETP.NE.U32.AND P1, PT, RZ, UR4, PT ;  /* 0x00000004ff007c0c */ /* 0x000fc8000bf25070 */
[----:B------:R-:W-:-:S06]  /*13b0*/  ISETP.NE.AND.EX P1, PT, RZ, UR5, PT, P1 ;  /* 0x00000005ff007c0c */ /* 0x000fcc000bf25310 */
[----:B--2---:R-:W2:Y:S08]  /*13c0*/  @P0 LDC.64 R2, c[0x0][0xa10] ;  /* 0x00028400ff020b82 */ /* 0x004eb00000000a00 */
[----:B------:R-:W3:Y:S01]  /*13d0*/  @P1 LDC.64 R4, c[0x0][0xa30] ;  /* 0x00028c00ff041b82 */ /* 0x000ee20000000a00 */
[----:B--2---:R-:W-:-:S05]  /*13e0*/  @P0 IMAD.WIDE R2, R31, 0x4, R2 ;  /* 0x000000041f020825 */ /* 0x004fca00078e0202 */
[----:B------:R-:W2:Y:S04]  /*13f0*/  @P0 LDG.E R6, desc[UR40][R2.64] ;  /* 0x0000002802060981 */ /* 0x000ea8000c1e1900 */
[----:B------:R-:W2:Y:S01]  /*1400*/  @P0 LDG.E R7, desc[UR40][R2.64+0x4] ;  /* 0x0000042802070981 */ /* 0x000ea2000c1e1900 */
[----:B-----5:R-:W-:Y:S02]  /*1410*/  IMAD.MOV.U32 R24, RZ, RZ, R29 ;  /* 0x000000ffff187224 */ /* 0x020fe400078e001d */
[----:B---3--:R-:W-:-:S05]  /*1420*/  @P1 IMAD.WIDE R4, R31, 0x4, R4 ;  /* 0x000000041f041825 */ /* 0x008fca00078e0204 */
[----:B------:R3:W5:Y:S01]  /*1430*/  @P1 LDG.E R24, desc[UR40][R4.64] ;  /* 0x0000002804181981 */ /* 0x000762000c1e1900 */
[----:B-1----:R-:W-:Y:S01]  /*1440*/  ISETP.GE.AND P1, PT, R9, 0x1, PT ;  /* 0x000000010900780c */ /* 0x002fe20003f26270 */
[----:B--2---:R-:W-:Y:S02]  /*1450*/  @P0 IMAD.IADD R27, R7, 0x1, -R6 ;  /* 0x00000001071b0824 */ /* 0x004fe400078e0a06 */
[----:B------:R-:W-:Y:S02]  /*1460*/  IMAD.IADD R7, R29, 0x1, -R0 ;  /* 0x000000011d077824 */ /* 0x000fe400078e0a00 */
[----:B------:R-:W-:Y:S02]  /*1470*/  IMAD.MOV.U32 R6, RZ, RZ, 0xc0 ;  /* 0x000000c0ff067424 */ /* 0x000fe400078e00ff */
[----:B------:R-:W-:Y:S02]  /*1480*/  IMAD.IADD R10, R7, 0x1, R27 ;  /* 0x00000001070a7824 */ /* 0x000fe400078e021b */
[----:B------:R-:W-:-:S02]  /*1490*/  IMAD R6, R12, R6, 0xc0 ;  /* 0x000000c00c067424 */ /* 0x000fc400078e0206 */
[C---:B------:R-:W-:Y:S01]  /*14a0*/  VIADD R0, R10.reuse, 0x7f ;  /* 0x0000007f0a007836 */ /* 0x040fe20000000000 */
[----:B------:R3:W-:Y:S02]  /*14b0*/  STL [R1+0x20], R10 ;  /* 0x0000200a01007387 */ /* 0x0007e40000100800 */
[----:B------:R-:W-:Y:S02]  /*14c0*/  IADD3 R11, R10, R6, -R13 ;  /* 0x000000060a0b7210 */ /* 0x000fe40007ffe80d */
[----:B------:R-:W-:-:S04]  /*14d0*/  SHF.R.S32.HI R3, RZ, 0x1f, R0 ;  /* 0x0000001fff037819 */ /* 0x000fc80000011400 */
[----:B------:R-:W-:Y:S01]  /*14e0*/  LEA.HI R3, R3, R0, RZ, 0x7 ;  /* 0x0000000003037211 */ /* 0x000fe200078f38ff */
[----:B------:R-:W-:-:S03]  /*14f0*/  IMAD.IADD R0, R11, 0x1, R8 ;  /* 0x000000010b007824 */ /* 0x000fc600078e0208 */
[----:B------:R-:W-:Y:S01]  /*1500*/  SHF.R.S32.HI R25, RZ, 0x7, R3 ;  /* 0x00000007ff197819 */ /* 0x000fe20000011403 */
[----:B---3--:R-:W-:Y:S06]  /*1510*/  @!P1 BRA `(.L_x_1081) ;  /* 0x0000000000489947 */ /* 0x008fec0003800000 */
[C---:B------:R-:W-:Y:S01]  /*1520*/  ISETP.GT.AND P0, PT, R11.reuse, RZ, PT ;  /* 0x000000ff0b00720c */ /* 0x040fe20003f04270 */
[----:B------:R-:W-:Y:S01]  /*1530*/  BSSY B0, `(.L_x_1082) ;  /* 0x000000e000007945 */ /* 0x000fe20003800000 */
[----:B------:R-:W-:-:S11]  /*1540*/  VIADD R2, R11, 0xffffffff ;  /* 0xffffffff0b027836 */ /* 0x000fd60000000000 */
        /* <DEDUP_REMOVED lines=8> */
.L_x_1083:
[----:B------:R-:W-:-:S13]  /*15d0*/  ISETP.NE.AND P0, PT, R9, 0x1, PT ;  /* 0x000000010900780c */ /* 0x000fda0003f05270 */
[----:B------:R-:W1:Y:S02]  /*15e0*/  @P0 LDC.64 R4, c[0x0][0x9e8] ;  /* 0x00027a00ff040b82 */ /* 0x000e640000000a00 */
[----:B-1----:R-:W-:-:S05]  /*15f0*/  @P0 IMAD.HI.U32 R4, R2, R4, RZ ;  /* 0x0000000402040227 */ /* 0x002fca00078e00ff */
[----:B------:R-:W-:-:S07]  /*1600*/  @P0 SHF.R.U32.HI R2, RZ, R5, R4 ;  /* 0x00000005ff020219 */ /* 0x000fce0000011604 */
.L_x_1084:
[----:B------:R-:W-:Y:S05]  /*1610*/  BSYNC B0 ;  /* 0x0000000000007941 */ /* 0x000fea0003800000 */
.L_x_1082:
[----:B------:R-:W-:-:S05]  /*1620*/  IMAD R3, R2, R9, R9 ;  /* 0x0000000902037224 */ /* 0x000fca00078e0209 */
[----:B------:R-:W-:-:S07]  /*1630*/  VIMNMX R0, R0, R3, PT ;  /* 0x0000000300007248 */ /* 0x000fce0003fe0100 */
.L_x_1081:
[----:B------:R-:W-:Y:S01]  /*1640*/  IMAD R2, R12, 0xc0, -R13 ;  /* 0x000000c00c027824 */ /* 0x000fe200078e0a0d */
[----:B------:R-:W-:-:S03]  /*1650*/  ULDC UR4, c[0x0][0x9dc] ;  /* 0x0002770000047ab9 */ /* 0x000fc60000000800 */
[----:B------:R-:W-:-:S04]  /*1660*/  IMAD.IADD R2, R10, 0x1, R2 ;  /* 0x000000010a027824 */ /* 0x000fc800078e0202 */
[----:B------:R-:W-:Y:S01]  /*1670*/  VIADD R3, R2, -UR4 ;  /* 0x8000000402037c36 */ /* 0x000fe20008000000 */
[----:B------:R-:W-:Y:S06]  /*1680*/  @!P1 BRA `(.L_x_1085) ;  /* 0x0000000000449947 */ /* 0x000fec0003800000 */
[----:B------:R-:W-:Y:S01]  /*1690*/  ISETP.GT.AND P0, PT, R2, -0x1, PT ;  /* 0xffffffff0200780c */ /* 0x000fe20003f04270 */
[----:B------:R-:W-:-:S12]  /*16a0*/  BSSY B0, `(.L_x_1086) ;  /* 0x000000d000007945 */ /* 0x000fd80003800000 */
        /* <DEDUP_REMOVED lines=8> */
.L_x_1087:
[----:B------:R-:W-:-:S13]  /*1730*/  ISETP.NE.AND P0, PT, R9, 0x1, PT ;  /* 0x000000010900780c */ /* 0x000fda0003f05270 */
[----:B------:R-:W1:Y:S02]  /*1740*/  @P0 LDC.64 R4, c[0x0][0x9e8] ;  /* 0x00027a00ff040b82 */ /* 0x000e640000000a00 */
[----:B-1----:R-:W-:-:S05]  /*1750*/  @P0 IMAD.HI.U32 R4, R2, R4, RZ ;  /* 0x0000000402040227 */ /* 0x002fca00078e00ff */
[----:B------:R-:W-:-:S07]  /*1760*/  @P0 SHF.R.U32.HI R2, RZ, R5, R4 ;  /* 0x00000005ff020219 */ /* 0x000fce0000011604 */
.L_x_1088:
[----:B------:R-:W-:Y:S05]  /*1770*/  BSYNC B0 ;  /* 0x0000000000007941 */ /* 0x000fea0003800000 */
.L_x_1086:
[----:B------:R-:W-:-:S05]  /*1780*/  IMAD R2, R2, R9, RZ ;  /* 0x0000000902027224 */ /* 0x000fca00078e02ff */
[----:B------:R-:W-:-:S07]  /*1790*/  VIMNMX R3, R3, R2, !PT ;  /* 0x0000000203037248 */ /* 0x000fce0007fe0100 */
.L_x_1085:
[----:B------:R-:W-:Y:S01]  /*17a0*/  VIADD R0, R0, 0x7f ;  /* 0x0000007f00007836 */ /* 0x000fe20000000000 */
[----:B------:R-:W-:Y:S02]  /*17b0*/  SHF.R.S32.HI R2, RZ, 0x1f, R3 ;  /* 0x0000001fff027819 */ /* 0x000fe40000011403 */
[----:B------:R-:W-:Y:S02]  /*17c0*/  PLOP3.LUT P3, PT, PT, PT, PT, 0x80, 0x0 ;  /* 0x000000000000781c */ /* 0x000fe40003f6f070 */
[----:B------:R-:W-:Y:S02]  /*17d0*/  SHF.R.S32.HI R5, RZ, 0x1f, R0 ;  /* 0x0000001fff057819 */ /* 0x000fe40000011400 */
[----:B------:R-:W-:Y:S02]  /*17e0*/  LEA.HI R2, R2, R3, RZ, 0x7 ;  /* 0x0000000302027211 */ /* 0x000fe400078f38ff */
[----:B------:R-:W-:Y:S02]  /*17f0*/  LEA.HI R5, R5, R0, RZ, 0x7 ;  /* 0x0000000005057211 */ /* 0x000fe400078f38ff */
[----:B------:R-:W-:-:S02]  /*1800*/  SHF.R.S32.HI R2, RZ, 0x7, R2 ;  /* 0x00000007ff027819 */ /* 0x000fc40000011402 */
[----:B------:R-:W-:Y:S02]  /*1810*/  SHF.R.S32.HI R0, RZ, 0x7, R5 ;  /* 0x00000007ff007819 */ /* 0x000fe40000011405 */
[----:B------:R-:W-:Y:S02]  /*1820*/  VIMNMX R2, RZ, R2, !PT ;  /* 0x00000002ff027248 */ /* 0x000fe40007fe0100 */
[----:B------:R-:W-:-:S03]  /*1830*/  VIMNMX R0, R25, R0, PT ;  /* 0x0000000019007248 */ /* 0x000fc60003fe0100 */
[--C-:B------:R-:W-:Y:S02]  /*1840*/  IMAD R2, R2, 0x80, -R7.reuse ;  /* 0x0000008002027824 */ /* 0x100fe400078e0a07 */
[----:B------:R-:W-:-:S03]  /*1850*/  IMAD R0, R0, 0x80, -R7 ;  /* 0x0000008000007824 */ /* 0x000fc600078e0a07 */
[----:B------:R-:W-:Y:S02]  /*1860*/  VIMNMX R2, RZ, R2, !PT ;  /* 0x00000002ff027248 */ /* 0x000fe40007fe0100 */
[----:B------:R-:W-:Y:S02]  /*1870*/  VIMNMX R3, R0, R27, PT ;  /* 0x0000001b00037248 */ /* 0x000fe40003fe0100 */
[----:B------:R-:W-:Y:S02]  /*1880*/  SHF.R.U32.HI R26, RZ, 0x7, R2 ;  /* 0x00000007ff1a7819 */ /* 0x000fe40000011602 */
[----:B------:R-:W-:-:S03]  /*1890*/  ISETP.GT.AND P0, PT, R3, R2, PT ;  /* 0x000000020300720c */ /* 0x000fc60003f04270 */
[----:B------:R-:W-:-:S10]  /*18a0*/  IMAD.MOV.U32 R2, RZ, RZ, R26 ;  /* 0x000000ffff027224 */ /* 0x000fd400078e001a */
[----:B------:R-:W-:-:S05]  /*18b0*/  @P0 VIADD R0, R3, 0x7f ;  /* 0x0000007f03000836 */ /* 0x000fca0000000000 */
[----:B------:R-:W-:-:S04]  /*18c0*/  @P0 SHF.R.S32.HI R3, RZ, 0x1f, R0 ;  /* 0x0000001fff030819 */ /* 0x000fc80000011400 */
[----:B------:R-:W-:-:S04]  /*18d0*/  @P0 LEA.HI R3, R3, R0, RZ, 0x7 ;  /* 0x0000000003030211 */ /* 0x000fc800078f38ff */
[----:B------:R-:W-:-:S04]  /*18e0*/  @P0 SHF.R.S32.HI R2, RZ, 0x7, R3 ;  /* 0x00000007ff020819 */ /* 0x000fc80000011403 */
[----:B------:R-:W-:-:S13]  /*18f0*/  ISETP.GT.AND P0, PT, R2, R26, PT ;  /* 0x0000001a0200720c */ /* 0x000fda0003f04270 */
[----:B------:R-:W-:Y:S05]  /*1900*/  @!P0 BRA `(.L_x_1089) ;  /* 0x0000005000308947 */ /* 0x000fea0003800000 */
        /* <DEDUP_REMOVED lines=17> */
[----:B01----:R-:W-:-:S07]  /*1a20*/  IMAD.MOV.U32 R13, RZ, RZ, RZ ;  /* 0x000000ffff0d7224 */ /* 0x003fce00078e00ff */
[----:B------:R-:W-:-:S07]  /*1a30*/  LEPC R20, `(.L_x_1091) ;  /* 0x000000001014794e */ /* 0x000fce0000000000 */
[----:B--2--5:R-:W-:Y:S05]  /*1a40*/  CALL.ABS.NOINC R14 ;  /* 0x000000000e007343 */ /* 0x024fea0003c00000 */
.L_x_1091:
[----:B------:R-:W-:Y:S05]  /*1a50*/  BSYNC B6 ;  /* 0x0000000000067941 */ /* 0x000fea0003800000 */
.L_x_1090:
        /* <DEDUP_REMOVED lines=20> */
.L_x_1093:
[----:B------:R-:W-:Y:S05]  /*1ba0*/  BSYNC B6 ;  /* 0x0000000000067941 */ /* 0x000fea0003800000 */
.L_x_1092:
[----:B------:R-:W-:Y:S01]  /*1bb0*/  ULDC.64 UR4, c[0x0][0x9f8] ;  /* 0x00027e0000047ab9 */ /* 0x000fe20000000a00 */
[----:B------:R-:W2:Y:S01]  /*1bc0*/  LDL R28, [R1+0x38] ;  /* 0x00003800011c7983 */ /* 0x000ea20000100800 */
[----:B------:R-:W-:Y:S01]  /*1bd0*/  ISETP.NE.U32.AND P0, PT, RZ, UR4, PT ;  /* 0x00000004ff007c0c */ /* 0x000fe2000bf05070 */
[----:B------:R-:W-:Y:S01]  /*1be0*/  IMAD.MOV.U32 R8, RZ, RZ, R31 ;  /* 0x000000ffff087224 */ /* 0x000fe200078e001f */
[----:B------:R-:W1:Y:S01]  /*1bf0*/  LDC R0, c[0x0][0x428] ;  /* 0x00010a00ff007b82 */ /* 0x000e620000000800 */
[----:B------:R-:W3:Y:S01]  /*1c00*/  S2R R20, SR_TID.X ;  /* 0x0000000000147919 */ /* 0x000ee20000002100 */
[----:B------:R-:W-:-:S06]  /*1c10*/  ISETP.NE.AND.EX P0, PT, RZ, UR5, PT, P0 ;  /* 0x00000005ff007c0c */ /* 0x000fcc000bf05300 */
[----:B------:R-:W4:Y:S01]  /*1c20*/  LDC.64 R68, c[0x0][0x2f0] ;  /* 0x0000bc00ff447b82 */ /* 0x000f220000000a00 */
[----:B------:R-:W-:Y:S01]  /*1c30*/  IMAD.MOV.U32 R3, RZ, RZ, R30 ;  /* 0x000000ffff037224 */ /* 0x000fe200078e001e */
[----:B------:R-:W-:Y:S01]  /*1c40*/  ULDC.64 UR4, c[0x0][0x2f8] ;  /* 0x0000be0000047ab9 */ /* 0x000fe20000000a00 */
[----:B------:R-:W-:Y:S01]  /*1c50*/  IMAD.IADD R46, R46, 0x1, R29 ;  /* 0x000000012e2e7824 */ /* 0x000fe200078e021d */
[----:B------:R-:W-:Y:S01]  /*1c60*/  ULDC UR6, c[0x0][0x2e4] ;  /* 0x0000b90000067ab9 */ /* 0x000fe20000000800 */
[----:B------:R-:W-:-:S03]  /*1c70*/  ULDC.64 UR8, c[0x0][0x320] ;  /* 0x0000c80000087ab9 */ /* 0x000fc60000000a00 */
[----:B------:R-:W0:Y:S01]  /*1c80*/  @P0 LDC.64 R4, c[0x0][0x9f8] ;  /* 0x00027e00ff040b82 */ /* 0x000e220000000a00 */
[----:B------:R-:W-:-:S07]  /*1c90*/  SHF.R.S32.HI R81, RZ, 0x1f, R23 ;  /* 0x0000001fff517819 */ /* 0x000fce0000011417 */
[----:B------:R-:W2:Y:S08]  /*1ca0*/  LDC R86, c[0x0][0x3d4] ;  /* 0x0000f500ff567b82 */ /* 0x000eb00000000800 */
[----:B------:R-:W2:Y:S01]  /*1cb0*/  LDC.64 R66, c[0x0][0x3d8] ;  /* 0x0000f600ff427b82 */ /* 0x000ea20000000a00 */
[----:B0-----:R-:W-:-:S05]  /*1cc0*/  @P0 IMAD.WIDE R4, R31, 0x4, R4 ;  /* 0x000000041f040825 */ /* 0x001fca00078e0204 */
[----:B------:R0:W2:Y:S01]  /*1cd0*/  @P0 LDG.E R8, desc[UR40][R4.64] ;  /* 0x0000002804080981 */ /* 0x0000a2000c1e1900 */
[----:B-1----:R-:W-:Y:S02]  /*1ce0*/  ISETP.NE.AND P0, PT, R0, 0x1, PT ;  /* 0x000000010000780c */ /* 0x002fe40003f05270 */
[----:B------:R-:W-:-:S05]  /*1cf0*/  SHF.R.S32.HI R0, RZ, 0x1f, R46 ;  /* 0x0000001fff007819 */ /* 0x000fca000001142e */
[-C--:B----4-:R-:W-:Y:S02]  /*1d00*/  IMAD R7, R0, R68.reuse, RZ ;  /* 0x0000004400077224 */ /* 0x090fe400078e02ff */
[----:B0-----:R-:W-:-:S04]  /*1d10*/  IMAD.WIDE.U32 R4, R46, R68, RZ ;  /* 0x000000442e047225 */ /* 0x001fc800078e00ff */
[----:B------:R-:W0:Y:S01]  /*1d20*/  @P0 LDC R6, c[0x0][0x42c] ;  /* 0x00010b00ff060b82 */ /* 0x000e220000000800 */
[----:B------:R-:W-:-:S04]  /*1d30*/  IMAD R7, R46, R69, R7 ;  /* 0x000000452e077224 */ /* 0x000fc800078e0207 */
[----:B------:R-:W-:-:S03]  /*1d40*/  IMAD.IADD R5, R5, 0x1, R7 ;  /* 0x0000000105057824 */ /* 0x000fc600078e0207 */
[----:B------:R-:W1:Y:S01]  /*1d50*/  @P0 LDC R9, c[0x0][0x430] ;  /* 0x00010c00ff090b82 */ /* 0x000e620000000800 */
[----:B0-----:R-:W-:-:S04]  /*1d60*/  @P0 IMAD.HI.U32 R6, R30, R6, RZ ;  /* 0x000000061e060227 */ /* 0x001fc800078e00ff */
[----:B---3--:R-:W-:Y:S01]  /*1d70*/  VIADD R30, R20, 0xffffff80 ;  /* 0xffffff80141e7836 */ /* 0x008fe20000000000 */
[----:B-1----:R-:W-:-:S04]  /*1d80*/  @P0 SHF.R.U32.HI R3, RZ, R9, R6 ;  /* 0x00000009ff030219 */ /* 0x002fc80000011606 */
[-C--:B------:R-:W-:Y:S02]  /*1d90*/  LEA.HI R20, R30, R30.reuse, RZ, 0x1 ;  /* 0x0000001e1e147211 */ /* 0x080fe400078f08ff */
[----:B------:R-:W-:Y:S01]  /*1da0*/  SHF.R.S32.HI R9, RZ, 0x1f, R3 ;  /* 0x0000001fff097819 */ /* 0x000fe20000011403 */
[----:B------:R-:W-:Y:S01]  /*1db0*/  IMAD.WIDE.U32 R4, R3, UR4, R4 ;  /* 0x0000000403047c25 */ /* 0x000fe2000f8e0004 */
[----:B------:R-:W-:Y:S02]  /*1dc0*/  LOP3.LUT R20, R20, 0xfffffffe, RZ, 0xc0, !PT ;  /* 0xfffffffe14147812 */ /* 0x000fe400078ec0ff */
[C---:B------:R-:W-:Y:S01]  /*1dd0*/  LEA.HI R21, R30.reuse, R30, RZ, 0x1 ;  /* 0x0000001e1e157211 */ /* 0x040fe200078f08ff */
[----:B------:R-:W-:Y:S02]  /*1de0*/  IMAD R6, R9, UR4, RZ ;  /* 0x0000000409067c24 */ /* 0x000fe4000f8e02ff */
[----:B------:R-:W-:Y:S01]  /*1df0*/  IMAD.IADD R20, R30, 0x1, -R20 ;  /* 0x000000011e147824 */ /* 0x000fe200078e0a14 */
[----:B------:R-:W-:Y:S01]  /*1e00*/  LOP3.LUT R21, R21, 0xfffffffe, RZ, 0xc0, !PT ;  /* 0xfffffffe15157812 */ /* 0x000fe200078ec0ff */
[----:B------:R-:W-:Y:S01]  /*1e10*/  IMAD R59, R3, UR5, R6 ;  /* 0x00000005033b7c24 */ /* 0x000fe2000f8e0206 */
[----:B------:R-:W-:Y:S01]  /*1e20*/  ULDC.64 UR4, c[0x0][0xa08] ;  /* 0x0002820000047ab9 */ /* 0x000fe20000000a00 */
[----:B------:R-:W-:-:S02]  /*1e30*/  IMAD.SHL.U32 R20, R20, 0x10, RZ ;  /* 0x0000001014147824 */ /* 0x000fc400078e00ff */
[----:B------:R-:W-:Y:S02]  /*1e40*/  IMAD.MOV.U32 R58, RZ, RZ, R4 ;  /* 0x000000ffff3a7224 */ /* 0x000fe400078e0004 */
[----:B------:R-:W-:Y:S01]  /*1e50*/  IMAD R10, R9, UR8, RZ ;  /* 0x00000008090a7c24 */ /* 0x000fe2000f8e02ff */
[----:B------:R-:W-:Y:S01]  /*1e60*/  ISETP.GE.AND P0, PT, R20, UR6, PT ;  /* 0x0000000614007c0c */ /* 0x000fe2000bf06270 */
[----:B------:R-:W-:Y:S02]  /*1e70*/  IMAD.IADD R59, R5, 0x1, R59 ;  /* 0x00000001053b7824 */ /* 0x000fe400078e023b */
[----:B------:R-:W-:Y:S01]  /*1e80*/  IMAD.IADD R21, R30, 0x1, -R21 ;  /* 0x000000011e157824 */ /* 0x000fe200078e0a15 */
[----:B------:R-:W-:Y:S01]  /*1e90*/  SEL R6, RZ, 0x1, P0 ;  /* 0x00000001ff067807 */ /* 0x000fe20000000000 */
[----:B------:R-:W-:Y:S01]  /*1ea0*/  IMAD R15, R3, UR9, R10 ;  /* 0x00000009030f7c24 */ /* 0x000fe2000f8e020a */
[----:B------:R-:W-:Y:S01]  /*1eb0*/  ISETP.NE.U32.AND P0, PT, RZ, UR4, PT ;  /* 0x00000004ff007c0c */ /* 0x000fe2000bf05070 */
[----:B------:R-:W-:-:S03]  /*1ec0*/  IMAD.SHL.U32 R21, R21, 0x8, RZ ;  /* 0x0000000815157824 */ /* 0x000fc600078e00ff */
[----:B------:R-:W-:Y:S01]  /*1ed0*/  ISETP.NE.AND.EX P0, PT, RZ, UR5, PT, P0 ;  /* 0x00000005ff007c0c */ /* 0x000fe2000bf05300 */
[----:B------:R-:W-:Y:S01]  /*1ee0*/  ULDC.64 UR4, c[0x0][0x300] ;  /* 0x0000c00000047ab9 */ /* 0x000fe20000000a00 */
[----:B------:R-:W-:Y:S02]  /*1ef0*/  SHF.R.S32.HI R9, RZ, 0x1f, R21 ;  /* 0x0000001fff097819 */ /* 0x000fe40000011415 */
[----:B--2---:R-:W-:-:S04]  /*1f00*/  ISETP.GE.AND P1, PT, R28, UR6, PT ;  /* 0x000000061c007c0c */ /* 0x004fc8000bf26270 */
[----:B------:R-:W-:-:S05]  /*1f10*/  SEL R7, RZ, 0xffffffff, P1 ;  /* 0xffffffffff077807 */ /* 0x000fca0000800000 */
[----:B------:R-:W-:-:S05]  /*1f20*/  IMAD.SHL.U32 R7, R7, 0x2, RZ ;  /* 0x0000000207077824 */ /* 0x000fca00078e00ff */
[----:B------:R-:W-:Y:S01]  /*1f30*/  LOP3.LUT R45, R7, 0x2, R6, 0xe2, !PT ;  /* 0x00000002072d7812 */ /* 0x000fe200078ee206 */
[--C-:B------:R-:W-:Y:S01]  /*1f40*/  IMAD.MOV.U32 R6, RZ, RZ, R20.reuse ;  /* 0x000000ffff067224 */ /* 0x100fe200078e0014 */
[----:B------:R-:W-:-:S03]  /*1f50*/  SHF.R.S32.HI R7, RZ, 0x1f, R20 ;  /* 0x0000001fff077819 */ /* 0x000fc60000011414 */
[----:B------:R-:W-:-:S04]  /*1f60*/  IMAD.WIDE.U32 R12, R3, UR8, R6 ;  /* 0x00000008030c7c25 */ /* 0x000fc8000f8e0006 */
[----:B------:R-:W-:-:S04]  /*1f70*/  IMAD.WIDE.U32 R10, R23, R68, R6 ;  /* 0x00000044170a7225 */ /* 0x000fc800078e0006 */
[----:B------:R-:W-:Y:S01]  /*1f80*/  IMAD.IADD R13, R13, 0x1, R15 ;  /* 0x000000010d0d7824 */ /* 0x000fe200078e020f */
[----:B------:R-:W-:Y:S02]  /*1f90*/  SHF.R.S32.HI R4, RZ, 0x1f, R8 ;  /* 0x0000001fff047819 */ /* 0x000fe40000011408 */
[----:B------:R-:W-:Y:S02]  /*1fa0*/  SEL R57, R8, RZ, !P0 ;  /* 0x000000ff08397207 */ /* 0x000fe40004000000 */
[----:B------:R-:W-:Y:S02]  /*1fb0*/  SEL R14, R4, RZ, !P0 ;  /* 0x000000ff040e7207 */ /* 0x000fe40004000000 */
[----:B------:R-:W0:Y:S01]  /*1fc0*/  LDC.64 R4, c[0x0][0x3e8] ;  /* 0x0000fa00ff047b82 */ /* 0x000e220000000a00 */
[----:B------:R-:W-:-:S04]  /*1fd0*/  IMAD.WIDE.U32 R58, R57, UR4, R58 ;  /* 0x00000004393a7c25 */ /* 0x000fc8000f8e003a */
[----:B------:R-:W-:Y:S01]  /*1fe0*/  IMAD R8, R14, UR4, RZ ;  /* 0x000000040e087c24 */ /* 0x000fe2000f8e02ff */
[----:B------:R-:W-:-:S03]  /*1ff0*/  IADD3 R75, P0, R58, R10, RZ ;  /* 0x0000000a3a4b7210 */ /* 0x000fc60007f1e0ff */
[----:B------:R-:W-:Y:S01]  /*2000*/  IMAD R3, R57, UR5, R8 ;  /* 0x0000000539037c24 */ /* 0x000fe2000f8e0208 */
[----:B------:R-:W-:Y:S01]  /*2010*/  ULDC.64 UR4, c[0x0][0x328] ;  /* 0x0000ca0000047ab9 */ /* 0x000fe20000000a00 */
[----:B------:R-:W-:Y:S02]  /*2020*/  IMAD R8, R81, R68, RZ ;  /* 0x0000004451087224 */ /* 0x000fe400078e02ff */
[----:B------:R-:W-:Y:S02]  /*2030*/  IMAD.IADD R80, R59, 0x1, R3 ;  /* 0x000000013b507824 */ /* 0x000fe400078e0203 */
[----:B------:R-:W-:Y:S02]  /*2040*/  IMAD R15, R23, R69, R8 ;  /* 0x00000045170f7224 */ /* 0x000fe400078e0208 */
[----:B------:R-:W-:Y:S02]  /*2050*/  IMAD.MOV.U32 R8, RZ, RZ, R21 ;  /* 0x000000ffff087224 */ /* 0x000fe400078e0015 */
[----:B------:R-:W2:Y:S01]  /*2060*/  LDL R21, [R1+0x34] ;  /* 0x0000340001157983 */ /* 0x000ea20000100800 */
[----:B------:R-:W-:Y:S01]  /*2070*/  IMAD R14, R14, UR4, RZ ;  /* 0x000000040e0e7c24 */ /* 0x000fe2000f8e02ff */
[----:B------:R-:W-:-:S02]  /*2080*/  IADD3.X R74, R80, R11, R15, P0, !PT ;  /* 0x0000000b504a7210 */ /* 0x000fc400007fe40f */
[----:B------:R-:W3:Y:S01]  /*2090*/  LDL R15, [R1+0x68] ;  /* 0x00006800010f7983 */ /* 0x000ee20000100800 */
[C---:B------:R-:W-:Y:S01]  /*20a0*/  IMAD R29, R57.reuse, UR5, R14 ;  /* 0x00000005391d7c24 */ /* 0x040fe2000f8e020e */
[----:B------:R-:W-:Y:S01]  /*20b0*/  ISETP.GE.AND P2, PT, R20, R86, PT ;  /* 0x000000561400720c */ /* 0x000fe20003f46270 */
[----:B------:R-:W-:Y:S01]  /*20c0*/  IMAD.WIDE.U32 R56, R57, UR4, R12 ;  /* 0x0000000439387c25 */ /* 0x000fe2000f8e000c */
[----:B------:R-:W4:Y:S03]  /*20d0*/  LDL R14, [R1+0x40] ;  /* 0x00004000010e7983 */ /* 0x000f260000100800 */
[----:B0-----:R-:W-:Y:S01]  /*20e0*/  IMAD R12, R81, R4, RZ ;  /* 0x00000004510c7224 */ /* 0x001fe200078e02ff */
[----:B------:R-:W-:Y:S02]  /*20f0*/  ISETP.GE.AND P0, PT, R28, R86, PT ;  /* 0x000000561c00720c */ /* 0x000fe40003f06270 */
[----:B------:R-:W-:Y:S01]  /*2100*/  SEL R3, R86, RZ, P2 ;  /* 0x000000ff56037207 */ /* 0x000fe20001000000 */
[----:B------:R-:W-:-:S02]  /*2110*/  IMAD R13, R23, R5, R12 ;  /* 0x00000005170d7224 */ /* 0x000fc400078e020c */
[----:B------:R-:W0:Y:S01]  /*2120*/  S2R R12, SR_TID.X ;  /* 0x00000000000c7919 */ /* 0x000e220000002100 */
[----:B------:R-:W-:-:S04]  /*2130*/  IMAD.WIDE.U32 R54, R23, R66, R8 ;  /* 0x0000004217367225 */ /* 0x000fc800078e0008 */
[----:B------:R-:W-:Y:S01]  /*2140*/  IMAD.WIDE.U32 R50, R23, R4, R8 ;  /* 0x0000000417327225 */ /* 0x000fe200078e0008 */
[----:B------:R-:W-:-:S03]  /*2150*/  SEL R8, R86, RZ, P0 ;  /* 0x000000ff56087207 */ /* 0x000fc60000000000 */
[----:B------:R-:W-:Y:S02]  /*2160*/  IMAD.IADD R3, R20, 0x1, R3 ;  /* 0x0000000114037824 */ /* 0x000fe400078e0203 */
[----:B------:R-:W-:-:S03]  /*2170*/  IMAD.IADD R9, R28, 0x1, R8 ;  /* 0x000000011c097824 */ /* 0x000fc600078e0208 */
[----:B------:R-:W-:Y:S01]  /*2180*/  SHF.R.S32.HI R8, RZ, 0x1f, R3 ;  /* 0x0000001fff087819 */ /* 0x000fe20000011403 */
[----:B------:R-:W-:-:S03]  /*2190*/  IMAD R10, R81, R66, RZ ;  /* 0x00000042510a7224 */ /* 0x000fc600078e02ff */
[CC--:B------:R-:W-:Y:S02]  /*21a0*/  LEA.HI R73, R8.reuse, R3.reuse, RZ, 0x4 ;  /* 0x0000000308497211 */ /* 0x0c0fe400078f20ff */
[----:B------:R-:W-:Y:S01]  /*21b0*/  LEA.HI R3, R8, R3, RZ, 0x5 ;  /* 0x0000000308037211 */ /* 0x000fe200078f28ff */
[C---:B------:R-:W-:Y:S01]  /*21c0*/  IMAD R11, R23.reuse, R67, R10 ;  /* 0x00000043170b7224 */ /* 0x040fe200078e020a */
[----:B------:R-:W-:Y:S01]  /*21d0*/  SHF.R.S32.HI R10, RZ, 0x1f, R9 ;  /* 0x0000001fff0a7819 */ /* 0x000fe20000011409 */
[----:B------:R-:W-:-:S04]  /*21e0*/  IMAD.WIDE.U32 R52, R23, R66, R6 ;  /* 0x0000004217347225 */ /* 0x000fc800078e0006 */
[----:B------:R-:W-:-:S04]  /*21f0*/  IMAD.WIDE.U32 R48, R23, R4, R6 ;  /* 0x0000000417307225 */ /* 0x000fc800078e0006 */
[----:B------:R-:W-:Y:S01]  /*2200*/  IMAD.SHL.U32 R6, R3, 0x80, RZ ;  /* 0x0000008003067824 */ /* 0x000fe200078e00ff */
[CC--:B------:R-:W-:Y:S01]  /*2210*/  LEA.HI R72, R10.reuse, R9.reuse, RZ, 0x4 ;  /* 0x000000090a487211 */ /* 0x0c0fe200078f20ff */
[----:B------:R-:W-:Y:S01]  /*2220*/  IMAD.IADD R55, R55, 0x1, R11 ;  /* 0x0000000137377824 */ /* 0x000fe200078e020b */
[----:B------:R-:W-:Y:S01]  /*2230*/  LEA.HI R9, R10, R9, RZ, 0x5 ;  /* 0x000000090a097211 */ /* 0x000fe200078f28ff */
[----:B------:R-:W-:Y:S01]  /*2240*/  IMAD.IADD R53, R11, 0x1, R53 ;  /* 0x000000010b357824 */ /* 0x000fe200078e0235 */
[----:B-----5:R-:W-:Y:S02]  /*2250*/  SHF.R.S32.HI R11, RZ, 0x1f, R24 ;  /* 0x0000001fff0b7819 */ /* 0x020fe40000011418 */
[----:B------:R-:W-:Y:S01]  /*2260*/  LOP3.LUT R6, R6, 0xfffff000, RZ, 0xc0, !PT ;  /* 0xfffff00006067812 */ /* 0x000fe200078ec0ff */
[----:B------:R-:W-:Y:S02]  /*2270*/  IMAD.SHL.U32 R9, R9, 0x80, RZ ;  /* 0x0000008009097824 */ /* 0x000fe400078e00ff */
[----:B------:R-:W-:-:S02]  /*2280*/  IMAD.IADD R51, R51, 0x1, R13 ;  /* 0x0000000133337824 */ /* 0x000fc400078e020d */
[----:B------:R-:W-:Y:S01]  /*2290*/  IMAD.IADD R49, R13, 0x1, R49 ;  /* 0x000000010d317824 */ /* 0x000fe200078e0231 */
[----:B------:R-:W-:Y:S01]  /*22a0*/  IADD3 R46, P2, R23, R46, RZ ;  /* 0x0000002e172e7210 */ /* 0x000fe20007f5e0ff */
[CC--:B------:R-:W-:Y:S01]  /*22b0*/  IMAD.WIDE.U32 R54, R24.reuse, R66.reuse, R54 ;  /* 0x0000004218367225 */ /* 0x0c0fe200078e0036 */
[----:B0-----:R-:W-:Y:S02]  /*22c0*/  SHF.R.U32.HI R62, RZ, 0x7, R12 ;  /* 0x00000007ff3e7819 */ /* 0x001fe4000001160c */
[----:B------:R-:W-:Y:S01]  /*22d0*/  LOP3.LUT R9, R9, 0xfffff000, RZ, 0xc0, !PT ;  /* 0xfffff00009097812 */ /* 0x000fe200078ec0ff */
[----:B------:R-:W-:-:S04]  /*22e0*/  IMAD.WIDE.U32 R52, R24, R66, R52 ;  /* 0x0000004218347225 */ /* 0x000fc800078e0034 */
[----:B------:R-:W-:Y:S01]  /*22f0*/  VIADD R65, R20, 0x40 ;  /* 0x0000004014417836 */ /* 0x000fe20000000000 */
[----:B------:R-:W-:Y:S01]  /*2300*/  LOP3.LUT R20, R73, 0xfffffff0, RZ, 0xc0, !PT ;  /* 0xfffffff049147812 */ /* 0x000fe200078ec0ff */
[----:B------:R-:W-:Y:S01]  /*2310*/  IMAD.WIDE.U32 R50, R24, R4, R50 ;  /* 0x0000000418327225 */ /* 0x000fe200078e0032 */
[----:B------:R-:W-:-:S03]  /*2320*/  SHF.L.U64.HI R69, R68, 0x7, R69 ;  /* 0x0000000744457819 */ /* 0x000fc60000010245 */
[----:B------:R-:W-:Y:S01]  /*2330*/  IMAD.WIDE.U32 R48, R24, R4, R48 ;  /* 0x0000000418307225 */ /* 0x000fe200078e0030 */
[C---:B------:R-:W-:Y:S02]  /*2340*/  SHF.L.U64.HI R64, R4.reuse, 0x7, R5 ;  /* 0x0000000704407819 */ /* 0x040fe40000010205 */
[----:B------:R-:W-:Y:S01]  /*2350*/  LOP3.LUT R60, R45, 0x1, RZ, 0xc0, !PT ;  /* 0x000000012d3c7812 */ /* 0x000fe200078ec0ff */
[----:B------:R-:W-:Y:S01]  /*2360*/  IMAD.SHL.U32 R63, R4, 0x80, RZ ;  /* 0x00000080043f7824 */ /* 0x000fe200078e00ff */
[----:B------:R-:W-:Y:S01]  /*2370*/  ISETP.GE.AND P1, PT, R65, UR6, PT ;  /* 0x0000000641007c0c */ /* 0x000fe2000bf26270 */
[----:B------:R-:W-:Y:S01]  /*2380*/  IMAD.X R47, R81, 0x1, R0, P2 ;  /* 0x00000001512f7824 */ /* 0x000fe200010e0600 */
[----:B------:R-:W-:Y:S01]  /*2390*/  LOP3.LUT R45, R45, 0x2, RZ, 0xc0, !PT ;  /* 0x000000022d2d7812 */ /* 0x000fe200078ec0ff */
[----:B------:R-:W-:Y:S02]  /*23a0*/  IMAD.SHL.U32 R68, R68, 0x80, RZ ;  /* 0x0000008044447824 */ /* 0x000fe400078e00ff */
[----:B------:R-:W-:-:S02]  /*23b0*/  VIADD R62, R62, 0x8 ;  /* 0x000000083e3e7836 */ /* 0x000fc40000000000 */
[----:B------:R-:W-:Y:S02]  /*23c0*/  IMAD.SHL.U32 R61, R86, 0x2, RZ ;  /* 0x00000002563d7824 */ /* 0x000fe400078e00ff */
[----:B------:R-:W-:Y:S01]  /*23d0*/  IMAD.IADD R0, R57, 0x1, R29 ;  /* 0x0000000139007824 */ /* 0x000fe200078e021d */
[----:B--2---:R-:W-:-:S04]  /*23e0*/  LOP3.LUT R3, R21, 0x10, R73, 0xf8, !PT ;  /* 0x0000001015037812 */ /* 0x004fc800078ef849 */
[-C--:B---3--:R-:W-:Y:S02]  /*23f0*/  LOP3.LUT R3, R3, R15.reuse, RZ, 0x3c, !PT ;  /* 0x0000000f03037212 */ /* 0x088fe400078e3cff */
[----:B------:R-:W-:Y:S02]  /*2400*/  LOP3.LUT R7, R21, 0x10, R72, 0xf8, !PT ;  /* 0x0000001015077812 */ /* 0x000fe400078ef848 */
[--C-:B----4-:R-:W-:Y:S01]  /*2410*/  IADD3 R71, R3, R6, R14.reuse ;  /* 0x0000000603477210 */ /* 0x110fe20007ffe00e */
[C---:B------:R-:W-:Y:S02]  /*2420*/  IMAD R3, R11.reuse, R66, RZ ;  /* 0x000000420b037224 */ /* 0x040fe400078e02ff */
[----:B------:R-:W-:Y:S01]  /*2430*/  IMAD R11, R11, R4, RZ ;  /* 0x000000040b0b7224 */ /* 0x000fe200078e02ff */
[----:B------:R-:W-:Y:S01]  /*2440*/  LOP3.LUT R70, R7, R15, RZ, 0x3c, !PT ;  /* 0x0000000f07467212 */ /* 0x000fe200078e3cff */
[----:B------:R-:W-:Y:S01]  /*2450*/  IMAD R3, R24, R67, R3 ;  /* 0x0000004318037224 */ /* 0x000fe200078e0203 */
[----:B------:R-:W-:Y:S01]  /*2460*/  LOP3.LUT R7, R72, 0xfffffff0, RZ, 0xc0, !PT ;  /* 0xfffffff048077812 */ /* 0x000fe200078ec0ff */
[----:B------:R-:W-:Y:S01]  /*2470*/  IMAD R11, R24, R5, R11 ;  /* 0x00000005180b7224 */ /* 0x000fe200078e020b */
[----:B------:R-:W-:Y:S01]  /*2480*/  SHF.L.U64.HI R67, R66, 0x7, R67 ;  /* 0x0000000742437819 */ /* 0x000fe20000010243 */
[----:B------:R-:W-:Y:S01]  /*2490*/  IMAD.IADD R44, R55, 0x1, R3 ;  /* 0x00000001372c7824 */ /* 0x000fe200078e0203 */
[----:B------:R-:W-:Y:S01]  /*24a0*/  IADD3 R70, R70, R9, R14 ;  /* 0x0000000946467210 */ /* 0x000fe20007ffe00e */
[----:B------:R-:W-:Y:S01]  /*24b0*/  IMAD.IADD R21, R3, 0x1, R53 ;  /* 0x0000000103157824 */ /* 0x000fe200078e0235 */
[----:B------:R-:W-:Y:S01]  /*24c0*/  SHF.R.S32.HI R4, RZ, 0x1f, R20 ;  /* 0x0000001fff047819 */ /* 0x000fe20000011414 */
[----:B------:R-:W-:Y:S01]  /*24d0*/  IMAD.SHL.U32 R66, R66, 0x80, RZ ;  /* 0x0000008042427824 */ /* 0x000fe200078e00ff */
[----:B------:R-:W-:Y:S01]  /*24e0*/  SHF.R.S32.HI R3, RZ, 0x1f, R7 ;  /* 0x0000001fff037819 */ /* 0x000fe20000011407 */
[----:B------:R-:W-:-:S02]  /*24f0*/  IMAD.IADD R6, R51, 0x1, R11 ;  /* 0x0000000133067824 */ /* 0x000fc400078e020b */
[----:B------:R-:W-:-:S07]  /*2500*/  IMAD.IADD R5, R11, 0x1, R49 ;  /* 0x000000010b057824 */ /* 0x000fce00078e0231 */
.L_x_1133:
[----:B--2---:R-:W2:Y:S01]  /*2510*/  LDL R8, [R1+0x48] ;  /* 0x0000480001087983 */ /* 0x004ea20000100800 */
        /* <DEDUP_REMOVED lines=21> */
[C---:B------:R-:W-:Y:S02]  /*2670*/  IMAD R9, R11.reuse, R66, R9 ;  /* 0x000000420b097224 */ /* 0x040fe400078e0209 */
[----:B------:R-:W-:Y:S02]  /*2680*/  IMAD R89, R2, -0x80, R27 ;  /* 0xffffff8002597824 */ /* 0x000fe400078e021b */
[----:B------:R-:W-:Y:S02]  /*2690*/  IMAD R11, R11, R63, R8 ;  /* 0x0000003f0b0b7224 */ /* 0x000fe400078e0208 */
[----:B------:R-:W-:Y:S01]  /*26a0*/  IMAD.WIDE.U32 R40, R66, R2, RZ ;  /* 0x0000000242287225 */ /* 0x000fe200078e00ff */
[----:B------:R-:W-:-:S03]  /*26b0*/  VIMNMX R89, R89, 0x80, PT ;  /* 0x0000008059597848 */ /* 0x000fc60003fe0100 */
        /* <DEDUP_REMOVED lines=13> */
[----:B------:R-:W0:Y:S01]  /*2790*/  S2R R10, SR_TID.X ;  /* 0x00000000000a7919 */ /* 0x000e220000002100 */
[----:B------:R-:W-:Y:S01]  /*27a0*/  ULDC.64 UR4, c[0x0][0x3c8] ;  /* 0x0000f20000047ab9 */ /* 0x000fe20000000a00 */
[----:B------:R-:W-:Y:S01]  /*27b0*/  ULDC.64 UR6, c[0x0][0x3e0] ;  /* 0x0000f80000067ab9 */ /* 0x000fe20000000a00 */
[----:B------:R-:W-:Y:S02]  /*27c0*/  IADD3 R40, P3, P5, R54, UR4, R40 ;  /* 0x0000000436287c10 */ /* 0x000fe4000fd7e028 */
[----:B------:R-:W-:Y:S02]  /*27d0*/  CS2R R34, SRZ ;  /* 0x0000000000227805 */ /* 0x000fe4000001ff00 */
[----:B------:R-:W-:Y:S02]  /*27e0*/  CS2R R36, SRZ ;  /* 0x0000000000247805 */ /* 0x000fe4000001ff00 */
[----:B------:R-:W-:Y:S02]  /*27f0*/  IADD3.X R41, R44, UR5, R42, P3, P5 ;  /* 0x000000052c297c10 */ /* 0x000fe40009fea42a */
[----:B------:R-:W-:-:S04]  /*2800*/  IADD3 R38, P3, P5, R50, UR6, R38 ;  /* 0x0000000632267c10 */ /* 0x000fc8000fd7e026 */
[----:B------:R-:W-:Y:S01]  /*2810*/  IADD3.X R39, R6, UR7, R43, P3, P5 ;  /* 0x0000000706277c10 */ /* 0x000fe20009fea42b */
[----:B0-----:R-:W-:-:S05]  /*2820*/  VIADD R78, R10, 0xffffff80 ;  /* 0xffffff800a4e7836 */ /* 0x001fca0000000000 */
[----:B------:R-:W-:-:S04]  /*2830*/  LEA.HI R10, R78, R78, RZ, 0x1 ;  /* 0x0000004e4e0a7211 */ /* 0x000fc800078f08ff */
[----:B------:R-:W-:-:S05]  /*2840*/  LOP3.LUT R10, R10, 0xfffffffe, RZ, 0xc0, !PT ;  /* 0xfffffffe0a0a7812 */ /* 0x000fca00078ec0ff */
[----:B------:R-:W-:-:S04]  /*2850*/  IMAD.IADD R10, R78, 0x1, -R10 ;  /* 0x000000014e0a7824 */ /* 0x000fc800078e0a0a */
[----:B------:R-:W-:-:S04]  /*2860*/  IMAD.SHL.U32 R10, R10, 0x8, RZ ;  /* 0x000000080a0a7824 */ /* 0x000fc800078e00ff */
[C---:B------:R-:W-:Y:S01]  /*2870*/  VIADD R8, R10.reuse, 0x10 ;  /* 0x000000100a087836 */ /* 0x040fe20000000000 */
[----:B------:R-:W-:-:S04]  /*2880*/  ISETP.GE.AND P5, PT, R10, R91, PT ;  /* 0x0000005b0a00720c */ /* 0x000fc80003fa6270 */
[----:B------:R-:W-:Y:S01]  /*2890*/  ISETP.GE.AND P3, PT, R8, R91, PT ;  /* 0x0000005b0800720c */ /* 0x000fe20003f66270 */
[----:B------:R-:W-:-:S08]  /*28a0*/  VIADD R8, R10, 0x20 ;  /* 0x000000200a087836 */ /* 0x000fd00000000000 */
[----:B------:R0:W5:Y:S04]  /*28b0*/  @!P5 LDG.E.64 R34, desc[UR40][R40.64] ;  /* 0x000000282822d981 */ /* 0x000168000c1e1b00 */
[----:B------:R0:W5:Y:S01]  /*28c0*/  @!P5 LDG.E.64 R36, desc[UR40][R38.64] ;  /* 0x000000282624d981 */ /* 0x000162000c1e1b00 */
[----:B------:R-:W-:Y:S02]  /*28d0*/  ISETP.GE.AND P5, PT, R8, R91, PT ;  /* 0x0000005b0800720c */ /* 0x000fe40003fa6270 */
[----:B------:R-:W-:Y:S02]  /*28e0*/  CS2R R28, SRZ ;  /* 0x00000000001c7805 */ /* 0x000fe4000001ff00 */
[----:B------:R-:W-:Y:S02]  /*28f0*/  CS2R R12, SRZ ;  /* 0x00000000000c7805 */ /* 0x000fe4000001ff00 */
[----:B------:R-:W-:-:S02]  /*2900*/  CS2R R30, SRZ ;  /* 0x00000000001e7805 */ /* 0x000fc4000001ff00 */
[----:B------:R-:W-:Y:S01]  /*2910*/  CS2R R14, SRZ ;  /* 0x00000000000e7805 */ /* 0x000fe2000001ff00 */
[----:B------:R0:W5:Y:S04]  /*2920*/  @!P3 LDG.E.64 R28, desc[UR40][R40.64+0x10] ;  /* 0x00001028281cb981 */ /* 0x000168000c1e1b00 */
[----:B------:R0:W5:Y:S04]  /*2930*/  @!P3 LDG.E.64 R30, desc[UR40][R38.64+0x10] ;  /* 0x00001028261eb981 */ /* 0x000168000c1e1b00 */
[----:B------:R0:W5:Y:S04]  /*2940*/  @!P5 LDG.E.64 R12, desc[UR40][R40.64+0x20] ;  /* 0x00002028280cd981 */ /* 0x000168000c1e1b00 */
[----:B------:R0:W5:Y:S02]  /*2950*/  @!P5 LDG.E.64 R14, desc[UR40][R38.64+0x20] ;  /* 0x00002028260ed981 */ /* 0x000164000c1e1b00 */
.L_x_1098:
[----:B------:R-:W-:Y:S05]  /*2960*/  BSYNC B1 ;  /* 0x0000000000017941 */ /* 0x000fea0003800000 */
.L_x_1097:
        /* <DEDUP_REMOVED lines=9> */
.L_x_1099:
[----:B------:R-:W2:Y:S01]  /*2a00*/  LDL R8, [R1+0x8] ;  /* 0x0000080001087983 */ /* 0x000ea20000100800 */
[----:B------:R-:W-:Y:S01]  /*2a10*/  IMAD R87, R19, 0x8, R17 ;  /* 0x0000000813577824 */ /* 0x000fe200078e0211 */
[----:B------:R-:W-:Y:S01]  /*2a20*/  BSSY B1, `(.L_x_1100) ;  /* 0x0000004000017945 */ /* 0x000fe20003800000 */
[----:B--2---:R-:W-:-:S04]  /*2a30*/  SHF.L.U32 R90, R8, 0x1f, RZ ;  /* 0x0000001f085a7819 */ /* 0x004fc800000006ff */
[----:B------:R-:W0:Y:S02]  /*2a40*/  SYNCS.PHASECHK.TRANS64.TRYWAIT P5, [R87+URZ+0x19c90], R90 ;  /* 0x019c905a570075a7 */ /* 0x000e2400080a017f */
[----:B0-----:R-:W-:Y:S05]  /*2a50*/  @!P5 BRA `(.L_x_1101) ;  /* 0x000001d80068d947 */ /* 0x001fea0003800000 */
.L_x_1427:
[----:B------:R-:W-:Y:S05]  /*2a60*/  BSYNC B1 ;  /* 0x0000000000017941 */ /* 0x000fea0003800000 */
.L_x_1100:
[----:B------:R-:W-:Y:S05]  /*2a70*/  @P4 BRA `(.L_x_1102) ;  /* 0x0000003800b04947 */ /* 0x000fea0003800000 */
[----:B------:R-:W-:Y:S01]  /*2a80*/  ISETP.NE.AND P4, PT, R60, RZ, PT ;  /* 0x000000ff3c00720c */ /* 0x000fe20003f85270 */
[----:B------:R-:W-:-:S12]  /*2a90*/  BSSY B1, `(.L_x_1103) ;  /* 0x0000075000017945 */ /* 0x000fd80003800000 */
[----:B------:R-:W-:Y:S05]  /*2aa0*/  @!P4 BRA `(.L_x_1104) ;  /* 0x0000000400ccc947 */ /* 0x000fea0003800000 */
[----:B------:R-:W1:Y:S01]  /*2ab0*/  S2R R8, SR_TID.X ;  /* 0x0000000000087919 */ /* 0x000e620000002100 */
[----:B------:R-:W-:Y:S01]  /*2ac0*/  BSSY B2, `(.L_x_1105) ;  /* 0x0000070000027945 */ /* 0x000fe20003800000 */
[----:B-1----:R-:W-:-:S05]  /*2ad0*/  VIADD R8, R8, 0xffffff80 ;  /* 0xffffff8008087836 */ /* 0x002fca0000000000 */
[----:B------:R-:W-:-:S04]  /*2ae0*/  LEA.HI R42, R8, R8, RZ, 0x1 ;  /* 0x00000008082a7211 */ /* 0x000fc800078f08ff */
[----:B------:R-:W-:-:S05]  /*2af0*/  LOP3.LUT R42, R42, 0xfffffffe, RZ, 0xc0, !PT ;  /* 0xfffffffe2a2a7812 */ /* 0x000fca00078ec0ff */
[----:B------:R-:W-:Y:S02]  /*2b00*/  IMAD.IADD R42, R8, 0x1, -R42 ;  /* 0x00000001082a7824 */ /* 0x000fe400078e0a2a */
[----:B------:R1:W2:Y:S02]  /*2b10*/  LDS.128 R8, [R88+0x13800] ;  /* 0x0138000058087984 */ /* 0x0002a40000000c00 */
[----:B------:R-:W-:-:S05]  /*2b20*/  IMAD.SHL.U32 R42, R42, 0x8, RZ ;  /* 0x000000082a2a7824 */ /* 0x000fca00078e00ff */
[----:B------:R-:W-:-:S13]  /*2b30*/  ISETP.GE.AND P4, PT, R42, R91, PT ;  /* 0x0000005b2a00720c */ /* 0x000fda0003f86270 */
[----:B-1----:R-:W-:Y:S05]  /*2b40*/  @P4 BRA `(.L_x_1106) ;  /* 0x00000004009c4947 */ /* 0x002fea0003800000 */
[----:B------:R-:W-:Y:S02]  /*2b50*/  SHF.R.U32.HI R36, RZ, 0x8, R37 ;  /* 0x00000008ff247819 */ /* 0x000fe40000011625 */
[----:B------:R-:W-:Y:S02]  /*2b60*/  SHF.R.U32.HI R34, RZ, 0x8, R35 ;  /* 0x00000008ff227819 */ /* 0x000fe40000011623 */
[----:B------:R-:W-:Y:S01]  /*2b70*/  SHF.R.U32.HI R42, RZ, 0x10, R37 ;  /* 0x00000010ff2a7819 */ /* 0x000fe20000011625 */
[----:B------:R-:W-:Y:S01]  /*2b80*/  IMAD.SHL.U32 R36, R36, 0x100, RZ ;  /* 0x0000010024247824 */ /* 0x000fe200078e00ff */
[----:B------:R-:W-:Y:S01]  /*2b90*/  LOP3.LUT R37, R37, 0xff0000ff, RZ, 0xc0, !PT ;  /* 0xff0000ff25257812 */ /* 0x000fe200078ec0ff */
[----:B------:R-:W-:Y:S01]  /*2ba0*/  IMAD.SHL.U32 R34, R34, 0x100, RZ ;  /* 0x0000010022227824 */ /* 0x000fe200078e00ff */
[----:B------:R-:W-:Y:S02]  /*2bb0*/  SHF.R.U32.HI R76, RZ, 0x10, R35 ;  /* 0x00000010ff4c7819 */ /* 0x000fe40000011623 */
[----:B------:R-:W-:Y:S01]  /*2bc0*/  LOP3.LUT R43, R35, 0xff0000ff, RZ, 0xc0, !PT ;  /* 0xff0000ff232b7812 */ /* 0x000fe200078ec0ff */
[----:B--2---:R-:W-:Y:S01]  /*2bd0*/  IMAD.MOV.U32 R35, RZ, RZ, R8 ;  /* 0x000000ffff237224 */ /* 0x004fe200078e0008 */
[----:B------:R-:W-:Y:S01]  /*2be0*/  LOP3.LUT R36, R37, 0xff00, R36, 0xf8, !PT ;  /* 0x0000ff0025247812 */ /* 0x000fe200078ef824 */
[----:B------:R-:W-:Y:S01]  /*2bf0*/  IMAD.U32 R37, R42, 0x10000, RZ ;  /* 0x000100002a257824 */ /* 0x000fe200078e00ff */
[----:B------:R-:W-:-:S02]  /*2c00*/  F2FP.F16.E4M3.UNPACK_B R8, R9 ;  /* 0x00000009ff08723e */ /* 0x000fc400020006ff */
[----:B------:R-:W-:Y:S02]  /*2c10*/  F2FP.F16.E4M3.UNPACK_B R42, R84.H1 ;  /* 0x00000054ff2a723e */ /* 0x000fe400030006ff */
[----:B------:R-:W-:Y:S01]  /*2c20*/  LOP3.LUT R43, R43, 0xff00, R34, 0xf8, !PT ;  /* 0x0000ff002b2b7812 */ /* 0x000fe200078ef822 */
[----:B------:R-:W-:Y:S01]  /*2c30*/  IMAD.U32 R34, R76, 0x10000, RZ ;  /* 0x000100004c227824 */ /* 0x000fe200078e00ff */
[----:B------:R-:W-:Y:S01]  /*2c40*/  LOP3.LUT R37, R36, 0xff0000, R37, 0xf8, !PT ;  /* 0x00ff000024257812 */ /* 0x000fe200078ef825 */
[----:B------:R-:W-:Y:S01]  /*2c50*/  HADD2.F32 R36, -RZ, R8.H1_H1 ;  /* 0x30000008ff247230 */ /* 0x000fe20000004100 */
[----:B------:R-:W-:Y:S01]  /*2c60*/  F2FP.F16.E4M3.UNPACK_B R76, R85.H1 ;  /* 0x00000055ff4c723e */ /* 0x000fe200030006ff */
[----:B------:R-:W-:Y:S01]  /*2c70*/  HADD2.F32 R79, -RZ, R42.H0_H0 ;  /* 0x2000002aff4f7230 */ /* 0x000fe20000004100 */
[----:B------:R-:W-:Y:S01]  /*2c80*/  F2FP.F16.E4M3.UNPACK_B R9, R9.H1 ;  /* 0x00000009ff09723e */ /* 0x000fe200030006ff */
[----:B------:R-:W-:Y:S01]  /*2c90*/  HADD2.F32 R8, -RZ, R8.H0_H0 ;  /* 0x20000008ff087230 */ /* 0x000fe20000004100 */
[----:B------:R-:W-:Y:S01]  /*2ca0*/  LOP3.LUT R34, R43, 0xff0000, R34, 0xf8, !PT ;  /* 0x00ff00002b227812 */ /* 0x000fe200078ef822 */
[----:B------:R-:W-:-:S02]  /*2cb0*/  HADD2.F32 R78, -RZ, R42.H1_H1 ;  /* 0x3000002aff4e7230 */ /* 0x000fc40000004100 */
[-C--:B------:R-:W-:Y:S01]  /*2cc0*/  FMUL.FTZ R83, R36, R79.reuse ;  /* 0x0000004f24537220 */ /* 0x080fe20000410000 */
[--C-:B------:R-:W-:Y:S02]  /*2cd0*/  HADD2.F32 R77, -RZ, R76.reuse.H0_H0 ;  /* 0x2000004cff4d7230 */ /* 0x100fe40000004100 */
[--C-:B------:R-:W-:Y:S02]  /*2ce0*/  HADD2.F32 R43, -RZ, R9.reuse.H1_H1 ;  /* 0x30000009ff2b7230 */ /* 0x100fe40000004100 */
[----:B------:R-:W-:Y:S02]  /*2cf0*/  HADD2.F32 R42, -RZ, R9.H0_H0 ;  /* 0x20000009ff2a7230 */ /* 0x000fe40000004100 */
[C---:B------:R-:W-:Y:S01]  /*2d00*/  FMUL.FTZ R9, R8.reuse, R79 ;  /* 0x0000004f08097220 */ /* 0x040fe20000410000 */
[----:B------:R-:W-:Y:S02]  /*2d10*/  HADD2.F32 R76, -RZ, R76.H1_H1 ;  /* 0x3000004cff4c7230 */ /* 0x000fe40000004100 */
[CC--:B------:R-:W-:Y:S01]  /*2d20*/  FMUL.FTZ R79, R43.reuse, R78.reuse ;  /* 0x0000004e2b4f7220 */ /* 0x0c0fe20000410000 */
[-C--:B------:R-:W-:Y:S01]  /*2d30*/  FFMA.FTZ R8, R8, R77.reuse, -R83 ;  /* 0x0000004d08087223 */ /* 0x080fe20000010853 */
[----:B------:R-:W-:Y:S01]  /*2d40*/  FMUL.FTZ R82, R42, R78 ;  /* 0x0000004e2a527220 */ /* 0x000fe20000410000 */
[----:B------:R-:W-:Y:S01]  /*2d50*/  FFMA.FTZ R9, R36, R77, R9 ;  /* 0x0000004d24097223 */ /* 0x000fe20000010009 */
[----:B------:R-:W-:Y:S01]  /*2d60*/  F2FP.F16.E4M3.UNPACK_B R78, R84 ;  /* 0x00000054ff4e723e */ /* 0x000fe200020006ff */
[-C--:B------:R-:W-:Y:S01]  /*2d70*/  FFMA.FTZ R84, R42, R76.reuse, -R79 ;  /* 0x0000004c2a547223 */ /* 0x080fe2000001084f */
[-C--:B------:R-:W-:Y:S01]  /*2d80*/  F2FP.F16.E4M3.UNPACK_B R36, R35.reuse.H1 ;  /* 0x00000023ff24723e */ /* 0x080fe200030006ff */
[----:B------:R-:W-:Y:S01]  /*2d90*/  FFMA.FTZ R93, R43, R76, R82 ;  /* 0x0000004c2b5d7223 */ /* 0x000fe20000010052 */
[----:B------:R-:W-:Y:S01]  /*2da0*/  F2FP.F16.E4M3.UNPACK_B R35, R35 ;  /* 0x00000023ff23723e */ /* 0x000fe200020006ff */
[----:B------:R-:W-:Y:S01]  /*2db0*/  HADD2.F32 R82, -RZ, R78.H1_H1 ;  /* 0x3000004eff527230 */ /* 0x000fe20000004100 */
[----:B------:R-:W-:Y:S01]  /*2dc0*/  F2FP.F16.E4M3.UNPACK_B R77, R85 ;  /* 0x00000055ff4d723e */ /* 0x000fe200020006ff */
[--C-:B------:R-:W-:Y:S01]  /*2dd0*/  HADD2.F32 R43, -RZ, R36.reuse.H0_H0 ;  /* 0x20000024ff2b7230 */ /* 0x100fe20000004100 */
[----:B------:R-:W-:Y:S01]  /*2de0*/  F2FP.SATFINITE.E4M3.F32.PACK_AB_MERGE_C R95, R93, R84, RZ ;  /* 0x000000545d5f723e */ /* 0x000fe200048070ff */
[----:B------:R-:W-:-:S02]  /*2df0*/  HADD2.F32 R76, -RZ, R36.H1_H1 ;  /* 0x30000024ff4c7230 */ /* 0x000fc40000004100 */
[----:B------:R-:W-:Y:S02]  /*2e00*/  HADD2.F32 R79, -RZ, R78.H0_H0 ;  /* 0x2000004eff4f7230 */ /* 0x000fe40000004100 */
[-C--:B------:R-:W-:Y:S01]  /*2e10*/  FMUL.FTZ R85, R43, R82.reuse ;  /* 0x000000522b557220 */ /* 0x080fe20000410000 */
[--C-:B------:R-:W-:Y:S02]  /*2e20*/  HADD2.F32 R42, -RZ, R35.reuse.H1_H1 ;  /* 0x30000023ff2a7230 */ /* 0x100fe40000004100 */
[----:B------:R-:W-:Y:S01]  /*2e30*/  FMUL.FTZ R78, R76, R82 ;  /* 0x000000524c4e7220 */ /* 0x000fe20000410000 */
[----:B------:R-:W-:Y:S01]  /*2e40*/  HADD2.F32 R36, -RZ, R35.H0_H0 ;  /* 0x20000023ff247230 */ /* 0x000fe20000004100 */
[----:B------:R-:W-:Y:S01]  /*2e50*/  F2FP.F16.E4M3.UNPACK_B R82, R37 ;  /* 0x00000025ff52723e */ /* 0x000fe200020006ff */
[--C-:B------:R-:W-:Y:S02]  /*2e60*/  HADD2.F32 R35, -RZ, R77.reuse.H1_H1 ;  /* 0x3000004dff237230 */ /* 0x100fe40000004100 */
[----:B------:R-:W-:Y:S01]  /*2e70*/  FMUL.FTZ R83, R42, R79 ;  /* 0x0000004f2a537220 */ /* 0x000fe20000410000 */
[----:B------:R-:W-:-:S02]  /*2e80*/  HADD2.F32 R77, -RZ, R77.H0_H0 ;  /* 0x2000004dff4d7230 */ /* 0x000fc40000004100 */
[----:B------:R-:W-:Y:S01]  /*2e90*/  FMUL.FTZ R79, R36, R79 ;  /* 0x0000004f244f7220 */ /* 0x000fe20000410000 */
[--C-:B------:R-:W-:Y:S02]  /*2ea0*/  HADD2.F32 R84, -RZ, R82.reuse.H1_H1 ;  /* 0x30000052ff547230 */ /* 0x100fe40000004100 */
[-C--:B------:R-:W-:Y:S01]  /*2eb0*/  FFMA.FTZ R78, R43, R35.reuse, -R78 ;  /* 0x000000232b4e7223 */ /* 0x080fe2000001084e */
[----:B------:R-:W-:Y:S01]  /*2ec0*/  FFMA.FTZ R85, R76, R35, R85 ;  /* 0x000000234c557223 */ /* 0x000fe20000010055 */
[----:B------:R-:W-:Y:S01]  /*2ed0*/  FFMA.FTZ R35, R36, R77, -R83 ;  /* 0x0000004d24237223 */ /* 0x000fe20000010853 */
[----:B------:R-:W-:Y:S01]  /*2ee0*/  F2FP.F16.E4M3.UNPACK_B R43, R11.H1 ;  /* 0x0000000bff2b723e */ /* 0x000fe200030006ff */
[----:B------:R-:W-:Y:S01]  /*2ef0*/  FFMA.FTZ R36, R42, R77, R79 ;  /* 0x0000004d2a247223 */ /* 0x000fe2000001004f */
[----:B------:R-:W-:Y:S01]  /*2f00*/  F2FP.F16.E4M3.UNPACK_B R83, R37.H1 ;  /* 0x00000025ff53723e */ /* 0x000fe200030006ff */
[----:B------:R-:W-:Y:S01]  /*2f10*/  HADD2.F32 R82, -RZ, R82.H0_H0 ;  /* 0x20000052ff527230 */ /* 0x000fe20000004100 */
[----:B------:R-:W-:Y:S01]  /*2f20*/  F2FP.F16.E4M3.UNPACK_B R42, R10.H1 ;  /* 0x0000000aff2a723e */ /* 0x000fe200030006ff */
[--C-:B------:R-:W-:Y:S01]  /*2f30*/  HADD2.F32 R76, -RZ, R43.reuse.H0_H0 ;  /* 0x2000002bff4c7230 */ /* 0x100fe20000004100 */
[----:B------:R-:W-:Y:S01]  /*2f40*/  F2FP.SATFINITE.E4M3.F32.PACK_AB_MERGE_C R94, R85, R78, RZ ;  /* 0x0000004e555e723e */ /* 0x000fe200048070ff */
[----:B------:R-:W-:Y:S01]  /*2f50*/  HADD2.F32 R43, -RZ, R43.H1_H1 ;  /* 0x3000002bff2b7230 */ /* 0x000fe20000004100 */
        /* <DEDUP_REMOVED lines=38> */
.L_x_1106:
[----:B------:R-:W-:Y:S05]  /*31c0*/  BSYNC B2 ;  /* 0x0000000000027941 */ /* 0x000fea0003800000 */
.L_x_1105:
[----:B--2---:R1:W-:Y:S02]  /*31d0*/  STG.E.128 desc[UR40][R32.64], R8 ;  /* 0x0000000820007986 */ /* 0x0043e4000c101d28 */
.L_x_1104:
[----:B------:R-:W-:Y:S05]  /*31e0*/  BSYNC B1 ;  /* 0x0000000000017941 */ /* 0x000fea0003800000 */
.L_x_1103:
[----:B------:R-:W-:Y:S01]  /*31f0*/  ISETP.NE.AND P4, PT, R45, RZ, PT ;  /* 0x000000ff2d00720c */ /* 0x000fe20003f85270 */
[----:B------:R-:W-:-:S12]  /*3200*/  BSSY B1, `(.L_x_1107) ;  /* 0x0000076000017945 */ /* 0x000fd80003800000 */
[----:B------:R-:W-:Y:S05]  /*3210*/  @!P4 BRA `(.L_x_1108) ;  /* 0x0000000400d0c947 */ /* 0x000fea0003800000 */
[----:B-1----:R-:W1:Y:S01]  /*3220*/  S2R R8, SR_TID.X ;  /* 0x0000000000087919 */ /* 0x002e620000002100 */
[----:B------:R-:W-:Y:S01]  /*3230*/  BSSY B2, `(.L_x_1109) ;  /* 0x0000071000027945 */ /* 0x000fe20003800000 */
[----:B-1----:R-:W-:-:S05]  /*3240*/  VIADD R9, R8, 0xffffff80 ;  /* 0xffffff8008097836 */ /* 0x002fca0000000000 */
[----:B------:R-:W-:-:S04]  /*3250*/  LEA.HI R8, R9, R9, RZ, 0x1 ;  /* 0x0000000909087211 */ /* 0x000fc800078f08ff */
[----:B------:R-:W-:-:S05]  /*3260*/  LOP3.LUT R8, R8, 0xfffffffe, RZ, 0xc0, !PT ;  /* 0xfffffffe08087812 */ /* 0x000fca00078ec0ff */
[----:B------:R-:W-:-:S04]  /*3270*/  IMAD.IADD R8, R9, 0x1, -R8 ;  /* 0x0000000109087824 */ /* 0x000fc800078e0a08 */
[----:B------:R-:W-:-:S04]  /*3280*/  IMAD.SHL.U32 R8, R8, 0x8, RZ ;  /* 0x0000000808087824 */ /* 0x000fc800078e00ff */
[----:B------:R-:W-:Y:S02]  /*3290*/  VIADD R34, R8, 0x10 ;  /* 0x0000001008227836 */ /* 0x000fe40000000000 */
[----:B------:R1:W2:Y:S03]  /*32a0*/  LDS.128 R8, [R88+0x14800] ;  /* 0x0148000058087984 */ /* 0x0002a60000000c00 */
        /* <DEDUP_REMOVED lines=11> */
[----:B--2---:R-:W-:Y:S01]  /*3360*/  IMAD.MOV.U32 R28, RZ, RZ, R8 ;  /* 0x000000ffff1c7224 */ /* 0x004fe200078e0008 */
[----:B------:R-:W-:Y:S01]  /*3370*/  F2FP.F16.E4M3.UNPACK_B R8, R9 ;  /* 0x00000009ff08723e */ /* 0x000fe200020006ff */
[----:B------:R-:W-:Y:S01]  /*3380*/  IMAD.U32 R30, R36, 0x10000, RZ ;  /* 0x00010000241e7824 */ /* 0x000fe200078e00ff */
[----:B------:R-:W-:Y:S01]  /*3390*/  LOP3.LUT R34, R34, 0xff00, R31, 0xf8, !PT ;  /* 0x0000ff0022227812 */ /* 0x000fe200078ef81f */
[----:B------:R-:W-:Y:S01]  /*33a0*/  IMAD.U32 R35, R35, 0x10000, RZ ;  /* 0x0001000023237824 */ /* 0x000fe200078e00ff */
[----:B------:R-:W-:-:S02]  /*33b0*/  F2FP.F16.E4M3.UNPACK_B R31, R41.H1 ;  /* 0x00000029ff1f723e */ /* 0x000fc400030006ff */
[----:B------:R-:W-:Y:S01]  /*33c0*/  LOP3.LUT R36, R29, 0xff0000, R30, 0xf8, !PT ;  /* 0x00ff00001d247812 */ /* 0x000fe200078ef81e */
[--C-:B------:R-:W-:Y:S01]  /*33d0*/  HADD2.F32 R29, -RZ, R8.reuse.H1_H1 ;  /* 0x30000008ff1d7230 */ /* 0x100fe20000004100 */
[----:B------:R-:W-:Y:S01]  /*33e0*/  LOP3.LUT R43, R34, 0xff0000, R35, 0xf8, !PT ;  /* 0x00ff0000222b7812 */ /* 0x000fe200078ef823 */
[--C-:B------:R-:W-:Y:S01]  /*33f0*/  HADD2.F32 R37, -RZ, R31.reuse.H0_H0 ;  /* 0x2000001fff257230 */ /* 0x100fe20000004100 */
[----:B------:R-:W-:Y:S01]  /*3400*/  F2FP.F16.E4M3.UNPACK_B R34, R40.H1 ;  /* 0x00000028ff22723e */ /* 0x000fe200030006ff */
[----:B------:R-:W-:Y:S01]  /*3410*/  HADD2.F32 R8, -RZ, R8.H0_H0 ;  /* 0x20000008ff087230 */ /* 0x000fe20000004100 */
[----:B------:R-:W-:Y:S01]  /*3420*/  F2FP.F16.E4M3.UNPACK_B R9, R9.H1 ;  /* 0x00000009ff09723e */ /* 0x000fe200030006ff */
[----:B------:R-:W-:Y:S02]  /*3430*/  HADD2.F32 R42, -RZ, R31.H1_H1 ;  /* 0x3000001fff2a7230 */ /* 0x000fe40000004100 */
[----:B------:R-:W-:Y:S01]  /*3440*/  FMUL.FTZ R77, R29, R37 ;  /* 0x000000251d4d7220 */ /* 0x000fe20000410000 */
[----:B------:R-:W-:-:S02]  /*3450*/  HADD2.F32 R35, -RZ, R34.H0_H0 ;  /* 0x20000022ff237230 */ /* 0x000fc40000004100 */
[----:B------:R-:W-:Y:S01]  /*3460*/  FMUL.FTZ R76, R8, R37 ;  /* 0x00000025084c7220 */ /* 0x000fe20000410000 */
[--C-:B------:R-:W-:Y:S01]  /*3470*/  HADD2.F32 R31, -RZ, R9.reuse.H1_H1 ;  /* 0x30000009ff1f7230 */ /* 0x100fe20000004100 */
[----:B------:R-:W-:Y:S01]  /*3480*/  F2FP.F16.E4M3.UNPACK_B R41, R41 ;  /* 0x00000029ff29723e */ /* 0x000fe200020006ff */
[----:B------:R-:W-:Y:S02]  /*3490*/  HADD2.F32 R30, -RZ, R9.H0_H0 ;  /* 0x20000009ff1e7230 */ /* 0x000fe40000004100 */
[-C--:B------:R-:W-:Y:S01]  /*34a0*/  FFMA.FTZ R9, R29, R35.reuse, R76 ;  /* 0x000000231d097223 */ /* 0x080fe2000001004c */
[----:B------:R-:W-:Y:S02]  /*34b0*/  HADD2.F32 R34, -RZ, R34.H1_H1 ;  /* 0x30000022ff227230 */ /* 0x000fe40000004100 */
[C---:B------:R-:W-:Y:S01]  /*34c0*/  FMUL.FTZ R37, R31.reuse, R42 ;  /* 0x0000002a1f257220 */ /* 0x040fe20000410000 */
[----:B------:R-:W-:Y:S01]  /*34d0*/  F2FP.F16.E4M3.UNPACK_B R29, R28.H1 ;  /* 0x0000001cff1d723e */ /* 0x000fe200030006ff */
[----:B------:R-:W-:Y:S01]  /*34e0*/  FMUL.FTZ R42, R30, R42 ;  /* 0x0000002a1e2a7220 */ /* 0x000fe20000410000 */
[----:B------:R-:W-:Y:S01]  /*34f0*/  FFMA.FTZ R8, R8, R35, -R77 ;  /* 0x0000002308087223 */ /* 0x000fe2000001084d */
[----:B------:R-:W-:Y:S01]  /*3500*/  FFMA.FTZ R78, R30, R34, -R37 ;  /* 0x000000221e4e7223 */ /* 0x000fe20000010825 */
[----:B------:R-:W-:Y:S01]  /*3510*/  F2FP.F16.E4M3.UNPACK_B R28, R28 ;  /* 0x0000001cff1c723e */ /* 0x000fe200020006ff */
[----:B------:R-:W-:Y:S01]  /*3520*/  FFMA.FTZ R79, R31, R34, R42 ;  /* 0x000000221f4f7223 */ /* 0x000fe2000001002a */
[----:B------:R-:W-:Y:S01]  /*3530*/  F2FP.F16.E4M3.UNPACK_B R40, R40 ;  /* 0x00000028ff28723e */ /* 0x000fe200020006ff */
[----:B------:R-:W-:-:S02]  /*3540*/  HADD2.F32 R35, -RZ, R41.H1_H1 ;  /* 0x30000029ff237230 */ /* 0x000fc40000004100 */
[--C-:B------:R-:W-:Y:S01]  /*3550*/  HADD2.F32 R30, -RZ, R29.reuse.H0_H0 ;  /* 0x2000001dff1e7230 */ /* 0x100fe20000004100 */
[----:B------:R-:W-:Y:S01]  /*3560*/  F2FP.SATFINITE.E4M3.F32.PACK_AB_MERGE_C R83, R79, R78, RZ ;  /* 0x0000004e4f53723e */ /* 0x000fe200048070ff */
[----:B------:R-:W-:Y:S02]  /*3570*/  HADD2.F32 R31, -RZ, R29.H1_H1 ;  /* 0x3000001dff1f7230 */ /* 0x000fe40000004100 */
        /* <DEDUP_REMOVED lines=10> */
[-C--:B------:R-:W-:Y:S01]  /*3620*/  F2FP.F16.E4M3.UNPACK_B R34, R36.reuse.H1 ;  /* 0x00000024ff22723e */ /* 0x080fe200030006ff */
[-C--:B------:R-:W-:Y:S01]  /*3630*/  FMUL.FTZ R42, R28, R41.reuse ;  /* 0x000000291c2a7220 */ /* 0x080fe20000410000 */
[C---:B------:R-:W-:Y:S01]  /*3640*/  FMUL.FTZ R41, R29.reuse, R41 ;  /* 0x000000291d297220 */ /* 0x040fe20000410000 */
[----:B------:R-:W-:Y:S02]  /*3650*/  F2FP.F16.E4M3.UNPACK_B R36, R36 ;  /* 0x00000024ff24723e */ /* 0x000fe400020006ff */
[-C--:B------:R-:W-:Y:S01]  /*3660*/  FFMA.FTZ R42, R29, R40.reuse, -R42 ;  /* 0x000000281d2a7223 */ /* 0x080fe2000001082a */
[----:B------:R-:W-:Y:S01]  /*3670*/  F2FP.SATFINITE.E4M3.F32.PACK_AB_MERGE_C R82, R76, R37, RZ ;  /* 0x000000254c52723e */ /* 0x000fe200048070ff */
[----:B------:R-:W-:Y:S01]  /*3680*/  FFMA.FTZ R77, R28, R40, R41 ;  /* 0x000000281c4d7223 */ /* 0x000fe20000010029 */
[----:B------:R-:W-:Y:S01]  /*3690*/  F2FP.F16.E4M3.UNPACK_B R29, R11.H1 ;  /* 0x0000000bff1d723e */ /* 0x000fe200030006ff */
[--C-:B------:R-:W-:Y:S01]  /*36a0*/  HADD2.F32 R35, -RZ, R34.reuse.H1_H1 ;  /* 0x30000022ff237230 */ /* 0x100fe20000004100 */
[-C--:B------:R-:W-:Y:S01]  /*36b0*/  F2FP.F16.E4M3.UNPACK_B R37, R43.reuse.H1 ;  /* 0x0000002bff25723e */ /* 0x080fe200030006ff */
[----:B------:R-:W-:Y:S01]  /*36c0*/  HADD2.F32 R34, -RZ, R34.H0_H0 ;  /* 0x20000022ff227230 */ /* 0x000fe20000004100 */
[-C--:B------:R-:W-:Y:S01]  /*36d0*/  F2FP.F16.E4M3.UNPACK_B R28, R10.reuse.H1 ;  /* 0x0000000aff1c723e */ /* 0x080fe200030006ff */
[----:B------:R-:W-:Y:S01]  /*36e0*/  HADD2.F32 R31, -RZ, R29.H1_H1 ;  /* 0x3000001dff1f7230 */ /* 0x000fe20000004100 */
[----:B------:R-:W-:Y:S01]  /*36f0*/  F2FP.F16.E4M3.UNPACK_B R43, R43 ;  /* 0x0000002bff2b723e */ /* 0x000fe200020006ff */
[----:B------:R-:W-:Y:S01]  /*3700*/  HADD2.F32 R41, -RZ, R37.H1_H1 ;  /* 0x30000025ff297230 */ /* 0x000fe20000004100 */
[----:B------:R-:W-:Y:S01]  /*3710*/  F2FP.F16.E4M3.UNPACK_B R11, R11 ;  /* 0x0000000bff0b723e */ /* 0x000fe200020006ff */
[----:B------:R-:W-:Y:S01]  /*3720*/  HADD2.F32 R30, -RZ, R29.H0_H0 ;  /* 0x2000001dff1e7230 */ /* 0x000fe20000004100 */
[----:B------:R-:W-:Y:S01]  /*3730*/  F2FP.F16.E4M3.UNPACK_B R10, R10 ;  /* 0x0000000aff0a723e */ /* 0x000fe200020006ff */
[----:B------:R-:W-:-:S02]  /*3740*/  HADD2.F32 R29, -RZ, R28.H1_H1 ;  /* 0x3000001cff1d7230 */ /* 0x000fc40000004100 */
[-C--:B------:R-:W-:Y:S01]  /*3750*/  FMUL.FTZ R79, R31, R41.reuse ;  /* 0x000000291f4f7220 */ /* 0x080fe20000410000 */
[--C-:B------:R-:W-:Y:S02]  /*3760*/  HADD2.F32 R40, -RZ, R43.reuse.H1_H1 ;  /* 0x3000002bff287230 */ /* 0x100fe40000004100 */
[C---:B------:R-:W-:Y:S01]  /*3770*/  FMUL.FTZ R76, R30.reuse, R41 ;  /* 0x000000291e4c7220 */ /* 0x040fe20000410000 */
[----:B------:R-:W-:Y:S02]  /*3780*/  HADD2.F32 R28, -RZ, R28.H0_H0 ;  /* 0x2000001cff1c7230 */ /* 0x000fe40000004100 */
[----:B------:R-:W-:Y:S01]  /*3790*/  FFMA.FTZ R79, R30, R35, -R79 ;  /* 0x000000231e4f7223 */ /* 0x000fe2000001084f */
[----:B------:R-:W-:Y:S02]  /*37a0*/  HADD2.F32 R30, -RZ, R36.H1_H1 ;  /* 0x30000024ff1e7230 */ /* 0x000fe40000004100 */
[----:B------:R-:W-:Y:S01]  /*37b0*/  FMUL.FTZ R41, R29, R40 ;  /* 0x000000281d297220 */ /* 0x000fe20000410000 */
[----:B------:R-:W-:-:S02]  /*37c0*/  HADD2.F32 R43, -RZ, R43.H0_H0 ;  /* 0x2000002bff2b7230 */ /* 0x000fc40000004100 */
[C---:B------:R-:W-:Y:S01]  /*37d0*/  FMUL.FTZ R40, R28.reuse, R40 ;  /* 0x000000281c287220 */ /* 0x040fe20000410000 */
[----:B------:R-:W-:Y:S02]  /*37e0*/  HADD2.F32 R37, -RZ, R37.H0_H0 ;  /* 0x20000025ff257230 */ /* 0x000fe40000004100 */
[-C--:B------:R-:W-:Y:S01]  /*37f0*/  FFMA.FTZ R41, R28, R30.reuse, -R41 ;  /* 0x0000001e1c297223 */ /* 0x080fe20000010829 */
[--C-:B------:R-:W-:Y:S02]  /*3800*/  HADD2.F32 R28, -RZ, R11.reuse.H0_H0 ;  /* 0x2000000bff1c7230 */ /* 0x100fe40000004100 */
[----:B------:R-:W-:Y:S01]  /*3810*/  FFMA.FTZ R40, R29, R30, R40 ;  /* 0x0000001e1d287223 */ /* 0x000fe20000010028 */
[----:B------:R-:W-:Y:S02]  /*3820*/  HADD2.F32 R29, -RZ, R11.H1_H1 ;  /* 0x3000000bff1d7230 */ /* 0x000fe40000004100 */
[----:B------:R-:W-:Y:S01]  /*3830*/  FFMA.FTZ R78, R31, R35, R76 ;  /* 0x000000231f4e7223 */ /* 0x000fe2000001004c */
[----:B------:R-:W-:-:S02]  /*3840*/  HADD2.F32 R11, -RZ, R10.H0_H0 ;  /* 0x2000000aff0b7230 */ /* 0x000fc40000004100 */
[-C--:B------:R-:W-:Y:S01]  /*3850*/  FMUL.FTZ R76, R28, R37.reuse ;  /* 0x000000251c4c7220 */ /* 0x080fe20000410000 */
[----:B------:R-:W-:Y:S02]  /*3860*/  HADD2.F32 R10, -RZ, R10.H1_H1 ;  /* 0x3000000aff0a7230 */ /* 0x000fe40000004100 */
[C---:B------:R-:W-:Y:S01]  /*3870*/  FMUL.FTZ R31, R29.reuse, R37 ;  /* 0x000000251d1f7220 */ /* 0x040fe20000410000 */
[----:B------:R-:W-:Y:S02]  /*3880*/  HADD2.F32 R36, -RZ, R36.H0_H0 ;  /* 0x20000024ff247230 */ /* 0x000fe40000004100 */
[-C--:B------:R-:W-:Y:S01]  /*3890*/  FFMA.FTZ R76, R29, R34.reuse, R76 ;  /* 0x000000221d4c7223 */ /* 0x080fe2000001004c */
[----:B------:R-:W-:Y:S01]  /*38a0*/  F2FP.SATFINITE.E4M3.F32.PACK_AB_MERGE_C R40, R40, R41, RZ ;  /* 0x000000292828723e */ /* 0x000fe200048070ff */
[-C--:B------:R-:W-:Y:S01]  /*38b0*/  FMUL.FTZ R30, R10, R43.reuse ;  /* 0x0000002b0a1e7220 */ /* 0x080fe20000410000 */
[C---:B------:R-:W-:Y:S01]  /*38c0*/  FMUL.FTZ R43, R11.reuse, R43 ;  /* 0x0000002b0b2b7220 */ /* 0x040fe20000410000 */
[----:B------:R-:W-:Y:S01]  /*38d0*/  FFMA.FTZ R31, R28, R34, -R31 ;  /* 0x000000221c1f7223 */ /* 0x000fe2000001081f */
[----:B------:R-:W-:Y:S01]  /*38e0*/  F2FP.SATFINITE.E4M3.F32.PACK_AB_MERGE_C R78, R78, R79, RZ ;  /* 0x0000004f4e4e723e */ /* 0x000fe200048070ff */
[-C--:B------:R-:W-:Y:S01]  /*38f0*/  FFMA.FTZ R30, R11, R36.reuse, -R30 ;  /* 0x000000240b1e7223 */ /* 0x080fe2000001081e */
[----:B------:R-:W-:Y:S01]  /*3900*/  FFMA.FTZ R43, R10, R36, R43 ;  /* 0x000000240a2b7223 */ /* 0x000fe2000001002b */
[----:B------:R-:W-:-:S02]  /*3910*/  F2FP.SATFINITE.E4M3.F32.PACK_AB_MERGE_C R8, R77, R42, R82 ;  /* 0x0000002a4d08723e */ /* 0x000fc40004807052 */
[----:B------:R-:W-:Y:S02]  /*3920*/  F2FP.SATFINITE.E4M3.F32.PACK_AB_MERGE_C R11, R76, R31, R78 ;  /* 0x0000001f4c0b723e */ /* 0x000fe4000480704e */
[----:B------:R-:W-:-:S07]  /*3930*/  F2FP.SATFINITE.E4M3.F32.PACK_AB_MERGE_C R10, R43, R30, R40 ;  /* 0x0000001e2b0a723e */ /* 0x000fce0004807028 */
.L_x_1110:
[----:B------:R-:W-:Y:S05]  /*3940*/  BSYNC B2 ;  /* 0x0000000000027941 */ /* 0x000fea0003800000 */
.L_x_1109:
[----:B--2---:R2:W-:Y:S02]  /*3950*/  STG.E.128 desc[UR40][R32.64+0x20], R8 ;  /* 0x0000200820007986 */ /* 0x0045e4000c101d28 */
.L_x_1108:
[----:B------:R-:W-:Y:S05]  /*3960*/  BSYNC B1 ;  /* 0x0000000000017941 */ /* 0x000fea0003800000 */
.L_x_1107:
[----:B------:R-:W-:Y:S05]  /*3970*/  @P1 BRA `(.L_x_1102) ;  /* 0x0000002800f01947 */ /* 0x000fea0003800000 */
[----:B-12---:R-:W1:Y:S01]  /*3980*/  S2R R8, SR_TID.X ;  /* 0x0000000000087919 */ /* 0x006e620000002100 */
        /* <DEDUP_REMOVED lines=12> */
[----:B------:R-:W-:Y:S02]  /*3a50*/  SHF.R.U32.HI R31, RZ, 0x10, R13 ;  /* 0x00000010ff1f7819 */ /* 0x000fe4000001160d */
[----:B------:R-:W-:Y:S01]  /*3a60*/  LOP3.LUT R14, R13, 0xff0000ff, RZ, 0xc0, !PT ;  /* 0xff0000ff0d0e7812 */ /* 0x000fe200078ec0ff */
[----:B------:R-:W-:Y:S01]  /*3a70*/  IMAD.SHL.U32 R13, R29, 0x100, RZ ;  /* 0x000001001d0d7824 */ /* 0x000fe200078e00ff */
[----:B------:R-:W-:Y:S02]  /*3a80*/  SHF.R.U32.HI R30, RZ, 0x10, R15 ;  /* 0x00000010ff1e7819 */ /* 0x000fe4000001160f */
[----:B------:R-:W-:Y:S01]  /*3a90*/  LOP3.LUT R28, R15, 0xff0000ff, RZ, 0xc0, !PT ;  /* 0xff0000ff0f1c7812 */ /* 0x000fe200078ec0ff */
        /* <DEDUP_REMOVED lines=88> */
[----:B------:R-:W-:Y:S01]  /*4020*/  FMUL.FTZ R35, R11, R35 ;  /* 0x000000230b237220 */ /* 0x000fe20000410000 */
[----:B------:R-:W-:Y:S01]  /*4030*/  FFMA.FTZ R15, R12, R28, -R15 ;  /* 0x0000001c0c0f7223 */ /* 0x000fe2000001080f */
[----:B------:R-:W-:Y:S01]  /*4040*/  F2FP.SATFINITE.E4M3.F32.PACK_AB_MERGE_C R29, R29, R40, RZ ;  /* 0x000000281d1d723e */ /* 0x000fe200048070ff */
[-C--:B------:R-:W-:Y:S01]  /*4050*/  FFMA.FTZ R14, R11, R30.reuse, -R14 ;  /* 0x0000001e0b0e7223 */ /* 0x080fe2000001080e */
[----:B------:R-:W-:Y:S01]  /*4060*/  FFMA.FTZ R35, R10, R30, R35 ;  /* 0x0000001e0a237223 */ /* 0x000fe20000010023 */
[----:B------:R-:W-:-:S02]  /*4070*/  F2FP.SATFINITE.E4M3.F32.PACK_AB_MERGE_C R8, R38, R37, R41 ;  /* 0x000000252608723e */ /* 0x000fc40004807029 */
[----:B------:R-:W-:Y:S02]  /*4080*/  F2FP.SATFINITE.E4M3.F32.PACK_AB_MERGE_C R11, R36, R15, R29 ;  /* 0x0000000f240b723e */ /* 0x000fe4000480701d */
[----:B------:R-:W-:-:S07]  /*4090*/  F2FP.SATFINITE.E4M3.F32.PACK_AB_MERGE_C R10, R35, R14, R34 ;  /* 0x0000000e230a723e */ /* 0x000fce0004807022 */
.L_x_1112:
[----:B------:R-:W-:Y:S05]  /*40a0*/  BSYNC B1 ;  /* 0x0000000000017941 */ /* 0x000fea0003800000 */
.L_x_1111:
[----:B--2---:R3:W-:Y:S01]  /*40b0*/  STG.E.128 desc[UR40][R32.64+0x40], R8 ;  /* 0x0000400820007986 */ /* 0x0047e2000c101d28 */
[----:B------:R-:W-:Y:S05]  /*40c0*/  BRA `(.L_x_1102) ;  /* 0x00000024001c7947 */ /* 0x000fea0003800000 */
.L_x_1096:
        /* <DEDUP_REMOVED lines=11> */
[----:B------:R-:W2:Y:S01]  /*4180*/  LDL R78, [R1+0x38] ;  /* 0x00003800014e7983 */ /* 0x000ea20000100800 */
[----:B------:R-:W-:Y:S01]  /*4190*/  ULDC.64 UR4, c[0x0][0x3c8] ;  /* 0x0000f20000047ab9 */ /* 0x000fe20000000a00 */
[----:B------:R-:W-:Y:S01]  /*41a0*/  ULDC.64 UR6, c[0x0][0x3e0] ;  /* 0x0000f80000067ab9 */ /* 0x000fe20000000a00 */
[----:B------:R-:W0:Y:S01]  /*41b0*/  S2R R82, SR_TID.X ;  /* 0x0000000000527919 */ /* 0x000e220000002100 */
[----:B------:R-:W-:-:S04]  /*41c0*/  IADD3 R40, P3, P5, R52, UR4, R40 ;  /* 0x0000000434287c10 */ /* 0x000fc8000fd7e028 */
[----:B------:R-:W-:Y:S02]  /*41d0*/  IADD3.X R41, R21, UR5, R42, P3, P5 ;  /* 0x0000000515297c10 */ /* 0x000fe40009fea42a */
[----:B------:R-:W-:Y:S01]  /*41e0*/  IADD3 R38, P3, P5, R48, UR6, R38 ;  /* 0x0000000630267c10 */ /* 0x000fe2000fd7e026 */
[----:B0-----:R-:W-:-:S05]  /*41f0*/  VIADD R83, R82, 0xffffff80 ;  /* 0xffffff8052537836 */ /* 0x001fca0000000000 */
[----:B------:R-:W-:-:S04]  /*4200*/  LEA.HI R82, R83, R83, RZ, 0x1 ;  /* 0x0000005353527211 */ /* 0x000fc800078f08ff */
[----:B------:R-:W-:-:S05]  /*4210*/  LOP3.LUT R82, R82, 0xfffffffe, RZ, 0xc0, !PT ;  /* 0xfffffffe52527812 */ /* 0x000fca00078ec0ff */
[----:B------:R-:W-:-:S04]  /*4220*/  IMAD.IADD R82, R83, 0x1, -R82 ;  /* 0x0000000153527824 */ /* 0x000fc800078e0a52 */
[----:B------:R-:W-:Y:S01]  /*4230*/  IMAD.SHL.U32 R82, R82, 0x10, RZ ;  /* 0x0000001052527824 */ /* 0x000fe200078e00ff */
[----:B------:R-:W-:-:S04]  /*4240*/  IADD3.X R39, R5, UR7, R43, P3, P5 ;  /* 0x0000000705277c10 */ /* 0x000fc80009fea42b */
[----:B------:R-:W-:Y:S02]  /*4250*/  ISETP.GE.AND P3, PT, R82, R91, PT ;  /* 0x0000005b5200720c */ /* 0x000fe40003f66270 */
[----:B------:R-:W-:Y:S02]  /*4260*/  CS2R R10, SRZ ;  /* 0x00000000000a7805 */ /* 0x000fe4000001ff00 */
[----:B------:R-:W-:Y:S02]  /*4270*/  CS2R R8, SRZ ;  /* 0x0000000000087805 */ /* 0x000fe4000001ff00 */
[----:B------:R-:W-:Y:S02]  /*4280*/  CS2R R30, SRZ ;  /* 0x00000000001e7805 */ /* 0x000fe4000001ff00 */
[----:B------:R-:W-:-:S05]  /*4290*/  CS2R R28, SRZ ;  /* 0x00000000001c7805 */ /* 0x000fca000001ff00 */
[----:B------:R0:W5:Y:S04]  /*42a0*/  @!P3 LDG.E.128 R12, desc[UR40][R40.64] ;  /* 0x00000028280cb981 */ /* 0x000168000c1e1d00 */
[----:B------:R0:W5:Y:S01]  /*42b0*/  @!P3 LDG.E.128 R32, desc[UR40][R38.64] ;  /* 0x000000282620b981 */ /* 0x000162000c1e1d00 */
[----:B--2---:R-:W-:-:S13]  /*42c0*/  ISETP.GE.AND P5, PT, R78, R91, PT ;  /* 0x0000005b4e00720c */ /* 0x004fda0003fa6270 */
[----:B------:R0:W5:Y:S04]  /*42d0*/  @!P5 LDG.E.128 R8, desc[UR40][R40.64+0x20] ;  /* 0x000020282808d981 */ /* 0x000168000c1e1d00 */
[----:B------:R0:W5:Y:S02]  /*42e0*/  @!P5 LDG.E.128 R28, desc[UR40][R38.64+0x20] ;  /* 0x00002028261cd981 */ /* 0x000164000c1e1d00 */
.L_x_1114:
[----:B------:R-:W-:Y:S05]  /*42f0*/  BSYNC B1 ;  /* 0x0000000000017941 */ /* 0x000fea0003800000 */
.L_x_1113:
        /* <DEDUP_REMOVED lines=11> */
.L_x_1115:
[----:B0-----:R-:W2:Y:S01]  /*43b0*/  LDL R38, [R1+0x8] ;  /* 0x0000080001267983 */ /* 0x001ea20000100800 */
[----:B------:R-:W-:Y:S01]  /*43c0*/  IMAD R87, R19, 0x8, R17 ;  /* 0x0000000813577824 */ /* 0x000fe200078e0211 */
[----:B------:R-:W-:Y:S01]  /*43d0*/  BSSY B1, `(.L_x_1116) ;  /* 0x0000004000017945 */ /* 0x000fe20003800000 */
[----:B--2---:R-:W-:-:S04]  /*43e0*/  SHF.L.U32 R90, R38, 0x1f, RZ ;  /* 0x0000001f265a7819 */ /* 0x004fc800000006ff */
[----:B------:R-:W0:Y:S02]  /*43f0*/  SYNCS.PHASECHK.TRANS64.TRYWAIT P5, [R87+URZ+0x19c90], R90 ;  /* 0x019c905a570075a7 */ /* 0x000e2400080a017f */
[----:B0-----:R-:W-:Y:S05]  /*4400*/  @!P5 BRA `(.L_x_1117) ;  /* 0x000001c00010d947 */ /* 0x001fea0003800000 */
.L_x_1428:
[----:B------:R-:W-:Y:S05]  /*4410*/  BSYNC B1 ;  /* 0x0000000000017941 */ /* 0x000fea0003800000 */
.L_x_1116:
[----:B------:R-:W-:Y:S05]  /*4420*/  @P4 BRA `(.L_x_1102) ;  /* 0x0000002000444947 */ /* 0x000fea0003800000 */
[----:B------:R-:W1:Y:S01]  /*4430*/  LDC R96, c[0x0][0x2e4] ;  /* 0x0000b900ff607b82 */ /* 0x000e620000000800 */
[----:B------:R-:W-:Y:S01]  /*4440*/  ISETP.NE.AND P4, PT, R60, RZ, PT ;  /* 0x000000ff3c00720c */ /* 0x000fe20003f85270 */
[----:B------:R-:W-:Y:S01]  /*4450*/  ULDC.64 UR4, c[0x0][0x2f0] ;  /* 0x0000bc0000047ab9 */ /* 0x000fe20000000a00 */
[----:B------:R-:W-:Y:S01]  /*4460*/  IMAD.MOV.U32 R78, RZ, RZ, R36 ;  /* 0x000000ffff4e7224 */ /* 0x000fe200078e0024 */
[----:B------:R-:W-:Y:S01]  /*4470*/  BSSY B1, `(.L_x_1118) ;  /* 0x00000ff000017945 */ /* 0x000fe20003800000 */
[----:B------:R-:W-:Y:S02]  /*4480*/  IMAD R38, R81, UR4, RZ ;  /* 0x0000000451267c24 */ /* 0x000fe4000f8e02ff */
[----:B------:R-:W-:-:S04]  /*4490*/  IMAD.WIDE.U32 R78, R23, UR4, R78 ;  /* 0x00000004174e7c25 */ /* 0x000fc8000f8e004e */
[----:B------:R-:W-:-:S04]  /*44a0*/  IMAD R97, R23, UR5, R38 ;  /* 0x0000000517617c24 */ /* 0x000fc8000f8e0226 */
[----:B------:R-:W-:Y:S02]  /*44b0*/  IMAD.IADD R97, R97, 0x1, R79 ;  /* 0x0000000161617824 */ /* 0x000fe400078e024f */
[----:B-1----:R-:W-:Y:S01]  /*44c0*/  IMAD.IADD R98, R96, 0x1, -R61 ;  /* 0x0000000160627824 */ /* 0x002fe200078e0a3d */
[----:B------:R-:W-:Y:S06]  /*44d0*/  @!P4 BRA `(.L_x_1119) ;  /* 0x0000000c00e0c947 */ /* 0x000fec0003800000 */
[----:B------:R-:W2:Y:S04]  /*44e0*/  LDL R82, [R1+0x34] ;  /* 0x0000340001527983 */ /* 0x000ea80000100800 */
[----:B------:R-:W3:Y:S04]  /*44f0*/  LDL R43, [R1+0x68] ;  /* 0x00006800012b7983 */ /* 0x000ee80000100800 */
[----:B------:R-:W4:Y:S01]  /*4500*/  LDL R41, [R1+0x40] ;  /* 0x0000400001297983 */ /* 0x000f220000100800 */
[----:B------:R-:W1:Y:S02]  /*4510*/  S2R R39, SR_TID.X ;  /* 0x0000000000277919 */ /* 0x000e640000002100 */
[----:B-1----:R-:W-:-:S05]  /*4520*/  VIADD R40, R39, 0xffffff80 ;  /* 0xffffff8027287836 */ /* 0x002fca0000000000 */
[----:B------:R-:W-:-:S04]  /*4530*/  LEA.HI R39, R40, R40, RZ, 0x1 ;  /* 0x0000002828277211 */ /* 0x000fc800078f08ff */
[----:B------:R-:W-:-:S05]  /*4540*/  LOP3.LUT R39, R39, 0xfffffffe, RZ, 0xc0, !PT ;  /* 0xfffffffe27277812 */ /* 0x000fca00078ec0ff */
[----:B------:R-:W-:-:S04]  /*4550*/  IMAD.IADD R39, R40, 0x1, -R39 ;  /* 0x0000000128277824 */ /* 0x000fc800078e0a27 */
[----:B------:R-:W-:-:S05]  /*4560*/  IMAD.SHL.U32 R39, R39, 0x10, RZ ;  /* 0x0000001027277824 */ /* 0x000fca00078e00ff */
[----:B------:R-:W-:-:S04]  /*4570*/  ISETP.GE.AND P5, PT, R39, R86, PT ;  /* 0x000000562700720c */ /* 0x000fc80003fa6270 */
[----:B------:R-:W-:-:S04]  /*4580*/  SEL R36, R61, R98, !P5 ;  /* 0x000000623d247207 */ /* 0x000fc80006800000 */
[----:B------:R-:W-:-:S04]  /*4590*/  SHF.R.S32.HI R37, RZ, 0x1f, R36 ;  /* 0x0000001fff257819 */ /* 0x000fc80000011424 */
[----:B------:R-:W-:-:S04]  /*45a0*/  LEA.HI R37, R37, R36, RZ, 0x5 ;  /* 0x0000002425257211 */ /* 0x000fc800078f28ff */
[----:B------:R-:W-:-:S04]  /*45b0*/  SHF.R.S32.HI R36, RZ, 0x5, R37 ;  /* 0x00000005ff247819 */ /* 0x000fc80000011425 */
[----:B------:R-:W-:Y:S02]  /*45c0*/  LEA.HI.SX32 R36, R73, R36, 0x1c ;  /* 0x0000002449247211 */ /* 0x000fe400078fe2ff */
[----:B------:R-:W-:-:S03]  /*45d0*/  IADD3 R83, P4, P5, R58, R78, R20 ;  /* 0x0000004e3a537210 */ /* 0x000fc60007d9e014 */
[----:B------:R-:W-:Y:S01]  /*45e0*/  IMAD.SHL.U32 R37, R36, 0x10, RZ ;  /* 0x0000001024257824 */ /* 0x000fe200078e00ff */
[----:B------:R-:W-:-:S04]  /*45f0*/  IADD3.X R40, R80, R97, R4, P4, P5 ;  /* 0x0000006150287210 */ /* 0x000fc800027ea404 */
[----:B------:R-:W-:Y:S02]  /*4600*/  ISETP.GE.AND P4, PT, R37, R96, PT ;  /* 0x000000602500720c */ /* 0x000fe40003f86270 */
[----:B------:R-:W-:-:S05]  /*4610*/  LEA.HI R36, R36, R36, RZ, 0x1 ;  /* 0x0000002424247211 */ /* 0x000fca00078f08ff */
[----:B------:R-:W-:-:S06]  /*4620*/  IMAD.SHL.U32 R36, R36, 0x800, RZ ;  /* 0x0000080024247824 */ /* 0x000fcc00078e00ff */
[--C-:B------:R-:W-:Y:S02]  /*4630*/  @!P4 SHF.R.S32.HI R38, RZ, 0x1f, R37.reuse ;  /* 0x0000001fff26c819 */ /* 0x100fe40000011425 */
[--C-:B------:R-:W-:Y:S02]  /*4640*/  @!P4 IADD3 R85, P5, P6, R58, R78, R37.reuse ;  /* 0x0000004e3a55c210 */ /* 0x100fe40007ebe025 */
[----:B------:R-:W-:Y:S02]  /*4650*/  LOP3.LUT R36, R36, 0xfffff000, RZ, 0xc0, !PT ;  /* 0xfffff00024247812 */ /* 0x000fe400078ec0ff */
[----:B------:R-:W-:Y:S01]  /*4660*/  @!P4 IADD3.X R42, R80, R97, R38, P5, P6 ;  /* 0x00000061502ac210 */ /* 0x000fe20002fec426 */
[----:B------:R-:W-:Y:S01]  /*4670*/  BSSY B2, `(.L_x_1120) ;  /* 0x00000dc000027945 */ /* 0x000fe20003800000 */
[----:B--2---:R-:W-:-:S04]  /*4680*/  LOP3.LUT R37, R82, 0x10, R37, 0xf8, !PT ;  /* 0x0000001052257812 */ /* 0x004fc800078ef825 */
[----:B---3--:R-:W-:Y:S02]  /*4690*/  LOP3.LUT R37, R37, R43, RZ, 0x3c, !PT ;  /* 0x0000002b25257212 */ /* 0x008fe400078e3cff */
[----:B------:R-:W-:Y:S02]  /*46a0*/  IADD3 R82, P5, R83, R76, RZ ;  /* 0x0000004c53527210 */ /* 0x000fe40007fbe0ff */
[----:B----4-:R-:W-:Y:S01]  /*46b0*/  IADD3 R38, R37, R36, R41 ;  /* 0x0000002425267210 */ /* 0x010fe20007ffe029 */
[C---:B------:R-:W-:Y:S02]  /*46c0*/  IMAD R36, R19.reuse, 0x3000, R71 ;  /* 0x0000300013247824 */ /* 0x040fe400078e0247 */
[----:B------:R-:W-:Y:S02]  /*46d0*/  IMAD.X R83, R40, 0x1, R77, P5 ;  /* 0x0000000128537824 */ /* 0x000fe400028e064d */
[----:B------:R-:W-:Y:S01]  /*46e0*/  IMAD R38, R19, 0x3000, R38 ;  /* 0x0000300013267824 */ /* 0x000fe200078e0226 */
[----:B------:R-:W-:Y:S01]  /*46f0*/  @!P4 IADD3 R84, P5, R85, R76, RZ ;  /* 0x0000004c5554c210 */ /* 0x000fe20007fbe0ff */
[----:B------:R-:W-:-:S02]  /*4700*/  IMAD.IADD R36, R17, 0x1, R36 ;  /* 0x0000000111247824 */ /* 0x000fc400078e0224 */
[----:B------:R-:W-:Y:S02]  /*4710*/  IMAD.IADD R40, R17, 0x1, R38 ;  /* 0x0000000111287824 */ /* 0x000fe400078e0226 */
[----:B------:R-:W-:Y:S01]  /*4720*/  @!P4 IMAD.X R85, R42, 0x1, R77, P5 ;  /* 0x000000012a55c824 */ /* 0x000fe200028e064d */
[----:B------:R-:W-:Y:S02]  /*4730*/  ISETP.GE.AND P5, PT, R39, R91, PT ;  /* 0x0000005b2700720c */ /* 0x000fe40003fa6270 */
[----:B------:R-:W1:Y:S04]  /*4740*/  LDS.128 R36, [R36+0x13800] ;  /* 0x0138000024247984 */ /* 0x000e680000000c00 */
[----:B------:R-:W2:Y:S07]  /*4750*/  LDS.128 R40, [R40+0x13800] ;  /* 0x0138000028287984 */ /* 0x000eae0000000c00 */
[----:B------:R-:W-:Y:S05]  /*4760*/  @P5 BRA `(.L_x_1121) ;  /* 0x0000000c00305947 */ /* 0x000fea0003800000 */
[----:B------:R-:W-:Y:S02]  /*4770*/  SHF.R.U32.HI R14, RZ, 0x8, R13 ;  /* 0x00000008ff0e7819 */ /* 0x000fe4000001160d */
[----:B------:R-:W-:Y:S02]  /*4780*/  SHF.R.U32.HI R107, RZ, 0x8, R33 ;  /* 0x00000008ff6b7819 */ /* 0x000fe40000011621 */
[----:B------:R-:W-:Y:S01]  /*4790*/  SHF.R.U32.HI R106, RZ, 0x8, R35 ;  /* 0x00000008ff6a7819 */ /* 0x000fe20000011623 */
[----:B------:R-:W-:Y:S01]  /*47a0*/  IMAD.SHL.U32 R14, R14, 0x100, RZ ;  /* 0x000001000e0e7824 */ /* 0x000fe200078e00ff */
[----:B------:R-:W-:Y:S02]  /*47b0*/  SHF.R.U32.HI R32, RZ, 0x8, R15 ;  /* 0x00000008ff207819 */ /* 0x000fe4000001160f */
[----:B------:R-:W-:Y:S02]  /*47c0*/  SHF.R.U32.HI R108, RZ, 0x10, R13 ;  /* 0x00000010ff6c7819 */ /* 0x000fe4000001160d */
[----:B------:R-:W-:Y:S01]  /*47d0*/  LOP3.LUT R103, R13, 0xff0000ff, RZ, 0xc0, !PT ;  /* 0xff0000ff0d677812 */ /* 0x000fe200078ec0ff */
[----:B------:R-:W-:Y:S01]  /*47e0*/  IMAD.SHL.U32 R32, R32, 0x100, RZ ;  /* 0x0000010020207824 */ /* 0x000fe200078e00ff */
[----:B------:R-:W-:-:S02]  /*47f0*/  SHF.R.U32.HI R12, RZ, 0x10, R15 ;  /* 0x00000010ff0c7819 */ /* 0x000fc4000001160f */
[----:B------:R-:W-:Y:S02]  /*4800*/  LOP3.LUT R105, R15, 0xff0000ff, RZ, 0xc0, !PT ;  /* 0xff0000ff0f697812 */ /* 0x000fe400078ec0ff */
[----:B------:R-:W-:Y:S01]  /*4810*/  SHF.R.U32.HI R13, RZ, 0x10, R33 ;  /* 0x00000010ff0d7819 */ /* 0x000fe20000011621 */
[----:B------:R-:W-:Y:S01]  /*4820*/  IMAD.U32 R12, R12, 0x10000, RZ ;  /* 0x000100000c0c7824 */ /* 0x000fe200078e00ff */
[----:B------:R-:W-:Y:S01]  /*4830*/  LOP3.LUT R34, R33, 0xff0000ff, RZ, 0xc0, !PT ;  /* 0xff0000ff21227812 */ /* 0x000fe200078ec0ff */
[----:B------:R-:W-:Y:S01]  /*4840*/  IMAD.SHL.U32 R33, R107, 0x100, RZ ;  /* 0x000001006b217824 */ /* 0x000fe200078e00ff */
[----:B------:R-:W-:Y:S01]  /*4850*/  SHF.R.U32.HI R15, RZ, 0x10, R35 ;  /* 0x00000010ff0f7819 */ /* 0x000fe20000011623 */
[----:B------:R-:W-:Y:S01]  /*4860*/  IMAD.U32 R13, R13, 0x10000, RZ ;  /* 0x000100000d0d7824 */ /* 0x000fe200078e00ff */
[----:B------:R-:W-:Y:S01]  /*4870*/  LOP3.LUT R104, R35, 0xff0000ff, RZ, 0xc0, !PT ;  /* 0xff0000ff23687812 */ /* 0x000fe200078ec0ff */
[----:B------:R-:W-:Y:S01]  /*4880*/  IMAD.SHL.U32 R35, R106, 0x100, RZ ;  /* 0x000001006a237824 */ /* 0x000fe200078e00ff */
[----:B------:R-:W-:Y:S01]  /*4890*/  LOP3.LUT R103, R103, 0xff00, R14, 0xf8, !PT ;  /* 0x0000ff0067677812 */ /* 0x000fe200078ef80e */
[----:B------:R-:W-:Y:S01]  /*48a0*/  IMAD.U32 R14, R108, 0x10000, RZ ;  /* 0x000100006c0e7824 */ /* 0x000fe200078e00ff */
[----:B------:R-:W-:Y:S01]  /*48b0*/  LOP3.LUT R108, R34, 0xff00, R33, 0xf8, !PT ;  /* 0x0000ff00226c7812 */ /* 0x000fe200078ef821 */
[----:B------:R-:W-:Y:S01]  /*48c0*/  IMAD.U32 R107, R15, 0x10000, RZ ;  /* 0x000100000f6b7824 */ /* 0x000fe200078e00ff */
[----:B------:R-:W-:-:S02]  /*48d0*/  LOP3.LUT R110, R104, 0xff00, R35, 0xf8, !PT ;  /* 0x0000ff00686e7812 */ /* 0x000fc400078ef823 */
[----:B------:R-:W-:Y:S02]  /*48e0*/  LOP3.LUT R105, R105, 0xff00, R32, 0xf8, !PT ;  /* 0x0000ff0069697812 */ /* 0x000fe400078ef820 */
[----:B------:R-:W-:Y:S02]  /*48f0*/  F2FP.F16.E4M3.UNPACK_B R106, R102.H1 ;  /* 0x00000066ff6a723e */ /* 0x000fe400030006ff */
[----:B--2---:R-:W-:Y:S02]  /*4900*/  F2FP.F16.E4M3.UNPACK_B R35, R40.H1 ;  /* 0x00000028ff23723e */ /* 0x004fe400030006ff */
[----:B-1----:R-:W-:Y:S02]  /*4910*/  F2FP.F16.E4M3.UNPACK_B R34, R36.H1 ;  /* 0x00000024ff22723e */ /* 0x002fe400030006ff */
[----:B------:R-:W-:Y:S01]  /*4920*/  LOP3.LUT R14, R103, 0xff0000, R14, 0xf8, !PT ;  /* 0x00ff0000670e7812 */ /* 0x000fe200078ef80e */
[----:B------:R-:W-:Y:S01]  /*4930*/  HADD2.F32 R33, -RZ, R35.H0_H0 ;  /* 0x20000023ff217230 */ /* 0x000fe20000004100 */
[----:B------:R-:W-:Y:S01]  /*4940*/  LOP3.LUT R12, R105, 0xff0000, R12, 0xf8, !PT ;  /* 0x00ff0000690c7812 */ /* 0x000fe200078ef80c */
[----:B------:R-:W-:Y:S01]  /*4950*/  HADD2.F32 R105, -RZ, R106.H0_H0 ;  /* 0x2000006aff697230 */ /* 0x000fe20000004100 */
[----:B------:R-:W-:Y:S01]  /*4960*/  F2FP.F16.E4M3.UNPACK_B R103, R101.H1 ;  /* 0x00000065ff67723e */ /* 0x000fe200030006ff */
[----:B------:R-:W-:Y:S01]  /*4970*/  HADD2.F32 R32, -RZ, R34.H0_H0 ;  /* 0x20000022ff207230 */ /* 0x000fe20000004100 */
[----:B------:R-:W-:Y:S01]  /*4980*/  LOP3.LUT R15, R108, 0xff0000, R13, 0xf8, !PT ;  /* 0x00ff00006c0f7812 */ /* 0x000fe200078ef80d */
[----:B------:R-:W-:-:S02]  /*4990*/  HADD2.F32 R108, -RZ, R106.H1_H1 ;  /* 0x3000006aff6c7230 */ /* 0x000fc40000004100 */
[CC--:B------:R-:W-:Y:S01]  /*49a0*/  FMUL.FTZ R109, R33.reuse, R105.reuse ;  /* 0x00000069216d7220 */ /* 0x0c0fe20000410000 */
[--C-:B------:R-:W-:Y:S02]  /*49b0*/  HADD2.F32 R104, -RZ, R103.reuse.H0_H0 ;  /* 0x20000067ff687230 */ /* 0x100fe40000004100 */
[C---:B------:R-:W-:Y:S01]  /*49c0*/  FMUL.FTZ R112, R32.reuse, R105 ;  /* 0x0000006920707220 */ /* 0x040fe20000410000 */
[----:B------:R-:W-:Y:S01]  /*49d0*/  HADD2.F32 R34, -RZ, R34.H1_H1 ;  /* 0x30000022ff227230 */ /* 0x000fe20000004100 */
[----:B------:R-:W-:Y:S01]  /*49e0*/  F2FP.F16.E4M3.UNPACK_B R106, R102 ;  /* 0x00000066ff6a723e */ /* 0x000fe200020006ff */
[-C--:B------:R-:W-:Y:S01]  /*49f0*/  FFMA.FTZ R32, R32, R104.reuse, -R109 ;  /* 0x0000006820207223 */ /* 0x080fe2000001086d */
[----:B------:R-:W-:Y:S01]  /*4a00*/  FFMA.FTZ R33, R33, R104, R112 ;  /* 0x0000006821217223 */ /* 0x000fe20000010070 */
[----:B------:R-:W-:Y:S01]  /*4a10*/  HADD2.F32 R104, -RZ, R103.H1_H1 ;  /* 0x30000067ff687230 */ /* 0x000fe20000004100 */
[----:B------:R-:W-:Y:S01]  /*4a20*/  F2FP.F16.E4M3.UNPACK_B R105, R101 ;  /* 0x00000065ff69723e */ /* 0x000fe200020006ff */
[----:B------:R-:W-:Y:S01]  /*4a30*/  HADD2.F32 R103, -RZ, R35.H1_H1 ;  /* 0x30000023ff677230 */ /* 0x000fe20000004100 */
[----:B------:R-:W-:-:S02]  /*4a40*/  F2FP.F16.E4M3.UNPACK_B R40, R40 ;  /* 0x00000028ff28723e */ /* 0x000fc400020006ff */
[----:B------:R-:W-:Y:S02]  /*4a50*/  F2FP.F16.E4M3.UNPACK_B R101, R36 ;  /* 0x00000024ff65723e */ /* 0x000fe400020006ff */
[----:B------:R-:W-:Y:S01]  /*4a60*/  LOP3.LUT R13, R110, 0xff0000, R107, 0xf8, !PT ;  /* 0x00ff00006e0d7812 */ /* 0x000fe200078ef86b */
[-C--:B------:R-:W-:Y:S01]  /*4a70*/  FMUL.FTZ R35, R103, R108.reuse ;  /* 0x0000006c67237220 */ /* 0x080fe20000410000 */
[----:B------:R-:W-:Y:S02]  /*4a80*/  HADD2.F32 R107, -RZ, R106.H0_H0 ;  /* 0x2000006aff6b7230 */ /* 0x000fe40000004100 */
[C---:B------:R-:W-:Y:S01]  /*4a90*/  FMUL.FTZ R108, R34.reuse, R108 ;  /* 0x0000006c226c7220 */ /* 0x040fe20000410000 */
        /* <DEDUP_REMOVED lines=13> */
[----:B------:R-:W-:Y:S01]  /*4b70*/  FMUL.FTZ R102, R104, R106 ;  /* 0x0000006a68667220 */ /* 0x000fe20000410000 */
        /* <DEDUP_REMOVED lines=9> */
[----:B------:R-:W-:Y:S01]  /*4c10*/  HADD2.F32 R104, -RZ, R102.H0_H0 ;  /* 0x20000066ff687230 */ /* 0x000fe20000004100 */
[----:B------:R-:W-:Y:S01]  /*4c20*/  F2FP.F16.E4M3.UNPACK_B R38, R38 ;  /* 0x00000026ff26723e */ /* 0x000fe200020006ff */
[----:B------:R-:W-:Y:S02]  /*4c30*/  HADD2.F32 R110, -RZ, R109.H1_H1 ;  /* 0x3000006dff6e7230 */ /* 0x000fe40000004100 */
[-C--:B------:R-:W-:Y:S01]  /*4c40*/  FMUL.FTZ R113, R106, R111.reuse ;  /* 0x0000006f6a717220 */ /* 0x080fe20000410000 */
[----:B------:R-:W-:Y:S02]  /*4c50*/  HADD2.F32 R109, -RZ, R108.H0_H0 ;  /* 0x2000006cff6d7230 */ /* 0x000fe40000004100 */
[----:B------:R-:W-:Y:S01]  /*4c60*/  FMUL.FTZ R111, R104, R111 ;  /* 0x0000006f686f7220 */ /* 0x000fe20000410000 */
[----:B------:R-:W-:Y:S01]  /*4c70*/  HADD2.F32 R107, -RZ, R105.H1_H1 ;  /* 0x30000069ff6b7230 */ /* 0x000fe20000004100 */
[----:B------:R-:W-:Y:S01]  /*4c80*/  F2FP.SATFINITE.E4M3.F32.PACK_AB_MERGE_C R33, R34, R33, RZ ;  /* 0x000000212221723e */ /* 0x000fe200048070ff */
[----:B------:R-:W-:-:S02]  /*4c90*/  HADD2.F32 R105, -RZ, R102.H1_H1 ;  /* 0x30000066ff697230 */ /* 0x000fc40000004100 */
[-C--:B------:R-:W-:Y:S01]  /*4ca0*/  FFMA.FTZ R102, R104, R109.reuse, -R113 ;  /* 0x0000006d68667223 */ /* 0x080fe20000010871 */
[----:B------:R-:W-:Y:S02]  /*4cb0*/  HADD2.F32 R108, -RZ, R108.H1_H1 ;  /* 0x3000006cff6c7230 */ /* 0x000fe40000004100 */
[-C--:B------:R-:W-:Y:S01]  /*4cc0*/  FMUL.FTZ R112, R107, R110.reuse ;  /* 0x0000006e6b707220 */ /* 0x080fe20000410000 */
[----:B------:R-:W-:Y:S01]  /*4cd0*/  FFMA.FTZ R104, R106, R109, R111 ;  /* 0x0000006d6a687223 */ /* 0x000fe2000001006f */
[C---:B------:R-:W-:Y:S01]  /*4ce0*/  FMUL.FTZ R110, R105.reuse, R110 ;  /* 0x0000006e696e7220 */ /* 0x040fe20000410000 */
[----:B------:R-:W-:Y:S01]  /*4cf0*/  F2FP.F16.E4M3.UNPACK_B R106, R100 ;  /* 0x00000064ff6a723e */ /* 0x000fe200020006ff */
[----:B------:R-:W-:Y:S01]  /*4d00*/  FFMA.FTZ R105, R105, R108, -R112 ;  /* 0x0000006c69697223 */ /* 0x000fe20000010870 */
[----:B------:R-:W-:Y:S01]  /*4d10*/  F2FP.F16.E4M3.UNPACK_B R100, R42 ;  /* 0x0000002aff64723e */ /* 0x000fe200020006ff */
[----:B------:R-:W-:Y:S01]  /*4d20*/  FFMA.FTZ R117, R107, R108, R110 ;  /* 0x0000006c6b757223 */ /* 0x000fe2000001006e */
[----:B------:R-:W-:Y:S01]  /*4d30*/  HADD2.F32 R42, -RZ, R38.H0_H0 ;  /* 0x20000026ff2a7230 */ /* 0x000fe20000004100 */
[----:B------:R-:W-:Y:S01]  /*4d40*/  F2FP.SATFINITE.E4M3.F32.PACK_AB_MERGE_C R32, R35, R32, RZ ;  /* 0x000000202320723e */ /* 0x000fe200048070ff */
[--C-:B------:R-:W-:Y:S01]  /*4d50*/  HADD2.F32 R108, -RZ, R106.reuse.H0_H0 ;  /* 0x2000006aff6c7230 */ /* 0x100fe20000004100 */
[----:B------:R-:W-:Y:S01]  /*4d60*/  F2FP.SATFINITE.E4M3.F32.PACK_AB_MERGE_C R40, R101, R40, R33 ;  /* 0x000000286528723e */ /* 0x000fe20004807021 */
[----:B------:R-:W-:Y:S01]  /*4d70*/  HADD2.F32 R111, -RZ, R106.H1_H1 ;  /* 0x3000006aff6f7230 */ /* 0x000fe20000004100 */
[----:B------:R-:W-:Y:S01]  /*4d80*/  F2FP.F16.E4M3.UNPACK_B R106, R99 ;  /* 0x00000063ff6a723e */ /* 0x000fe200020006ff */
[--C-:B------:R-:W-:Y:S01]  /*4d90*/  HADD2.F32 R99, -RZ, R100.reuse.H0_H0 ;  /* 0x20000064ff637230 */ /* 0x100fe20000004100 */
[----:B------:R-:W-:Y:S01]  /*4da0*/  F2FP.F16.E4M3.UNPACK_B R34, R41 ;  /* 0x00000029ff22723e */ /* 0x000fe200020006ff */
[----:B------:R-:W-:Y:S01]  /*4db0*/  HADD2.F32 R100, -RZ, R100.H1_H1 ;  /* 0x30000064ff647230 */ /* 0x000fe20000004100 */
[----:B------:R-:W-:Y:S01]  /*4dc0*/  F2FP.F16.E4M3.UNPACK_B R35, R15 ;  /* 0x0000000fff23723e */ /* 0x000fe200020006ff */
[----:B------:R-:W-:-:S02]  /*4dd0*/  HADD2.F32 R38, -RZ, R38.H1_H1 ;  /* 0x30000026ff267230 */ /* 0x000fc40000004100 */
[CC--:B------:R-:W-:Y:S01]  /*4de0*/  FMUL.FTZ R113, R99.reuse, R108.reuse ;  /* 0x0000006c63717220 */ /* 0x0c0fe20000410000 */
[--C-:B------:R-:W-:Y:S02]  /*4df0*/  HADD2.F32 R107, -RZ, R106.reuse.H0_H0 ;  /* 0x2000006aff6b7230 */ /* 0x100fe40000004100 */
[-C--:B------:R-:W-:Y:S01]  /*4e00*/  FMUL.FTZ R115, R100, R111.reuse ;  /* 0x0000006f64737220 */ /* 0x080fe20000410000 */
[----:B------:R-:W-:Y:S02]  /*4e10*/  HADD2.F32 R109, -RZ, R106.H1_H1 ;  /* 0x3000006aff6d7230 */ /* 0x000fe40000004100 */
[----:B------:R-:W-:Y:S01]  /*4e20*/  FMUL.FTZ R108, R42, R108 ;  /* 0x0000006c2a6c7220 */ /* 0x000fe20000410000 */
[----:B------:R-:W-:Y:S01]  /*4e30*/  FMUL.FTZ R111, R38, R111 ;  /* 0x0000006f266f7220 */ /* 0x000fe20000410000 */
[----:B------:R-:W-:Y:S01]  /*4e40*/  F2FP.F16.E4M3.UNPACK_B R33, R37 ;  /* 0x00000025ff21723e */ /* 0x000fe200020006ff */
[-C--:B------:R-:W-:Y:S01]  /*4e50*/  FFMA.FTZ R113, R42, R107.reuse, -R113 ;  /* 0x0000006b2a717223 */ /* 0x080fe20000010871 */
[----:B------:R-:W-:Y:S01]  /*4e60*/  FFMA.FTZ R42, R99, R107, R108 ;  /* 0x0000006b632a7223 */ /* 0x000fe2000001006c */
[----:B------:R-:W-:Y:S01]  /*4e70*/  FFMA.FTZ R111, R100, R109, R111 ;  /* 0x0000006d646f7223 */ /* 0x000fe2000001006f */
[----:B------:R-:W-:Y:S01]  /*4e80*/  F2FP.SATFINITE.E4M3.F32.PACK_AB_MERGE_C R105, R105, R102, RZ ;  /* 0x000000666969723e */ /* 0x000fe200048070ff */
[--C-:B------:R-:W-:Y:S01]  /*4e90*/  HADD2.F32 R99, -RZ, R34.reuse.H0_H0 ;  /* 0x20000022ff637230 */ /* 0x100fe20000004100 */
[----:B------:R-:W-:Y:S01]  /*4ea0*/  F2FP.SATFINITE.E4M3.F32.PACK_AB_MERGE_C R36, R103, R36, R32 ;  /* 0x000000246724723e */ /* 0x000fe20004807020 */
[----:B------:R-:W-:Y:S01]  /*4eb0*/  HADD2.F32 R102, -RZ, R35.H0_H0 ;  /* 0x20000023ff667230 */ /* 0x000fe20000004100 */
[----:B------:R-:W-:Y:S01]  /*4ec0*/  F2FP.SATFINITE.E4M3.F32.PACK_AB_MERGE_C R104, R117, R104, RZ ;  /* 0x000000687568723e */ /* 0x000fe200048070ff */
[----:B------:R-:W-:Y:S01]  /*4ed0*/  HADD2.F32 R32, -RZ, R33.H0_H0 ;  /* 0x20000021ff207230 */ /* 0x000fe20000004100 */
[----:B------:R-:W-:Y:S01]  /*4ee0*/  F2FP.F16.E4M3.UNPACK_B R100, R14 ;  /* 0x0000000eff64723e */ /* 0x000fe200020006ff */
[----:B------:R-:W-:Y:S01]  /*4ef0*/  HADD2.F32 R34, -RZ, R34.H1_H1 ;  /* 0x30000022ff227230 */ /* 0x000fe20000004100 */
[----:B------:R-:W-:Y:S01]  /*4f00*/  F2FP.SATFINITE.E4M3.F32.PACK_AB_MERGE_C R42, R111, R42, R104 ;  /* 0x0000002a6f2a723e */ /* 0x000fe20004807068 */
[-C--:B------:R-:W-:Y:S01]  /*4f10*/  FMUL.FTZ R103, R99, R102.reuse ;  /* 0x0000006663677220 */ /* 0x080fe20000410000 */
[----:B------:R-:W-:Y:S01]  /*4f20*/  FMUL.FTZ R104, R32, R102 ;  /* 0x0000006620687220 */ /* 0x000fe20000410000 */
[----:B------:R-:W-:Y:S01]  /*4f30*/  HADD2.F32 R101, -RZ, R100.H0_H0 ;  /* 0x20000064ff657230 */ /* 0x000fe20000004100 */
[----:B------:R-:W-:Y:S01]  /*4f40*/  F2FP.F16.E4M3.UNPACK_B R41, R41.H1 ;  /* 0x00000029ff29723e */ /* 0x000fe200030006ff */
[----:B------:R-:W-:Y:S01]  /*4f50*/  HADD2.F32 R102, -RZ, R35.H1_H1 ;  /* 0x30000023ff667230 */ /* 0x000fe20000004100 */
[----:B------:R-:W-:Y:S01]  /*4f60*/  F2FP.F16.E4M3.UNPACK_B R37, R37.H1 ;  /* 0x00000025ff25723e */ /* 0x000fe200030006ff */
[----:B------:R-:W-:-:S02]  /*4f70*/  HADD2.F32 R35, -RZ, R33.H1_H1 ;  /* 0x30000021ff237230 */ /* 0x000fc40000004100 */
[-C--:B------:R-:W-:Y:S01]  /*4f80*/  FFMA.FTZ R32, R32, R101.reuse, -R103 ;  /* 0x0000006520207223 */ /* 0x080fe20000010867 */
[----:B------:R-:W-:Y:S01]  /*4f90*/  FFMA.FTZ R33, R99, R101, R104 ;  /* 0x0000006563217223 */ /* 0x000fe20000010068 */
[----:B------:R-:W-:Y:S02]  /*4fa0*/  HADD2.F32 R100, -RZ, R100.H1_H1 ;  /* 0x30000064ff647230 */ /* 0x000fe40000004100 */
[CC--:B------:R-:W-:Y:S01]  /*4fb0*/  FMUL.FTZ R104, R34.reuse, R102.reuse ;  /* 0x0000006622687220 */ /* 0x0c0fe20000410000 */
[C---:B------:R-:W-:Y:S01]  /*4fc0*/  FMUL.FTZ R99, R35.reuse, R102 ;  /* 0x0000006623637220 */ /* 0x040fe20000410000 */
[----:B------:R-:W-:Y:S01]  /*4fd0*/  F2FP.F16.E4M3.UNPACK_B R101, R15.H1 ;  /* 0x0000000fff65723e */ /* 0x000fe200030006ff */
[----:B------:R-:W-:Y:S02]  /*4fe0*/  HADD2.F32 R15, -RZ, R37.H0_H0 ;  /* 0x20000025ff0f7230 */ /* 0x000fe40000004100 */
[-C--:B------:R-:W-:Y:S01]  /*4ff0*/  FFMA.FTZ R35, R35, R100.reuse, -R104 ;  /* 0x0000006423237223 */ /* 0x080fe20000010868 */
[----:B------:R-:W-:Y:S01]  /*5000*/  FFMA.FTZ R34, R34, R100, R99 ;  /* 0x0000006422227223 */ /* 0x000fe20000010063 */
[----:B------:R-:W-:Y:S01]  /*5010*/  F2FP.F16.E4M3.UNPACK_B R14, R14.H1 ;  /* 0x0000000eff0e723e */ /* 0x000fe200030006ff */
[----:B------:R-:W-:-:S02]  /*5020*/  HADD2.F32 R99, -RZ, R41.H0_H0 ;  /* 0x20000029ff637230 */ /* 0x000fc40000004100 */
[----:B------:R-:W-:Y:S01]  /*5030*/  FFMA.FTZ R38, R38, R109, -R115 ;  /* 0x0000006d26267223 */ /* 0x000fe20000010873 */
[----:B------:R-:W-:Y:S01]  /*5040*/  HADD2.F32 R104, -RZ, R101.H0_H0 ;  /* 0x20000065ff687230 */ /* 0x000fe20000004100 */
[-C--:B------:R-:W-:Y:S01]  /*5050*/  F2FP.F16.E4M3.UNPACK_B R109, R13.reuse ;  /* 0x0000000dff6d723e */ /* 0x080fe200020006ff */
[--C-:B------:R-:W-:Y:S01]  /*5060*/  HADD2.F32 R102, -RZ, R14.reuse.H0_H0 ;  /* 0x2000000eff667230 */ /* 0x100fe20000004100 */
[----:B------:R-:W-:Y:S01]  /*5070*/  F2FP.F16.E4M3.UNPACK_B R110, R13.H1 ;  /* 0x0000000dff6e723e */ /* 0x000fe200030006ff */
        /* <DEDUP_REMOVED lines=9> */
[-C--:B------:R-:W-:Y:S01]  /*5110*/  FMUL.FTZ R108, R100, R101.reuse ;  /* 0x00000065646c7220 */ /* 0x080fe20000410000 */
[C---:B------:R-:W-:Y:S01]  /*5120*/  FMUL.FTZ R99, R37.reuse, R101 ;  /* 0x0000006525637220 */ /* 0x040fe20000410000 */
[----:B------:R-:W-:Y:S01]  /*5130*/  F2FP.F16.E4M3.UNPACK_B R101, R43 ;  /* 0x0000002bff65723e */ /* 0x000fe200020006ff */
[----:B------:R-:W-:Y:S01]  /*5140*/  HADD2.F32 R13, -RZ, R110.H0_H0 ;  /* 0x2000006eff0d7230 */ /* 0x000fe20000004100 */
[----:B------:R-:W-:Y:S01]  /*5150*/  F2FP.SATFINITE.E4M3.F32.PACK_AB_MERGE_C R38, R38, R113, R105 ;  /* 0x000000712626723e */ /* 0x000fe20004807069 */
[----:B------:R-:W-:Y:S01]  /*5160*/  FFMA.FTZ R37, R37, R103, -R108 ;  /* 0x0000006725257223 */ /* 0x000fe2000001086c */
[----:B------:R-:W-:Y:S01]  /*5170*/  F2FP.F16.E4M3.UNPACK_B R39, R39.H1 ;  /* 0x00000027ff27723e */ /* 0x000fe200030006ff */
[----:B------:R-:W-:Y:S01]  /*5180*/  FFMA.FTZ R100, R100, R103, R99 ;  /* 0x0000006764647223 */ /* 0x000fe20000010063 */
[----:B------:R-:W-:Y:S01]  /*5190*/  F2FP.F16.E4M3.UNPACK_B R102, R43.H1 ;  /* 0x0000002bff66723e */ /* 0x000fe200030006ff */
[----:B------:R-:W-:Y:S01]  /*51a0*/  HADD2.F32 R43, -RZ, R41.H0_H0 ;  /* 0x20000029ff2b7230 */ /* 0x000fe20000004100 */
[-C--:B------:R-:W-:Y:S01]  /*51b0*/  F2FP.F16.E4M3.UNPACK_B R105, R12.reuse ;  /* 0x0000000cff69723e */ /* 0x080fe200020006ff */
[----:B------:R-:W-:Y:S01]  /*51c0*/  HADD2.F32 R103, -RZ, R101.H0_H0 ;  /* 0x20000065ff677230 */ /* 0x000fe20000004100 */
[----:B------:R-:W-:Y:S01]  /*51d0*/  F2FP.F16.E4M3.UNPACK_B R106, R12.H1 ;  /* 0x0000000cff6a723e */ /* 0x000fe200030006ff */
[----:B------:R-:W-:Y:S01]  /*51e0*/  HADD2.F32 R12, -RZ, R109.H0_H0 ;  /* 0x2000006dff0c7230 */ /* 0x000fe20000004100 */
[----:B------:R-:W-:Y:S01]  /*51f0*/  F2FP.SATFINITE.E4M3.F32.PACK_AB_MERGE_C R14, R37, R14, RZ ;  /* 0x0000000e250e723e */ /* 0x000fe200048070ff */
[----:B------:R-:W-:Y:S01]  /*5200*/  HADD2.F32 R99, -RZ, R39.H0_H0 ;  /* 0x20000027ff637230 */ /* 0x000fe20000004100 */
[----:B------:R-:W-:Y:S01]  /*5210*/  F2FP.SATFINITE.E4M3.F32.PACK_AB_MERGE_C R15, R100, R15, RZ ;  /* 0x0000000f640f723e */ /* 0x000fe200048070ff */
[----:B------:R-:W-:-:S02]  /*5220*/  HADD2.F32 R104, -RZ, R102.H0_H0 ;  /* 0x20000066ff687230 */ /* 0x000fc40000004100 */
[-C--:B------:R-:W-:Y:S01]  /*5230*/  FMUL.FTZ R112, R103, R12.reuse ;  /* 0x0000000c67707220 */ /* 0x080fe20000410000 */
[----:B------:R-:W-:Y:S02]  /*5240*/  HADD2.F32 R108, -RZ, R105.H0_H0 ;  /* 0x20000069ff6c7230 */ /* 0x000fe40000004100 */
[----:B------:R-:W-:Y:S01]  /*5250*/  FMUL.FTZ R114, R43, R12 ;  /* 0x0000000c2b727220 */ /* 0x000fe20000410000 */
[----:B------:R-:W-:Y:S02]  /*5260*/  HADD2.F32 R102, -RZ, R102.H1_H1 ;  /* 0x30000066ff667230 */ /* 0x000fe40000004100 */
[-C--:B------:R-:W-:Y:S01]  /*5270*/  FMUL.FTZ R116, R104, R13.reuse ;  /* 0x0000000d68747220 */ /* 0x080fe20000410000 */
[----:B------:R-:W-:Y:S02]  /*5280*/  HADD2.F32 R110, -RZ, R110.H1_H1 ;  /* 0x3000006eff6e7230 */ /* 0x000fe40000004100 */
[----:B------:R-:W-:Y:S01]  /*5290*/  FMUL.FTZ R111, R99, R13 ;  /* 0x0000000d636f7220 */ /* 0x000fe20000410000 */
[----:B------:R-:W-:-:S02]  /*52a0*/  HADD2.F32 R39, -RZ, R39.H1_H1 ;  /* 0x30000027ff277230 */ /* 0x000fc40000004100 */
[-C--:B------:R-:W-:Y:S01]  /*52b0*/  FFMA.FTZ R12, R43, R108.reuse, -R112 ;  /* 0x0000006c2b0c7223 */ /* 0x080fe20000010870 */
[--C-:B------:R-:W-:Y:S02]  /*52c0*/  HADD2.F32 R107, -RZ, R106.reuse.H0_H0 ;  /* 0x2000006aff6b7230 */ /* 0x100fe40000004100 */
[----:B------:R-:W-:Y:S01]  /*52d0*/  FFMA.FTZ R13, R103, R108, R114 ;  /* 0x0000006c670d7223 */ /* 0x000fe20000010072 */
[----:B------:R-:W-:Y:S02]  /*52e0*/  HADD2.F32 R101, -RZ, R101.H1_H1 ;  /* 0x30000065ff657230 */ /* 0x000fe40000004100 */
[-C--:B------:R-:W-:Y:S01]  /*52f0*/  FMUL.FTZ R112, R102, R110.reuse ;  /* 0x0000006e66707220 */ /* 0x080fe20000410000 */
[----:B------:R-:W-:Y:S02]  /*5300*/  HADD2.F32 R108, -RZ, R109.H1_H1 ;  /* 0x3000006dff6c7230 */ /* 0x000fe40000004100 */
[----:B------:R-:W-:Y:S01]  /*5310*/  FMUL.FTZ R43, R39, R110 ;  /* 0x0000006e272b7220 */ /* 0x000fe20000410000 */
[----:B------:R-:W-:-:S02]  /*5320*/  HADD2.F32 R106, -RZ, R106.H1_H1 ;  /* 0x3000006aff6a7230 */ /* 0x000fc40000004100 */
[-C--:B------:R-:W-:Y:S01]  /*5330*/  FFMA.FTZ R111, R104, R107.reuse, R111 ;  /* 0x0000006b686f7223 */ /* 0x080fe2000001006f */
[----:B------:R-:W-:Y:S02]  /*5340*/  HADD2.F32 R41, -RZ, R41.H1_H1 ;  /* 0x30000029ff297230 */ /* 0x000fe40000004100 */
[----:B------:R-:W-:Y:S01]  /*5350*/  FFMA.FTZ R116, R99, R107, -R116 ;  /* 0x0000006b63747223 */ /* 0x000fe20000010874 */
[----:B------:R-:W-:Y:S02]  /*5360*/  HADD2.F32 R104, -RZ, R105.H1_H1 ;  /* 0x30000069ff687230 */ /* 0x000fe40000004100 */
[----:B------:R-:W-:Y:S01]  /*5370*/  FMUL.FTZ R110, R101, R108 ;  /* 0x0000006c656e7220 */ /* 0x000fe20000410000 */
[----:B------:R-:W-:Y:S01]  /*5380*/  FFMA.FTZ R39, R39, R106, -R112 ;  /* 0x0000006a27277223 */ /* 0x000fe20000010870 */
[C---:B------:R-:W-:Y:S01]  /*5390*/  FMUL.FTZ R108, R41.reuse, R108 ;  /* 0x0000006c296c7220 */ /* 0x040fe20000410000 */
[----:B------:R-:W-:Y:S01]  /*53a0*/  FFMA.FTZ R102, R102, R106, R43 ;  /* 0x0000006a66667223 */ /* 0x000fe2000001002b */
[----:B------:R-:W-:Y:S01]  /*53b0*/  FFMA.FTZ R41, R41, R104, -R110 ;  /* 0x0000006829297223 */ /* 0x000fe2000001086e */
[----:B------:R-:W-:Y:S01]  /*53c0*/  F2FP.SATFINITE.E4M3.F32.PACK_AB_MERGE_C R37, R35, R32, R14 ;  /* 0x000000202325723e */ /* 0x000fe2000480700e */
[----:B------:R-:W-:Y:S01]  /*53d0*/  FFMA.FTZ R108, R101, R104, R108 ;  /* 0x00000068656c7223 */ /* 0x000fe2000001006c */
[----:B------:R-:W-:-:S02]  /*53e0*/  F2FP.SATFINITE.E4M3.F32.PACK_AB_MERGE_C R39, R39, R116, RZ ;  /* 0x000000742727723e */ /* 0x000fc400048070ff */
[----:B------:R-:W-:Y:S02]  /*53f0*/  F2FP.SATFINITE.E4M3.F32.PACK_AB_MERGE_C R102, R102, R111, RZ ;  /* 0x0000006f6666723e */ /* 0x000fe400048070ff */
[----:B------:R-:W-:Y:S02]  /*5400*/  F2FP.SATFINITE.E4M3.F32.PACK_AB_MERGE_C R39, R41, R12, R39 ;  /* 0x0000000c2927723e */ /* 0x000fe40004807027 */
[----:B------:R-:W-:Y:S02]  /*5410*/  F2FP.SATFINITE.E4M3.F32.PACK_AB_MERGE_C R41, R34, R33, R15 ;  /* 0x000000212229723e */ /* 0x000fe4000480700f */
[----:B------:R-:W-:-:S07]  /*5420*/  F2FP.SATFINITE.E4M3.F32.PACK_AB_MERGE_C R43, R108, R13, R102 ;  /* 0x0000000d6c2b723e */ /* 0x000fce0004807066 */
.L_x_1121:
[----:B------:R-:W-:Y:S05]  /*5430*/  BSYNC B2 ;  /* 0x0000000000027941 */ /* 0x000fea0003800000 */
.L_x_1120:
[----:B-1----:R1:W-:Y:S04]  /*5440*/  STG.E.128 desc[UR40][R82.64], R36 ;  /* 0x0000002452007986 */ /* 0x0023e8000c101d28 */
[----:B--2---:R1:W-:Y:S02]  /*5450*/  @!P4 STG.E.128 desc[UR40][R84.64], R40 ;  /* 0x000000285400c986 */ /* 0x0043e4000c101d28 */
.L_x_1119:
[----:B------:R-:W-:Y:S05]  /*5460*/  BSYNC B1 ;  /* 0x0000000000017941 */ /* 0x000fea0003800000 */
.L_x_1118:
[----:B------:R-:W-:-:S13]  /*5470*/  ISETP.NE.AND P4, PT, R45, RZ, PT ;  /* 0x000000ff2d00720c */ /* 0x000fda0003f85270 */
[----:B------:R-:W-:Y:S05]  /*5480*/  @!P4 BRA `(.L_x_1102) ;  /* 0x00000010002cc947 */ /* 0x000fea0003800000 */
[----:B------:R-:W2:Y:S04]  /*5490*/  LDL R32, [R1+0x34] ;  /* 0x0000340001207983 */ /* 0x000ea80000100800 */
[----:B------:R-:W3:Y:S04]  /*54a0*/  LDL R15, [R1+0x68] ;  /* 0x00006800010f7983 */ /* 0x000ee80000100800 */
[----:B------:R-:W4:Y:S04]  /*54b0*/  LDL R14, [R1+0x40] ;  /* 0x00004000010e7983 */ /* 0x000f280000100800 */
[----:B-1----:R-:W5:Y:S01]  /*54c0*/  LDL R40, [R1+0x38] ;  /* 0x0000380001287983 */ /* 0x002f620000100800 */
[----:B------:R-:W-:Y:S01]  /*54d0*/  SEL R98, R61, R98, !P0 ;  /* 0x000000623d627207 */ /* 0x000fe20004000000 */
[----:B------:R-:W-:Y:S01]  /*54e0*/  BSSY B1, `(.L_x_1122) ;  /* 0x00000e5000017945 */ /* 0x000fe20003800000 */
[----:B------:R-:W-:-:S02]  /*54f0*/  IADD3 R37, P4, P5, R58, R78, R7 ;  /* 0x0000004e3a257210 */ /* 0x000fc40007d9e007 */
[----:B------:R-:W-:Y:S02]  /*5500*/  SHF.R.S32.HI R13, RZ, 0x1f, R98 ;  /* 0x0000001fff0d7819 */ /* 0x000fe40000011462 */
[----:B------:R-:W-:Y:S02]  /*5510*/  IADD3.X R38, R80, R97, R3, P4, P5 ;  /* 0x0000006150267210 */ /* 0x000fe400027ea403 */
[----:B------:R-:W-:Y:S02]  /*5520*/  LEA.HI R13, R13, R98, RZ, 0x5 ;  /* 0x000000620d0d7211 */ /* 0x000fe400078f28ff */
[----:B------:R-:W-:Y:S02]  /*5530*/  IADD3 R36, P4, R37, R76, RZ ;  /* 0x0000004c25247210 */ /* 0x000fe40007f9e0ff */
[----:B------:R-:W-:-:S03]  /*5540*/  SHF.R.S32.HI R13, RZ, 0x5, R13 ;  /* 0x00000005ff0d7819 */ /* 0x000fc6000001140d */
[----:B------:R-:W-:Y:S01]  /*5550*/  IMAD.X R37, R38, 0x1, R77, P4 ;  /* 0x0000000126257824 */ /* 0x000fe200020e064d */
[----:B------:R-:W-:-:S04]  /*5560*/  LEA.HI.SX32 R13, R72, R13, 0x1c ;  /* 0x0000000d480d7211 */ /* 0x000fc800078fe2ff */
[C---:B------:R-:W-:Y:S01]  /*5570*/  LEA.HI R12, R13.reuse, R13, RZ, 0x1 ;  /* 0x0000000d0d0c7211 */ /* 0x040fe200078f08ff */
[----:B------:R-:W-:-:S04]  /*5580*/  IMAD.SHL.U32 R39, R13, 0x10, RZ ;  /* 0x000000100d277824 */ /* 0x000fc800078e00ff */
[----:B------:R-:W-:-:S05]  /*5590*/  IMAD.SHL.U32 R13, R12, 0x800, RZ ;  /* 0x000008000c0d7824 */ /* 0x000fca00078e00ff */
[----:B------:R-:W-:Y:S02]  /*55a0*/  LOP3.LUT R13, R13, 0xfffff000, RZ, 0xc0, !PT ;  /* 0xfffff0000d0d7812 */ /* 0x000fe400078ec0ff */
[----:B--2---:R-:W-:-:S04]  /*55b0*/  LOP3.LUT R12, R32, 0x10, R39, 0xf8, !PT ;  /* 0x00000010200c7812 */ /* 0x004fc800078ef827 */
[----:B---3--:R-:W-:-:S04]  /*55c0*/  LOP3.LUT R12, R12, R15, RZ, 0x3c, !PT ;  /* 0x0000000f0c0c7212 */ /* 0x008fc800078e3cff */
[----:B----4-:R-:W-:Y:S01]  /*55d0*/  IADD3 R14, R12, R13, R14 ;  /* 0x0000000d0c0e7210 */ /* 0x010fe20007ffe00e */
[----:B------:R-:W-:Y:S01]  /*55e0*/  IMAD R12, R19, 0x3000, R70 ;  /* 0x00003000130c7824 */ /* 0x000fe200078e0246 */
[----:B-----5:R-:W-:-:S03]  /*55f0*/  ISETP.GE.AND P5, PT, R40, R91, PT ;  /* 0x0000005b2800720c */ /* 0x020fc60003fa6270 */
[----:B------:R-:W-:Y:S02]  /*5600*/  IMAD R14, R19, 0x3000, R14 ;  /* 0x00003000130e7824 */ /* 0x000fe400078e020e */
[C---:B------:R-:W-:Y:S02]  /*5610*/  IMAD.IADD R12, R17.reuse, 0x1, R12 ;  /* 0x00000001110c7824 */ /* 0x040fe400078e020c */
[----:B------:R-:W-:-:S04]  /*5620*/  IMAD.IADD R32, R17, 0x1, R14 ;  /* 0x0000000111207824 */ /* 0x000fc800078e020e */
[----:B------:R-:W1:Y:S04]  /*5630*/  LDS.128 R12, [R12+0x13800] ;  /* 0x013800000c0c7984 */ /* 0x000e680000000c00 */
        /* <DEDUP_REMOVED lines=17> */
[----:B-1----:R-:W-:Y:S01]  /*5750*/  IMAD.MOV.U32 R29, RZ, RZ, R12 ;  /* 0x000000ffff1d7224 */ /* 0x002fe200078e000c */
        /* <DEDUP_REMOVED lines=70> */
[----:B------:R-:W-:Y:S01]  /*5bc0*/  FMUL.FTZ R95, R42, R93 ;  /* 0x0000005d2a5f7220 */ /* 0x000fe20000410000 */
[----:B------:R-:W-:Y:S01]  /*5bd0*/  FFMA.FTZ R82, R82, R85, R91 ;  /* 0x0000005552527223 */ /* 0x000fe2000001005b */
[C---:B------:R-:W-:Y:S01]  /*5be0*/  FMUL.FTZ R93, R38.reuse, R93 ;  /* 0x0000005d265d7220 */ /* 0x040fe20000410000 */
[----:B------:R-:W-:Y:S01]  /*5bf0*/  F2FP.F16.E4M3.UNPACK_B R92, R92 ;  /* 0x0000005cff5c723e */ /* 0x000fe200020006ff */
[-C--:B------:R-:W-:Y:S01]  /*5c00*/  FFMA.FTZ R101, R38, R83.reuse, -R95 ;  /* 0x0000005326657223 */ /* 0x080fe2000001085f */
[----:B------:R-:W-:Y:S01]  /*5c10*/  F2FP.F16.E4M3.UNPACK_B R38, R34 ;  /* 0x00000022ff26723e */ /* 0x000fe200020006ff */
[----:B------:R-:W-:Y:S01]  /*5c20*/  FFMA.FTZ R103, R42, R83, R93 ;  /* 0x000000532a677223 */ /* 0x000fe2000001005d */
[--C-:B------:R-:W-:Y:S01]  /*5c30*/  HADD2.F32 R91, -RZ, R94.reuse.H0_H0 ;  /* 0x2000005eff5b7230 */ /* 0x100fe20000004100 */
[----:B------:R-:W-:Y:S01]  /*5c40*/  F2FP.SATFINITE.E4M3.F32.PACK_AB_MERGE_C R12, R29, R12, RZ ;  /* 0x0000000c1d0c723e */ /* 0x000fe200048070ff */
[----:B------:R-:W-:Y:S01]  /*5c50*/  HADD2.F32 R93, -RZ, R94.H1_H1 ;  /* 0x3000005eff5d7230 */ /* 0x000fe20000004100 */
[----:B------:R-:W-:Y:S01]  /*5c60*/  F2FP.SATFINITE.E4M3.F32.PACK_AB_MERGE_C R28, R31, R28, RZ ;  /* 0x0000001c1f1c723e */ /* 0x000fe200048070ff */
[----:B------:R-:W-:Y:S01]  /*5c70*/  HADD2.F32 R40, -RZ, R38.H0_H0 ;  /* 0x20000026ff287230 */ /* 0x000fe20000004100 */
[----:B------:R-:W-:Y:S01]  /*5c80*/  F2FP.SATFINITE.E4M3.F32.PACK_AB_MERGE_C R12, R41, R30, R12 ;  /* 0x0000001e290c723e */ /* 0x000fe2000480700c */
[----:B------:R-:W-:Y:S01]  /*5c90*/  HADD2.F32 R34, -RZ, R14.H0_H0 ;  /* 0x2000000eff227230 */ /* 0x000fe20000004100 */
[----:B------:R-:W-:Y:S01]  /*5ca0*/  F2FP.F16.E4M3.UNPACK_B R31, R33 ;  /* 0x00000021ff1f723e */ /* 0x000fe200020006ff */
        /* <DEDUP_REMOVED lines=9> */
[----:B------:R-:W-:Y:S01]  /*5d40*/  FFMA.FTZ R95, R34, R83, -R95 ;  /* 0x00000053225f7223 */ /* 0x000fe2000001085f */
[----:B------:R-:W-:Y:S01]  /*5d50*/  F2FP.F16.E4M3.UNPACK_B R29, R13 ;  /* 0x0000000dff1d723e */ /* 0x000fe200020006ff */
[----:B------:R-:W-:Y:S01]  /*5d60*/  FFMA.FTZ R34, R40, R83, R91 ;  /* 0x0000005328227223 */ /* 0x000fe2000001005b */
[----:B------:R-:W-:Y:S01]  /*5d70*/  FFMA.FTZ R93, R38, R85, R93 ;  /* 0x00000055265d7223 */ /* 0x000fe2000001005d */
[----:B------:R-:W-:Y:S01]  /*5d80*/  F2FP.SATFINITE.E4M3.F32.PACK_AB_MERGE_C R32, R43, R32, R28 ;  /* 0x000000202b20723e */ /* 0x000fe2000480701c */
[----:B------:R-:W-:Y:S01]  /*5d90*/  HADD2.F32 R38, -RZ, R31.H0_H0 ;  /* 0x2000001fff267230 */ /* 0x000fe20000004100 */
[----:B------:R-:W-:Y:S01]  /*5da0*/  F2FP.F16.E4M3.UNPACK_B R41, R10 ;  /* 0x0000000aff29723e */ /* 0x000fe200020006ff */
[----:B------:R-:W-:-:S02]  /*5db0*/  HADD2.F32 R83, -RZ, R30.H0_H0 ;  /* 0x2000001eff537230 */ /* 0x000fc40000004100 */
[----:B------:R-:W-:Y:S01]  /*5dc0*/  FFMA.FTZ R14, R14, R85, -R99 ;  /* 0x000000550e0e7223 */ /* 0x000fe20000010863 */
[----:B------:R-:W-:Y:S01]  /*5dd0*/  HADD2.F32 R28, -RZ, R29.H0_H0 ;  /* 0x2000001dff1c7230 */ /* 0x000fe20000004100 */
[----:B------:R-:W-:Y:S01]  /*5de0*/  F2FP.F16.E4M3.UNPACK_B R33, R33.H1 ;  /* 0x00000021ff21723e */ /* 0x000fe200030006ff */
        /* <DEDUP_REMOVED lines=14> */
[----:B------:R-:W-:Y:S01]  /*5ed0*/  F2FP.SATFINITE.E4M3.F32.PACK_AB_MERGE_C R82, R103, R82, RZ ;  /* 0x000000526752723e */ /* 0x000fe200048070ff */
[-C--:B------:R-:W-:Y:S01]  /*5ee0*/  FFMA.FTZ R13, R30, R41.reuse, -R43 ;  /* 0x000000291e0d7223 */ /* 0x080fe2000001082b */
[----:B------:R-:W-:Y:S01]  /*5ef0*/  FFMA.FTZ R30, R40, R41, R83 ;  /* 0x00000029281e7223 */ /* 0x000fe20000010053 */
[----:B------:R-:W-:Y:S01]  /*5f00*/  F2FP.F16.E4M3.UNPACK_B R10, R10.H1 ;  /* 0x0000000aff0a723e */ /* 0x000fe200030006ff */
[--C-:B------:R-:W-:Y:S01]  /*5f10*/  HADD2.F32 R41, -RZ, R42.reuse.H0_H0 ;  /* 0x2000002aff297230 */ /* 0x100fe20000004100 */
[----:B------:R-:W-:Y:S01]  /*5f20*/  F2FP.SATFINITE.E4M3.F32.PACK_AB_MERGE_C R84, R101, R84, RZ ;  /* 0x000000546554723e */ /* 0x000fe200048070ff */
[----:B------:R-:W-:Y:S01]  /*5f30*/  HADD2.F32 R11, -RZ, R31.H0_H0 ;  /* 0x2000001fff0b7230 */ /* 0x000fe20000004100 */
[----:B------:R-:W-:Y:S01]  /*5f40*/  F2FP.SATFINITE.E4M3.F32.PACK_AB_MERGE_C R34, R93, R34, R82 ;  /* 0x000000225d22723e */ /* 0x000fe20004807052 */
[----:B------:R-:W-:Y:S01]  /*5f50*/  HADD2.F32 R33, -RZ, R33.H1_H1 ;  /* 0x30000021ff217230 */ /* 0x000fe20000004100 */
[----:B------:R-:W-:Y:S01]  /*5f60*/  F2FP.SATFINITE.E4M3.F32.PACK_AB_MERGE_C R14, R14, R95, R84 ;  /* 0x0000005f0e0e723e */ /* 0x000fe20004807054 */
[----:B------:R-:W-:-:S02]  /*5f70*/  HADD2.F32 R82, -RZ, R42.H1_H1 ;  /* 0x3000002aff527230 */ /* 0x000fc40000004100 */
[CC--:B------:R-:W-:Y:S01]  /*5f80*/  FMUL.FTZ R84, R38.reuse, R41.reuse ;  /* 0x0000002926547220 */ /* 0x0c0fe20000410000 */
[--C-:B------:R-:W-:Y:S02]  /*5f90*/  HADD2.F32 R40, -RZ, R10.reuse.H0_H0 ;  /* 0x2000000aff287230 */ /* 0x100fe40000004100 */
[----:B------:R-:W-:Y:S01]  /*5fa0*/  FMUL.FTZ R41, R11, R41 ;  /* 0x000000290b297220 */ /* 0x000fe20000410000 */
[----:B------:R-:W-:Y:S02]  /*5fb0*/  HADD2.F32 R31, -RZ, R31.H1_H1 ;  /* 0x3000001fff1f7230 */ /* 0x000fe40000004100 */
[----:B------:R-:W-:Y:S01]  /*5fc0*/  FMUL.FTZ R92, R33, R82 ;  /* 0x00000052215c7220 */ /* 0x000fe20000410000 */
[----:B------:R-:W-:Y:S02]  /*5fd0*/  HADD2.F32 R42, -RZ, R10.H1_H1 ;  /* 0x3000000aff2a7230 */ /* 0x000fe40000004100 */
[-C--:B------:R-:W-:Y:S01]  /*5fe0*/  FFMA.FTZ R10, R11, R40.reuse, -R84 ;  /* 0x000000280b0a7223 */ /* 0x080fe20000010854 */
[----:B------:R-:W-:Y:S01]  /*5ff0*/  FFMA.FTZ R11, R38, R40, R41 ;  /* 0x00000028260b7223 */ /* 0x000fe20000010029 */
[C---:B------:R-:W-:Y:S01]  /*6000*/  FMUL.FTZ R82, R31.reuse, R82 ;  /* 0x000000521f527220 */ /* 0x040fe20000410000 */
[----:B------:R-:W-:Y:S01]  /*6010*/  F2FP.F16.E4M3.UNPACK_B R38, R35 ;  /* 0x00000023ff26723e */ /* 0x000fe200020006ff */
[-C--:B------:R-:W-:Y:S01]  /*6020*/  FFMA.FTZ R91, R31, R42.reuse, -R92 ;  /* 0x0000002a1f5b7223 */ /* 0x080fe2000001085c */
[----:B------:R-:W-:Y:S01]  /*6030*/  F2FP.F16.E4M3.UNPACK_B R83, R9 ;  /* 0x00000009ff53723e */ /* 0x000fe200020006ff */
[----:B------:R-:W-:Y:S01]  /*6040*/  FFMA.FTZ R94, R33, R42, R82 ;  /* 0x0000002a215e7223 */ /* 0x000fe20000010052 */
[----:B------:R-:W-:Y:S01]  /*6050*/  F2FP.F16.E4M3.UNPACK_B R31, R15 ;  /* 0x0000000fff1f723e */ /* 0x000fe200020006ff */
[--C-:B------:R-:W-:Y:S01]  /*6060*/  HADD2.F32 R41, -RZ, R38.reuse.H0_H0 ;  /* 0x20000026ff297230 */ /* 0x100fe20000004100 */
[----:B------:R-:W-:Y:S01]  /*6070*/  F2FP.F16.E4M3.UNPACK_B R40, R35.H1 ;  /* 0x00000023ff28723e */ /* 0x000fe200030006ff */
[----:B------:R-:W-:Y:S01]  /*6080*/  HADD2.F32 R92, -RZ, R83.H0_H0 ;  /* 0x20000053ff5c7230 */ /* 0x000fe20000004100 */
[----:B------:R-:W-:Y:S01]  /*6090*/  F2FP.F16.E4M3.UNPACK_B R84, R9.H1 ;  /* 0x00000009ff54723e */ /* 0x000fe200030006ff */
[----:B------:R-:W-:Y:S01]  /*60a0*/  HADD2.F32 R33, -RZ, R31.H0_H0 ;  /* 0x2000001fff217230 */ /* 0x000fe20000004100 */
[----:B------:R-:W-:Y:S01]  /*60b0*/  F2FP.F16.E4M3.UNPACK_B R15, R15.H1 ;  /* 0x0000000fff0f723e */ /* 0x000fe200030006ff */
[----:B------:R-:W-:Y:S01]  /*60c0*/  HADD2.F32 R38, -RZ, R38.H1_H1 ;  /* 0x30000026ff267230 */ /* 0x000fe20000004100 */
[-C--:B------:R-:W-:Y:S01]  /*60d0*/  F2FP.F16.E4M3.UNPACK_B R9, R8.reuse ;  /* 0x00000008ff09723e */ /* 0x080fe200020006ff */
[----:B------:R-:W-:Y:S01]  /*60e0*/  HADD2.F32 R85, -RZ, R84.H0_H0 ;  /* 0x20000054ff557230 */ /* 0x000fe20000004100 */
[----:B------:R-:W-:Y:S01]  /*60f0*/  F2FP.F16.E4M3.UNPACK_B R42, R8.H1 ;  /* 0x00000008ff2a723e */ /* 0x000fe200030006ff */
[----:B------:R-:W-:-:S02]  /*6100*/  HADD2.F32 R8, -RZ, R40.H0_H0 ;  /* 0x20000028ff087230 */ /* 0x000fc40000004100 */
[-C--:B------:R-:W-:Y:S01]  /*6110*/  FMUL.FTZ R98, R41, R92.reuse ;  /* 0x0000005c29627220 */ /* 0x080fe20000410000 */
[----:B------:R-:W-:Y:S02]  /*6120*/  HADD2.F32 R35, -RZ, R15.H0_H0 ;  /* 0x2000000fff237230 */ /* 0x000fe40000004100 */
[----:B------:R-:W-:Y:S01]  /*6130*/  FMUL.FTZ R92, R33, R92 ;  /* 0x0000005c215c7220 */ /* 0x000fe20000410000 */
[----:B------:R-:W-:Y:S02]  /*6140*/  HADD2.F32 R82, -RZ, R9.H0_H0 ;  /* 0x20000009ff527230 */ /* 0x000fe40000004100 */
[-C--:B------:R-:W-:Y:S01]  /*6150*/  FMUL.FTZ R100, R8, R85.reuse ;  /* 0x0000005508647220 */ /* 0x080fe20000410000 */
[----:B------:R-:W-:Y:S02]  /*6160*/  HADD2.F32 R40, -RZ, R40.H1_H1 ;  /* 0x30000028ff287230 */ /* 0x000fe40000004100 */
[----:B------:R-:W-:Y:S01]  /*6170*/  FMUL.FTZ R85, R35, R85 ;  /* 0x0000005523557220 */ /* 0x000fe20000410000 */
[----:B------:R-:W-:-:S02]  /*6180*/  HADD2.F32 R84, -RZ, R84.H1_H1 ;  /* 0x30000054ff547230 */ /* 0x000fc40000004100 */
[-C--:B------:R-:W-:Y:S01]  /*6190*/  FFMA.FTZ R98, R33, R82.reuse, -R98 ;  /* 0x0000005221627223 */ /* 0x080fe20000010862 */
[----:B------:R-:W-:Y:S02]  /*61a0*/  HADD2.F32 R15, -RZ, R15.H1_H1 ;  /* 0x3000000fff0f7230 */ /* 0x000fe40000004100 */
[----:B------:R-:W-:Y:S01]  /*61b0*/  FFMA.FTZ R92, R41, R82, R92 ;  /* 0x00000052295c7223 */ /* 0x000fe2000001005c */
[----:B------:R-:W-:Y:S02]  /*61c0*/  HADD2.F32 R43, -RZ, R42.H0_H0 ;  /* 0x2000002aff2b7230 */ /* 0x000fe40000004100 */
[-C--:B------:R-:W-:Y:S01]  /*61d0*/  FMUL.FTZ R82, R40, R84.reuse ;  /* 0x0000005428527220 */ /* 0x080fe20000410000 */
[----:B------:R-:W-:Y:S02]  /*61e0*/  HADD2.F32 R83, -RZ, R83.H1_H1 ;  /* 0x30000053ff537230 */ /* 0x000fe40000004100 */
[----:B------:R-:W-:Y:S01]  /*61f0*/  FMUL.FTZ R33, R15, R84 ;  /* 0x000000540f217220 */ /* 0x000fe20000410000 */
[----:B------:R-:W-:-:S02]  /*6200*/  HADD2.F32 R31, -RZ, R31.H1_H1 ;  /* 0x3000001fff1f7230 */ /* 0x000fc40000004100 */
[----:B------:R-:W-:Y:S01]  /*6210*/  FFMA.FTZ R85, R8, R43, R85 ;  /* 0x0000002b08557223 */ /* 0x000fe20000010055 */
[----:B------:R-:W-:Y:S02]  /*6220*/  HADD2.F32 R42, -RZ, R42.H1_H1 ;  /* 0x3000002aff2a7230 */ /* 0x000fe40000004100 */
[----:B------:R-:W-:Y:S01]  /*6230*/  FMUL.FTZ R8, R38, R83 ;  /* 0x0000005326087220 */ /* 0x000fe20000410000 */
[----:B------:R-:W-:Y:S02]  /*6240*/  HADD2.F32 R9, -RZ, R9.H1_H1 ;  /* 0x30000009ff097230 */ /* 0x000fe40000004100 */
[----:B------:R-:W-:Y:S01]  /*6250*/  FFMA.FTZ R100, R35, R43, -R100 ;  /* 0x0000002b23647223 */ /* 0x000fe20000010864 */
[----:B------:R-:W-:Y:S01]  /*6260*/  FMUL.FTZ R83, R31, R83 ;  /* 0x000000531f537220 */ /* 0x000fe20000410000 */
[-C--:B------:R-:W-:Y:S01]  /*6270*/  FFMA.FTZ R15, R15, R42.reuse, -R82 ;  /* 0x0000002a0f0f7223 */ /* 0x080fe20000010852 */
[----:B------:R-:W-:Y:S01]  /*6280*/  FFMA.FTZ R40, R40, R42, R33 ;  /* 0x0000002a28287223 */ /* 0x000fe20000010021 */
[-C--:B------:R-:W-:Y:S01]  /*6290*/  FFMA.FTZ R31, R31, R9.reuse, -R8 ;  /* 0x000000091f1f7223 */ /* 0x080fe20000010808 */
        /* <DEDUP_REMOVED lines=8> */
[----:B------:R-:W-:-:S07]  /*6320*/  F2FP.SATFINITE.E4M3.F32.PACK_AB_MERGE_C R35, R83, R92, R40 ;  /* 0x0000005c5323723e */ /* 0x000fce0004807028 */
.L_x_1123:
[----:B------:R-:W-:Y:S05]  /*6330*/  BSYNC B1 ;  /* 0x0000000000017941 */ /* 0x000fea0003800000 */
.L_x_1122:
[----:B-1----:R4:W-:Y:S01]  /*6340*/  STG.E.128 desc[UR40][R36.64], R12 ;  /* 0x0000000c24007986 */ /* 0x0029e2000c101d28 */
        /* <DEDUP_REMOVED lines=9> */
.L_x_1095:
[----:B------:R-:W-:-:S13]  /*63e0*/  ISETP.NE.AND P3, PT, R157, 0x3, PT ;  /* 0x000000039d00780c */ /* 0x000fda0003f65270 */
[----:B------:R-:W-:Y:S05]  /*63f0*/  @!P3 BRA `(.L_x_1124) ;  /* 0x000000000004b947 */ /* 0x000fea0003800000 */
[----:B------:R-:W-:Y:S01]  /*6400*/  BPT.TRAP 0x1 ;  /* 0x000000040000795c */ /* 0x000fe20000300000 */
.L_x_1124:
[----:B------:R-:W2:Y:S01]  /*6410*/  LDL R8, [R1+0x8] ;  /* 0x0000080001087983 */ /* 0x000ea20000100800 */
[----:B------:R-:W-:Y:S01]  /*6420*/  IMAD R87, R19, 0x8, R17 ;  /* 0x0000000813577824 */ /* 0x000fe200078e0211 */
[----:B------:R-:W-:Y:S01]  /*6430*/  BSSY B1, `(.L_x_1125) ;  /* 0x0000007000017945 */ /* 0x000fe20003800000 */
[----:B------:R-:W-:-:S05]  /*6440*/  IMAD R89, R2, -0x80, R27 ;  /* 0xffffff8002597824 */ /* 0x000fca00078e021b */
[----:B------:R-:W-:-:S04]  /*6450*/  VIMNMX R89, R89, 0x80, PT ;  /* 0x0000008059597848 */ /* 0x000fc80003fe0100 */
[----:B------:R-:W-:Y:S02]  /*6460*/  ISETP.GE.AND P4, PT, R23, R89, PT ;  /* 0x000000591700720c */ /* 0x000fe40003f86270 */
[----:B--2---:R-:W-:-:S04]  /*6470*/  SHF.L.U32 R90, R8, 0x1f, RZ ;  /* 0x0000001f085a7819 */ /* 0x004fc800000006ff */
[----:B------:R-:W0:Y:S02]  /*6480*/  SYNCS.PHASECHK.TRANS64.TRYWAIT P5, [R87+URZ+0x19c90], R90 ;  /* 0x019c905a570075a7 */ /* 0x000e2400080a017f */
[----:B0-----:R-:W-:Y:S05]  /*6490*/  @!P5 BRA `(.L_x_1126) ;  /* 0x000001a00000d947 */ /* 0x001fea0003800000 */
.L_x_1429:
[----:B------:R-:W-:Y:S05]  /*64a0*/  BSYNC B1 ;  /* 0x0000000000017941 */ /* 0x000fea0003800000 */
.L_x_1125:
        /* <DEDUP_REMOVED lines=9> */
.L_x_1102:
[----:B------:R-:W-:Y:S05]  /*6540*/  BSYNC B0 ;  /* 0x0000000000007941 */ /* 0x000fea0003800000 */
.L_x_1094:
        /* <DEDUP_REMOVED lines=17> */
.L_x_1128:
[----:B------:R-:W-:Y:S05]  /*6660*/  BSYNC B0 ;  /* 0x0000000000007941 */ /* 0x000fea0003800000 */
.L_x_1127:
[----:B------:R-:W2:Y:S01]  /*6670*/  SYNCS.PHASECHK.TRANS64.TRYWAIT P5, [R87+URZ+0x19cb0], R90 ;  /* 0x019cb05a570075a7 */ /* 0x000ea200080a017f */
[----:B------:R-:W-:Y:S01]  /*6680*/  BSSY B0, `(.L_x_1129) ;  /* 0x0000003000007945 */ /* 0x000fe20003800000 */
[----:B------:R-:W-:-:S03]  /*6690*/  ISETP.GE.AND P3, PT, R23, R89, PT ;  /* 0x000000591700720c */ /* 0x000fc60003f66270 */
[----:B--2---:R-:W-:Y:S10]  /*66a0*/  @!P5 BRA `(.L_x_1130) ;  /* 0x0000019c0090d947 */ /* 0x004ff40003800000 */
.L_x_1430:
[----:B------:R-:W-:Y:S05]  /*66b0*/  BSYNC B0 ;  /* 0x0000000000007941 */ /* 0x000fea0003800000 */
.L_x_1129:
[----:B------:R-:W-:Y:S04]  /*66c0*/  BSSY B0, `(.L_x_1131) ;  /* 0x000001d000007945 */ /* 0x000fe80003800000 */
[----:B------:R-:W-:Y:S05]  /*66d0*/  @P3 BRA `(.L_x_1132) ;  /* 0x00000000006c3947 */ /* 0x000fea0003800000 */
[----:B------:R-:W3:Y:S01]  /*66e0*/  LDL R30, [R1+0x38] ;  /* 0x00003800011e7983 */ /* 0x000ee20000100800 */
[----:B------:R-:W-:Y:S01]  /*66f0*/  ULDC UR8, c[0x0][0x2e4] ;  /* 0x0000b90000087ab9 */ /* 0x000fe20000000800 */
[----:B-1----:R-:W1:Y:S01]  /*6700*/  S2R R8, SR_TID.X ;  /* 0x0000000000087919 */ /* 0x002e620000002100 */
[----:B----4-:R-:W-:Y:S01]  /*6710*/  IMAD.WIDE R12, R2, 0x80, R46 ;  /* 0x00000080020c7825 */ /* 0x010fe200078e022e */
[----:B------:R-:W-:Y:S01]  /*6720*/  ULDC.64 UR4, c[0x0][0x318] ;  /* 0x0000c60000047ab9 */ /* 0x000fe20000000a00 */
[----:B------:R-:W-:Y:S02]  /*6730*/  ULDC.64 UR6, c[0x0][0x308] ;  /* 0x0000c20000067ab9 */ /* 0x000fe40000000a00 */
[----:B-1----:R-:W-:-:S05]  /*6740*/  VIADD R9, R8, 0xffffff80 ;  /* 0xffffff8008097836 */ /* 0x002fca0000000000 */
[----:B------:R-:W-:-:S04]  /*6750*/  LEA.HI R8, R9, R9, RZ, 0x1 ;  /* 0x0000000909087211 */ /* 0x000fc800078f08ff */
[----:B------:R-:W-:-:S05]  /*6760*/  LOP3.LUT R8, R8, 0xfffffffe, RZ, 0xc0, !PT ;  /* 0xfffffffe08087812 */ /* 0x000fca00078ec0ff */
[----:B------:R-:W-:-:S04]  /*6770*/  IMAD.IADD R8, R9, 0x1, -R8 ;  /* 0x0000000109087824 */ /* 0x000fc800078e0a08 */
[----:B------:R-:W-:-:S05]  /*6780*/  IMAD.SHL.U32 R8, R8, 0x10, RZ ;  /* 0x0000001008087824 */ /* 0x000fca00078e00ff */
[----:B------:R-:W-:-:S13]  /*6790*/  ISETP.GE.AND P5, PT, R8, UR8, PT ;  /* 0x0000000808007c0c */ /* 0x000fda000bfa6270 */
[----:B------:R-:W1:Y:S01]  /*67a0*/  @!P5 LDS.128 R8, [R88+0x9000] ;  /* 0x009000005808d984 */ /* 0x000e620000000c00 */
[----:B------:R-:W-:Y:S02]  /*67b0*/  IMAD.MOV.U32 R14, RZ, RZ, R56 ;  /* 0x000000ffff0e7224 */ /* 0x000fe400078e0038 */
[----:B------:R-:W-:Y:S02]  /*67c0*/  IMAD.MOV.U32 R15, RZ, RZ, R0 ;  /* 0x000000ffff0f7224 */ /* 0x000fe400078e0000 */
[----:B------:R-:W-:Y:S02]  /*67d0*/  IMAD R13, R13, UR4, RZ ;  /* 0x000000040d0d7c24 */ /* 0x000fe4000f8e02ff */
[----:B------:R-:W-:-:S04]  /*67e0*/  IMAD.WIDE.U32 R14, R12, UR4, R14 ;  /* 0x000000040c0e7c25 */ /* 0x000fc8000f8e000e */
[----:B------:R-:W-:Y:S01]  /*67f0*/  IMAD R13, R12, UR5, R13 ;  /* 0x000000050c0d7c24 */ /* 0x000fe2000f8e020d */
[----:B------:R-:W-:-:S04]  /*6800*/  IADD3 R28, P3, R14, UR6, RZ ;  /* 0x000000060e1c7c10 */ /* 0x000fc8000ff7e0ff */
[----:B------:R-:W-:-:S05]  /*6810*/  IADD3.X R29, R15, UR7, R13, P3, !PT ;  /* 0x000000070f1d7c10 */ /* 0x000fca0009ffe40d */
[----:B-1----:R-:W-:Y:S01]  /*6820*/  @!P5 STG.E.128 desc[UR40][R28.64], R8 ;  /* 0x000000081c00d986 */ /* 0x002fe2000c101d28 */
[----:B------:R-:W-:-:S13]  /*6830*/  ISETP.GE.AND P5, PT, R65, UR8, PT ;  /* 0x0000000841007c0c */ /* 0x000fda000bfa6270 */
[----:B------:R-:W1:Y:S04]  /*6840*/  @!P5 LDS.128 R12, [R88+0xb000] ;  /* 0x00b00000580cd984 */ /* 0x000e680000000c00 */
[----:B-1----:R-:W-:Y:S01]  /*6850*/  @!P5 STG.E.128 desc[UR40][R28.64+0x40], R12 ;  /* 0x0000400c1c00d986 */ /* 0x002fe2000c101d28 */
[----:B---3--:R-:W-:-:S13]  /*6860*/  ISETP.GE.AND P3, PT, R30, UR8, PT ;  /* 0x000000081e007c0c */ /* 0x008fda000bf66270 */
[----:B------:R-:W1:Y:S04]  /*6870*/  @!P3 LDS.128 R8, [R88+0xa000] ;  /* 0x00a000005808b984 */ /* 0x000e680000000c00 */
[----:B-1----:R3:W-:Y:S02]  /*6880*/  @!P3 STG.E.128 desc[UR40][R28.64+0x20], R8 ;  /* 0x000020081c00b986 */ /* 0x0027e4000c101d28 */
.L_x_1132:
[----:B------:R-:W-:Y:S05]  /*6890*/  BSYNC B0 ;  /* 0x0000000000007941 */ /* 0x000fea0003800000 */
.L_x_1131:
[----:B---3--:R-:W3:Y:S01]  /*68a0*/  LDL.LU R9, [R1+0x8] ;  /* 0x0000080001097983 */ /* 0x008ee20000300800 */
[----:B0-2---:R-:W-:Y:S01]  /*68b0*/  @!P4 VIADD R87, R87, 0x19cc0 ;  /* 0x00019cc05757c836 */ /* 0x005fe20000000000 */
[----:B------:R-:W-:Y:S01]  /*68c0*/  PLOP3.LUT P3, PT, PT, PT, PT, 0x8, 0x0 ;  /* 0x000000000000781c */ /* 0x000fe20003f6e170 */
[----:B------:R-:W-:Y:S01]  /*68d0*/  VIADD R19, R19, 0x1 ;  /* 0x0000000113137836 */ /* 0x000fe20000000000 */
[----:B------:R-:W-:Y:S01]  /*68e0*/  @!PT LDS RZ, [RZ] ;  /* 0x00000000fffff984 */ /* 0x000fe20000000800 */
[----:B------:R-:W-:Y:S01]  /*68f0*/  @!PT LDS RZ, [RZ] ;  /* 0x00000000fffff984 */ /* 0x000fe20000000800 */
[----:B------:R-:W-:Y:S01]  /*6900*/  @!PT LDS RZ, [RZ] ;  /* 0x00000000fffff984 */ /* 0x000fe20000000800 */
[----:B------:R-:W-:Y:S01]  /*6910*/  @!PT LDS RZ, [RZ] ;  /* 0x00000000fffff984 */ /* 0x000fe20000000800 */
[----:B------:R0:W-:Y:S06]  /*6920*/  MEMBAR.ALL.CTA ;  /* 0x0000000000007992 */ /* 0x0001ec0000008000 */
[----:B0-----:R-:W0:Y:S01]  /*6930*/  FENCE.VIEW.ASYNC.S ;  /* 0x00000000000073c6 */ /* 0x001e220000000000 */
[----:B------:R-:W-:Y:S01]  /*6940*/  @!P4 PRMT R87, RZ, 0x654, R87 ;  /* 0x00000654ff57c816 */ /* 0x000fe20000000057 */
[----:B0-----:R2:W-:Y:S06]  /*6950*/  BAR.SYNC.DEFER_BLOCKING R62, 0x80 ;  /* 0x0002003e0000751d */ /* 0x0015ec0000010000 */
[----:B------:R2:W-:Y:S01]  /*6960*/  @!P4 SYNCS.ARRIVE.TRANS64.RED.A1T0 RZ, [R87+URZ], RZ ;  /* 0x000000ff57ffc9a7 */ /* 0x0005e2000810043f */
[----:B------:R-:W-:-:S04]  /*6970*/  ISETP.NE.AND P4, PT, R19, 0x2, PT ;  /* 0x000000021300780c */ /* 0x000fc80003f85270 */
[----:B-1----:R-:W-:Y:S02]  /*6980*/  SEL R8, RZ, 0x1, P4 ;  /* 0x00000001ff087807 */ /* 0x002fe40002000000 */
[----:B------:R-:W-:Y:S02]  /*6990*/  SEL R19, R19, RZ, P4 ;  /* 0x000000ff13137207 */ /* 0x000fe40002000000 */
[----:B---3--:R-:W-:-:S05]  /*69a0*/  LOP3.LUT R9, R9, R8, RZ, 0x3c, !PT ;  /* 0x0000000809097212 */ /* 0x008fca00078e3cff */
[----:B------:R2:W-:Y:S01]  /*69b0*/  STL [R1+0x8], R9 ;  /* 0x0000080901007387 */ /* 0x0005e20000100800 */
[----:B------:R-:W-:Y:S05]  /*69c0*/  @P2 BRA `(.L_x_1133) ;  /* 0xffffffb800d02947 */ /* 0x000fea000383ffff */
.L_x_1089:
[----:B------:R-:W1:Y:S01]  /*69d0*/  LDC R0, c[0x0][0x428] ;  /* 0x00010a00ff007b82 */ /* 0x000e620000000800 */
[----:B------:R-:W-:Y:S04]  /*69e0*/  BSSY B0, `(.L_x_1134) ;  /* 0x0000004000007945 */ /* 0x000fe80003800000 */
[----:B------:R-:W-:Y:S05]  /*69f0*/  @P3 BRA `(.L_x_1135) ;  /* 0x0000000000083947 */ /* 0x000fea0003800000 */
[----:B------:R-:W3:Y:S02]  /*6a00*/  FENCE.VIEW.ASYNC.G ;  /* 0x00000000000073c6 */ /* 0x000ee40000000100 */
[----:B---3--:R-:W-:Y:S06]  /*6a10*/  BAR.ARV 0xc, 0x200 ;  /* 0x0308000000007b1d */ /* 0x008fec0000002000 */
.L_x_1135:
[----:B------:R-:W-:Y:S05]  /*6a20*/  BSYNC B0 ;  /* 0x0000000000007941 */ /* 0x000fea0003800000 */
.L_x_1134:
[----:B------:R-:W3:Y:S01]  /*6a30*/  LDL R6, [R1+0x2c] ;  /* 0x00002c0001067983 */ /* 0x000ee20000100800 */
[----:B------:R-:W-:Y:S01]  /*6a40*/  ULDC.64 UR4, c[0x0][0x990] ;  /* 0x0002640000047ab9 */ /* 0x000fe20000000a00 */
[----:B-1----:R-:W-:Y:S01]  /*6a50*/  ISETP.NE.AND P2, PT, R0, 0x1, PT ;  /* 0x000000010000780c */ /* 0x002fe20003f45270 */
[----:B------:R-:W-:Y:S01]  /*6a60*/  ULDC.64 UR6, c[0x0][0x998] ;  /* 0x0002660000067ab9 */ /* 0x000fe20000000a00 */
[----:B------:R-:W2:Y:S01]  /*6a70*/  LDL.LU R29, [R1+0x28] ;  /* 0x00002800011d7983 */ /* 0x000ea20000300800 */
[----:B------:R-:W-:Y:S02]  /*6a80*/  ISETP.NE.U32.AND P0, PT, RZ, UR4, PT ;  /* 0x00000004ff007c0c */ /* 0x000fe4000bf05070 */
[----:B------:R-:W-:Y:S01]  /*6a90*/  ISETP.NE.U32.AND P1, PT, RZ, UR6, PT ;  /* 0x00000006ff007c0c */ /* 0x000fe2000bf25070 */
[----:B------:R-:W2:Y:S01]  /*6aa0*/  LDL R28, [R1+0x3c] ;  /* 0x00003c00011c7983 */ /* 0x000ea20000100800 */
[----:B------:R-:W-:Y:S02]  /*6ab0*/  ISETP.NE.AND.EX P0, PT, RZ, UR5, PT, P0 ;  /* 0x00000005ff007c0c */ /* 0x000fe4000bf05300 */
[----:B------:R-:W-:Y:S01]  /*6ac0*/  ISETP.NE.AND.EX P1, PT, RZ, UR7, PT, P1 ;  /* 0x00000007ff007c0c */ /* 0x000fe2000bf25310 */
[----:B------:R-:W2:Y:S03]  /*6ad0*/  LDL R27, [R1+0x20] ;  /* 0x00002000011b7983 */ /* 0x000ea60000100800 */
[----:B------:R-:W1:Y:S01]  /*6ae0*/  @P2 LDC R0, c[0x0][0x42c] ;  /* 0x00010b00ff002b82 */ /* 0x000e620000000800 */
[----:B------:R-:W2:Y:S07]  /*6af0*/  LDL R26, [R1+0x24] ;  /* 0x00002400011a7983 */ /* 0x000eae0000100800 */
[----:B------:R-:W1:Y:S08]  /*6b00*/  @P0 LDC.64 R10, c[0x0][0x9a8] ;  /* 0x00026a00ff0a0b82 */ /* 0x000e700000000a00 */
[----:B------:R-:W1:Y:S08]  /*6b10*/  @P2 LDC R5, c[0x0][0x430] ;  /* 0x00010c00ff052b82 */ /* 0x000e700000000800 */
[----:B0---4-:R-:W0:Y:S08]  /*6b20*/  @P1 LDC.64 R12, c[0x0][0x9b8] ;  /* 0x00026e00ff0c1b82 */ /* 0x011e300000000a00 */
[----:B------:R-:W4:Y:S08]  /*6b30*/  @P0 LDC.64 R14, c[0x0][0x9b0] ;  /* 0x00026c00ff0e0b82 */ /* 0x000f300000000a00 */
[----:B------:R-:W4:Y:S01]  /*6b40*/  @P1 LDC.64 R20, c[0x0][0x9c0] ;  /* 0x00027000ff141b82 */ /* 0x000f220000000a00 */
[----:B---3--:R-:W-:-:S02]  /*6b50*/  @P0 SHF.R.S32.HI R3, RZ, 0x1f, R6 ;  /* 0x0000001fff030819 */ /* 0x008fc40000011406 */
[----:B--2---:R-:W-:Y:S01]  /*6b60*/  @P1 SHF.R.S32.HI R9, RZ, 0x1f, R6 ;  /* 0x0000001fff091819 */ /* 0x004fe20000011406 */
[----:B-1----:R-:W-:-:S04]  /*6b70*/  @P2 IMAD.HI.U32 R2, R29, R0, RZ ;  /* 0x000000001d022227 */ /* 0x002fc800078e00ff */
[-C--:B------:R-:W-:Y:S02]  /*6b80*/  @P0 IMAD R0, R3, R10.reuse, RZ ;  /* 0x0000000a03000224 */ /* 0x080fe400078e02ff */
[----:B------:R-:W-:Y:S01]  /*6b90*/  IMAD.MOV.U32 R7, RZ, RZ, R29 ;  /* 0x000000ffff077224 */ /* 0x000fe200078e001d */
[----:B------:R-:W-:Y:S01]  /*6ba0*/  @P2 SHF.R.U32.HI R7, RZ, R5, R2 ;  /* 0x00000005ff072219 */ /* 0x000fe20000011602 */
[C---:B------:R-:W-:Y:S02]  /*6bb0*/  @P0 IMAD R11, R6.reuse, R11, R0 ;  /* 0x0000000b060b0224 */ /* 0x040fe400078e0200 */
[----:B------:R-:W-:-:S04]  /*6bc0*/  @P0 IMAD.WIDE.U32 R2, R6, R10, RZ ;  /* 0x0000000a06020225 */ /* 0x000fc800078e00ff */
[-C--:B0-----:R-:W-:Y:S01]  /*6bd0*/  @P1 IMAD R4, R9, R12.reuse, RZ ;  /* 0x0000000c09041224 */ /* 0x081fe200078e02ff */
[----:B------:R-:W-:Y:S01]  /*6be0*/  @P0 SHF.R.S32.HI R9, RZ, 0x1f, R7 ;  /* 0x0000001fff090819 */ /* 0x000fe20000011407 */
[----:B------:R-:W-:Y:S01]  /*6bf0*/  @P0 IMAD.IADD R3, R3, 0x1, R11 ;  /* 0x0000000103030824 */ /* 0x000fe200078e020b */
[----:B------:R-:W-:Y:S01]  /*6c00*/  @P1 SHF.R.S32.HI R11, RZ, 0x1f, R7 ;  /* 0x0000001fff0b1819 */ /* 0x000fe20000011407 */
[C---:B------:R-:W-:Y:S02]  /*6c10*/  @P1 IMAD R13, R6.reuse, R13, R4 ;  /* 0x0000000d060d1224 */ /* 0x040fe400078e0204 */
[----:B------:R-:W-:-:S04]  /*6c20*/  @P1 IMAD.WIDE.U32 R4, R6, R12, RZ ;  /* 0x0000000c06041225 */ /* 0x000fc800078e00ff */
[----:B----4-:R-:W-:Y:S02]  /*6c30*/  @P0 IMAD R0, R9, R14, RZ ;  /* 0x0000000e09000224 */ /* 0x010fe400078e02ff */
        /* <DEDUP_REMOVED lines=16> */
[----:B------:R-:W2:Y:S02]  /*6d40*/  @P1 LDG.E R0, desc[UR40][R8.64] ;  /* 0x0000002808001981 */ /* 0x000ea4000c1e1900 */
[----:B------:R-:W1:Y:S02]  /*6d50*/  @P2 LDC R6, c[0x0][0x42c] ;  /* 0x00010b00ff062b82 */ /* 0x000e640000000800 */
[----:B------:R3:W2:Y:S06]  /*6d60*/  @P0 LDG.E R3, desc[UR40][R4.64] ;  /* 0x0000002804030981 */ /* 0x0006ac000c1e1900 */
[----:B------:R-:W4:Y:S01]  /*6d70*/  LDC.64 R10, c[0x0][0x9e0] ;  /* 0x00027800ff0a7b82 */ /* 0x000f220000000a00 */
[----:B------:R-:W-:Y:S01]  /*6d80*/  IADD3 R2, R27, 0xc0, -R28 ;  /* 0x000000c01b027810 */ /* 0x000fe20007ffe81c */
[----:B---3--:R-:W-:-:S04]  /*6d90*/  IMAD.MOV.U32 R5, RZ, RZ, R29 ;  /* 0x000000ffff057224 */ /* 0x008fc800078e001d */
[----:B------:R-:W-:Y:S02]  /*6da0*/  IMAD R4, R26, 0xc0, R2 ;  /* 0x000000c01a047824 */ /* 0x000fe400078e0202 */
[----:B-1----:R-:W-:-:S03]  /*6db0*/  @P2 IMAD.HI.U32 R6, R29, R6, RZ ;  /* 0x000000061d062227 */ /* 0x002fc600078e00ff */
[----:B------:R1:W-:Y:S02]  /*6dc0*/  STL [R1+0x44], R4 ;  /* 0x0000440401007387 */ /* 0x0003e40000100800 */
[----:B0-----:R-:W-:-:S05]  /*6dd0*/  @P2 SHF.R.U32.HI R5, RZ, R7, R6 ;  /* 0x00000007ff052219 */ /* 0x001fca0000011606 */
[----:B------:R1:W-:Y:S01]  /*6de0*/  STL [R1+0x5c], R5 ;  /* 0x00005c0501007387 */ /* 0x0003e20000100800 */
[----:B----4-:R-:W-:Y:S01]  /*6df0*/  ISETP.GE.AND P1, PT, R11, 0x1, PT ;  /* 0x000000010b00780c */ /* 0x010fe20003f26270 */
[----:B--2---:R-:W-:Y:S01]  /*6e00*/  FMUL.FTZ R0, R3, R0 ;  /* 0x0000000003007220 */ /* 0x004fe20000410000 */
[----:B------:R-:W-:-:S03]  /*6e10*/  IMAD.IADD R3, R4, 0x1, R10 ;  /* 0x0000000104037824 */ /* 0x000fc600078e020a */
[----:B------:R-:W-:-:S08]  /*6e20*/  FMUL.FTZ R2, R0, UR4 ;  /* 0x0000000400027c20 */ /* 0x000fd00008410000 */
[----:B-1----:R-:W-:Y:S05]  /*6e30*/  @!P1 BRA `(.L_x_1136) ;  /* 0x0000000000489947 */ /* 0x002fea0003800000 */
[C---:B------:R-:W-:Y:S01]  /*6e40*/  ISETP.GT.AND P0, PT, R4.reuse, RZ, PT ;  /* 0x000000ff0400720c */ /* 0x040fe20003f04270 */
[----:B------:R-:W-:Y:S01]  /*6e50*/  BSSY B0, `(.L_x_1137) ;  /* 0x000000e000007945 */ /* 0x000fe20003800000 */
[----:B------:R-:W-:-:S11]  /*6e60*/  VIADD R0, R4, 0xffffffff ;  /* 0xffffffff04007836 */ /* 0x000fd60000000000 */
        /* <DEDUP_REMOVED lines=8> */
.L_x_1138:
[----:B------:R-:W-:-:S13]  /*6ef0*/  ISETP.NE.AND P0, PT, R11, 0x1, PT ;  /* 0x000000010b00780c */ /* 0x000fda0003f05270 */
[----:B------:R-:W0:Y:S02]  /*6f00*/  @P0 LDC.64 R4, c[0x0][0x9e8] ;  /* 0x00027a00ff040b82 */ /* 0x000e240000000a00 */
[----:B0-----:R-:W-:-:S05]  /*6f10*/  @P0 IMAD.HI.U32 R4, R0, R4, RZ ;  /* 0x0000000400040227 */ /* 0x001fca00078e00ff */
[----:B------:R-:W-:-:S07]  /*6f20*/  @P0 SHF.R.U32.HI R0, RZ, R5, R4 ;  /* 0x00000005ff000219 */ /* 0x000fce0000011604 */
.L_x_1139:
[----:B------:R-:W-:Y:S05]  /*6f30*/  BSYNC B0 ;  /* 0x0000000000007941 */ /* 0x000fea0003800000 */
.L_x_1137:
[----:B------:R-:W-:-:S05]  /*6f40*/  IMAD R0, R0, R11, R11 ;  /* 0x0000000b00007224 */ /* 0x000fca00078e020b */
[----:B------:R-:W-:-:S07]  /*6f50*/  VIMNMX R3, R3, R0, PT ;  /* 0x0000000003037248 */ /* 0x000fce0003fe0100 */
.L_x_1136:
[----:B------:R-:W-:Y:S01]  /*6f60*/  VIADD R3, R3, 0x7f ;  /* 0x0000007f03037836 */ /* 0x000fe20000000000 */
[----:B------:R-:W-:Y:S01]  /*6f70*/  ULDC UR4, c[0x0][0x9dc] ;  /* 0x0002770000047ab9 */ /* 0x000fe20000000800 */
[----:B------:R-:W-:-:S03]  /*6f80*/  IMAD.IADD R155, R27, 0x1, -R28 ;  /* 0x000000011b9b7824 */ /* 0x000fc600078e0a1c */
[----:B------:R-:W-:Y:S01]  /*6f90*/  SHF.R.S32.HI R0, RZ, 0x1f, R3 ;  /* 0x0000001fff007819 */ /* 0x000fe20000011403 */
[----:B------:R-:W-:-:S03]  /*6fa0*/  IMAD R88, R26, 0xc0, R155 ;  /* 0x000000c01a587824 */ /* 0x000fc600078e029b */
[----:B------:R-:W-:Y:S01]  /*6fb0*/  LEA.HI R0, R0, R3, RZ, 0x7 ;  /* 0x0000000300007211 */ /* 0x000fe200078f38ff */
[----:B------:R-:W-:-:S03]  /*6fc0*/  VIADD R3, R88, -UR4 ;  /* 0x8000000458037c36 */ /* 0x000fc60008000000 */
[----:B------:R-:W-:-:S04]  /*6fd0*/  SHF.R.S32.HI R0, RZ, 0x7, R0 ;  /* 0x00000007ff007819 */ /* 0x000fc80000011400 */
[----:B------:R-:W-:Y:S01]  /*6fe0*/  VIMNMX R89, R25, R0, PT ;  /* 0x0000000019597248 */ /* 0x000fe20003fe0100 */
[----:B------:R-:W-:Y:S06]  /*6ff0*/  @!P1 BRA `(.L_x_1140) ;  /* 0x0000000000489947 */ /* 0x000fec0003800000 */
[----:B------:R-:W-:Y:S01]  /*7000*/  ISETP.GT.AND P0, PT, R88, -0x1, PT ;  /* 0xffffffff5800780c */ /* 0x000fe20003f04270 */
[----:B------:R-:W-:-:S12]  /*7010*/  BSSY B0, `(.L_x_1141) ;  /* 0x000000e000007945 */ /* 0x000fd80003800000 */
        /* <DEDUP_REMOVED lines=8> */
.L_x_1142:
[----:B------:R-:W-:Y:S01]  /*70a0*/  ISETP.NE.AND P0, PT, R11, 0x1, PT ;  /* 0x000000010b00780c */ /* 0x000fe20003f05270 */
[----:B------:R-:W-:-:S12]  /*70b0*/  IMAD.MOV.U32 R0, RZ, RZ, R88 ;  /* 0x000000ffff007224 */ /* 0x000fd800078e0058 */
[----:B------:R-:W0:Y:S02]  /*70c0*/  @P0 LDC.64 R4, c[0x0][0x9e8] ;  /* 0x00027a00ff040b82 */ /* 0x000e240000000a00 */
[----:B0-----:R-:W-:-:S05]  /*70d0*/  @P0 IMAD.HI.U32 R4, R88, R4, RZ ;  /* 0x0000000458040227 */ /* 0x001fca00078e00ff */
[----:B------:R-:W-:-:S07]  /*70e0*/  @P0 SHF.R.U32.HI R0, RZ, R5, R4 ;  /* 0x00000005ff000219 */ /* 0x000fce0000011604 */
.L_x_1143:
[----:B------:R-:W-:Y:S05]  /*70f0*/  BSYNC B0 ;  /* 0x0000000000007941 */ /* 0x000fea0003800000 */
.L_x_1141:
[----:B------:R-:W-:-:S05]  /*7100*/  IMAD R0, R0, R11, RZ ;  /* 0x0000000b00007224 */ /* 0x000fca00078e02ff */
[----:B------:R-:W-:-:S07]  /*7110*/  VIMNMX R3, R3, R0, !PT ;  /* 0x0000000003037248 */ /* 0x000fce0007fe0100 */
.L_x_1140:
[----:B------:R-:W-:Y:S02]  /*7120*/  SHF.R.S32.HI R0, RZ, 0x1f, R3 ;  /* 0x0000001fff007819 */ /* 0x000fe40000011403 */
[----:B------:R-:W-:Y:S02]  /*7130*/  CS2R R4, SRZ ;  /* 0x0000000000047805 */ /* 0x000fe4000001ff00 */
[----:B------:R-:W-:Y:S02]  /*7140*/  PLOP3.LUT P0, PT, PT, PT, PT, 0x80, 0x0 ;  /* 0x000000000000781c */ /* 0x000fe40003f0f070 */
[----:B------:R-:W-:Y:S02]  /*7150*/  CS2R R134, SRZ ;  /* 0x0000000000867805 */ /* 0x000fe4000001ff00 */
[----:B------:R-:W-:Y:S02]  /*7160*/  LEA.HI R0, R0, R3, RZ, 0x7 ;  /* 0x0000000300007211 */ /* 0x000fe400078f38ff */
[----:B------:R-:W-:Y:S01]  /*7170*/  CS2R R26, SRZ ;  /* 0x00000000001a7805 */ /* 0x000fe2000001ff00 */
[----:B------:R-:W-:Y:S01]  /*7180*/  IMAD.MOV.U32 R8, RZ, RZ, RZ ;  /* 0x000000ffff087224 */ /* 0x000fe200078e00ff */
[----:B------:R-:W-:-:S02]  /*7190*/  CS2R R128, SRZ ;  /* 0x0000000000807805 */ /* 0x000fc4000001ff00 */
[----:B------:R-:W-:Y:S02]  /*71a0*/  SHF.R.S32.HI R0, RZ, 0x7, R0 ;  /* 0x00000007ff007819 */ /* 0x000fe40000011400 */
[----:B------:R-:W-:Y:S02]  /*71b0*/  CS2R R12, SRZ ;  /* 0x00000000000c7805 */ /* 0x000fe4000001ff00 */
[----:B------:R-:W-:Y:S02]  /*71c0*/  CS2R R126, SRZ ;  /* 0x00000000007e7805 */ /* 0x000fe4000001ff00 */
[----:B------:R-:W-:Y:S02]  /*71d0*/  CS2R R28, SRZ ;  /* 0x00000000001c7805 */ /* 0x000fe4000001ff00 */
[----:B------:R-:W-:Y:S02]  /*71e0*/  VIMNMX R6, RZ, R0, !PT ;  /* 0x00000000ff067248 */ /* 0x000fe40007fe0100 */
[----:B------:R-:W-:-:S02]  /*71f0*/  CS2R R10, SRZ ;  /* 0x00000000000a7805 */ /* 0x000fc4000001ff00 */
[----:B------:R-:W-:Y:S02]  /*7200*/  CS2R R120, SRZ ;  /* 0x0000000000787805 */ /* 0x000fe4000001ff00 */
[----:B------:R-:W-:Y:S02]  /*7210*/  CS2R R14, SRZ ;  /* 0x00000000000e7805 */ /* 0x000fe4000001ff00 */
[----:B------:R-:W-:Y:S01]  /*7220*/  ISETP.GT.AND P1, PT, R89, R6, PT ;  /* 0x000000065900720c */ /* 0x000fe20003f24270 */
[----:B------:R0:W-:Y:S01]  /*7230*/  STL [R1+0x28], R6 ;  /* 0x0000280601007387 */ /* 0x0001e20000100800 */
[----:B------:R-:W-:Y:S02]  /*7240*/  CS2R R118, SRZ ;  /* 0x0000000000767805 */ /* 0x000fe4000001ff00 */
[----:B------:R-:W-:Y:S02]  /*7250*/  CS2R R30, SRZ ;  /* 0x00000000001e7805 */ /* 0x000fe4000001ff00 */
[----:B------:R-:W-:-:S02]  /*7260*/  CS2R R112, SRZ ;  /* 0x0000000000707805 */ /* 0x000fc4000001ff00 */
[----:B------:R-:W-:Y:S02]  /*7270*/  CS2R R20, SRZ ;  /* 0x0000000000147805 */ /* 0x000fe4000001ff00 */
[----:B------:R-:W-:Y:S02]  /*7280*/  CS2R R110, SRZ ;  /* 0x00000000006e7805 */ /* 0x000fe4000001ff00 */
[----:B------:R-:W-:Y:S02]  /*7290*/  CS2R R32, SRZ ;  /* 0x0000000000207805 */ /* 0x000fe4000001ff00 */
[----:B------:R-:W-:Y:S01]  /*72a0*/  CS2R R104, SRZ ;  /* 0x0000000000687805 */ /* 0x000fe2000001ff00 */
[----:B------:R-:W-:Y:S01]  /*72b0*/  IMAD.MOV.U32 R25, RZ, RZ, RZ ;  /* 0x000000ffff197224 */ /* 0x000fe200078e00ff */
[----:B------:R-:W-:Y:S02]  /*72c0*/  CS2R R102, SRZ ;  /* 0x0000000000667805 */ /* 0x000fe4000001ff00 */
[----:B------:R-:W-:-:S02]  /*72d0*/  CS2R R34, SRZ ;  /* 0x0000000000227805 */ /* 0x000fc4000001ff00 */
[----:B------:R-:W-:Y:S02]  /*72e0*/  CS2R R96, SRZ ;  /* 0x0000000000607805 */ /* 0x000fe4000001ff00 */
[----:B------:R-:W-:Y:S02]  /*72f0*/  CS2R R36, SRZ ;  /* 0x0000000000247805 */ /* 0x000fe4000001ff00 */
[----:B------:R-:W-:Y:S02]  /*7300*/  CS2R R94, SRZ ;  /* 0x00000000005e7805 */ /* 0x000fe4000001ff00 */
[----:B------:R-:W-:Y:S01]  /*7310*/  CS2R R38, SRZ ;  /* 0x0000000000267805 */ /* 0x000fe2000001ff00 */
[----:B------:R-:W-:Y:S02]  /*7320*/  IMAD.MOV.U32 R3, RZ, RZ, RZ ;  /* 0x000000ffff037224 */ /* 0x000fe400078e00ff */
[----:B------:R-:W-:Y:S01]  /*7330*/  IMAD.MOV.U32 R92, RZ, RZ, RZ ;  /* 0x000000ffff5c7224 */ /* 0x000fe200078e00ff */
[----:B0-----:R-:W-:Y:S06]  /*7340*/  @!P1 BRA `(.L_x_1144) ;  /* 0x0000010400a09947 */ /* 0x001fec0003800000 */
        /* <DEDUP_REMOVED lines=32> */
.L_x_1146:
[----:B------:R-:W-:Y:S05]  /*7550*/  BSYNC B6 ;  /* 0x0000000000067941 */ /* 0x000fea0003800000 */
.L_x_1145:
        /* <DEDUP_REMOVED lines=13> */
.L_x_1150:
[----:B-1----:R1:W2:Y:S02]  /*7630*/  SYNCS.PHASECHK.TRANS64.TRYWAIT P0, [R17+URZ+0x19c00], R0 ;  /* 0x019c0000110075a7 */ /* 0x0022a4000800017f */
[----:B--2---:R-:W-:Y:S05]  /*7640*/  @!P0 NANOSLEEP.SYNCS 0x989680 ;  /* 0x009896800000895d */ /* 0x004fea0003900000 */
[----:B------:R-:W2:Y:S02]  /*7650*/  @!P0 SYNCS.PHASECHK.TRANS64 P0, [R17+URZ+0x19c00], R0 ;  /* 0x019c0000110085a7 */ /* 0x000ea4000800007f */
[----:B--2---:R-:W-:Y:S05]  /*7660*/  @!P0 BRA `(.L_x_1150) ;  /* 0xfffffffc00f08947 */ /* 0x004fea000383ffff */
.L_x_1149:
[----:B------:R-:W-:Y:S05]  /*7670*/  BSYNC B0 ;  /* 0x0000000000007941 */ /* 0x000fea0003800000 */
.L_x_1148:
[----:B------:R-:W-:Y:S05]  /*7680*/  BRA `(.L_x_1151) ;  /* 0x0000004800347947 */ /* 0x000fea0003800000 */
.L_x_1147:
[----:B------:R-:W0:Y:S01]  /*7690*/  S2R R4, SR_TID.X ;  /* 0x0000000000047919 */ /* 0x000e220000002100 */
[----:B------:R-:W-:Y:S01]  /*76a0*/  LOP3.LUT P0, RZ, R26, 0x9f, RZ, 0xc0, !PT ;  /* 0x0000009f1aff7812 */ /* 0x000fe2000780c0ff */
[----:B------:R-:W-:Y:S01]  /*76b0*/  ULDC.64 UR4, c[0x0][0x3d8] ;  /* 0x0000f60000047ab9 */ /* 0x000fe20000000a00 */
[----:B-----5:R-:W-:Y:S01]  /*76c0*/  SHF.R.S32.HI R0, RZ, 0x1f, R24 ;  /* 0x0000001fff007819 */ /* 0x020fe20000011418 */
[----:B------:R-:W-:Y:S01]  /*76d0*/  ULDC.64 UR6, c[0x0][0x3e8] ;  /* 0x0000fa0000067ab9 */ /* 0x000fe20000000a00 */
[----:B------:R-:W-:Y:S01]  /*76e0*/  IMAD.WIDE.U32 R38, R24, UR4, RZ ;  /* 0x0000000418267c25 */ /* 0x000fe2000f8e00ff */
[----:B------:R-:W-:Y:S03]  /*76f0*/  BSSY B6, `(.L_x_1152) ;  /* 0x0000024000067945 */ /* 0x000fe60003800000 */
[C---:B------:R-:W-:Y:S02]  /*7700*/  IMAD R3, R0.reuse, UR4, RZ ;  /* 0x0000000400037c24 */ /* 0x040fe4000f8e02ff */
[----:B------:R-:W-:-:S02]  /*7710*/  IMAD R5, R0, UR6, RZ ;  /* 0x0000000600057c24 */ /* 0x000fc4000f8e02ff */
[C---:B------:R-:W-:Y:S02]  /*7720*/  IMAD R3, R24.reuse, UR5, R3 ;  /* 0x0000000518037c24 */ /* 0x040fe4000f8e0203 */
[C---:B------:R-:W-:Y:S02]  /*7730*/  IMAD R5, R24.reuse, UR7, R5 ;  /* 0x0000000718057c24 */ /* 0x040fe4000f8e0205 */
[----:B------:R-:W-:-:S04]  /*7740*/  IMAD.WIDE.U32 R40, R24, UR6, RZ ;  /* 0x0000000618287c25 */ /* 0x000fc8000f8e00ff */
[----:B------:R-:W-:Y:S02]  /*7750*/  IMAD.IADD R37, R3, 0x1, R39 ;  /* 0x0000000103257824 */ /* 0x000fe400078e0227 */
[----:B------:R-:W-:Y:S02]  /*7760*/  IMAD.IADD R45, R5, 0x1, R41 ;  /* 0x00000001052d7824 */ /* 0x000fe400078e0229 */
[----:B0-----:R-:W-:-:S05]  /*7770*/  VIADD R6, R4, 0xffffff80 ;  /* 0xffffff8004067836 */ /* 0x001fca0000000000 */
[CC--:B------:R-:W-:Y:S02]  /*7780*/  LEA.HI R35, R6.reuse, R6.reuse, RZ, 0x1 ;  /* 0x0000000606237211 */ /* 0x0c0fe400078f08ff */
[----:B------:R-:W-:Y:S02]  /*7790*/  LEA.HI R4, R6, R6, RZ, 0x1 ;  /* 0x0000000606047211 */ /* 0x000fe400078f08ff */
[----:B------:R-:W-:Y:S02]  /*77a0*/  LOP3.LUT R35, R35, 0xfffffffe, RZ, 0xc0, !PT ;  /* 0xfffffffe23237812 */ /* 0x000fe400078ec0ff */
[----:B------:R-:W-:-:S03]  /*77b0*/  LOP3.LUT R4, R4, 0xfffffffe, RZ, 0xc0, !PT ;  /* 0xfffffffe04047812 */ /* 0x000fc600078ec0ff */
[C---:B------:R-:W-:Y:S02]  /*77c0*/  IMAD.IADD R35, R6.reuse, 0x1, -R35 ;  /* 0x0000000106237824 */ /* 0x040fe400078e0a23 */
[----:B------:R-:W-:Y:S02]  /*77d0*/  IMAD.IADD R4, R6, 0x1, -R4 ;  /* 0x0000000106047824 */ /* 0x000fe400078e0a04 */
[----:B------:R-:W-:Y:S02]  /*77e0*/  IMAD.SHL.U32 R35, R35, 0x8, RZ ;  /* 0x0000000823237824 */ /* 0x000fe400078e00ff */
[----:B------:R-:W-:-:S03]  /*77f0*/  IMAD.SHL.U32 R4, R4, 0x10, RZ ;  /* 0x0000001004047824 */ /* 0x000fc600078e00ff */
[----:B------:R-:W-:Y:S02]  /*7800*/  SHF.R.S32.HI R34, RZ, 0x1f, R35 ;  /* 0x0000001fff227819 */ /* 0x000fe40000011423 */
[----:B------:R-:W-:Y:S01]  /*7810*/  SHF.R.S32.HI R49, RZ, 0x1f, R4 ;  /* 0x0000001fff317819 */ /* 0x000fe20000011404 */
        /* <DEDUP_REMOVED lines=17> */
.L_x_1153:
[----:B------:R-:W-:Y:S05]  /*7930*/  BSYNC B6 ;  /* 0x0000000000067941 */ /* 0x000fea0003800000 */
.L_x_1152:
[----:B------:R-:W2:Y:S01]  /*7940*/  LDL R21, [R1+0x24] ;  /* 0x0000240001157983 */ /* 0x000ea20000100800 */
[----:B------:R-:W0:Y:S01]  /*7950*/  LDC.64 R12, c[0x0][0x3d8] ;  /* 0x0000f600ff0c7b82 */ /* 0x000e220000000a00 */
[----:B------:R-:W-:Y:S02]  /*7960*/  ULDC.U8 UR4, c[0x0][0x3f0] ;  /* 0x0000fc0000047ab9 */ /* 0x000fe40000000000 */
[----:B------:R-:W3:Y:S04]  /*7970*/  LDL R24, [R1+0x3c] ;  /* 0x00003c0001187983 */ /* 0x000ee80000100800 */
[----:B------:R-:W4:Y:S01]  /*7980*/  LDL R20, [R1+0x48] ;  /* 0x0000480001147983 */ /* 0x000f220000100800 */
[----:B------:R-:W1:Y:S01]  /*7990*/  LDC.64 R10, c[0x0][0x3e8] ;  /* 0x0000fa00ff0a7b82 */ /* 0x000e620000000a00 */
[----:B------:R-:W-:Y:S01]  /*79a0*/  ISETP.NE.AND P0, PT, RZ, UR4, PT ;  /* 0x00000004ff007c0c */ /* 0x000fe2000bf05270 */
[----:B------:R-:W-:Y:S01]  /*79b0*/  BSSY B0, `(.L_x_1154) ;  /* 0x0000452000007945 */ /* 0x000fe20003800000 */
[----:B------:R-:W-:-:S02]  /*79c0*/  SHF.R.S32.HI R51, RZ, 0x1f, R23 ;  /* 0x0000001fff337819 */ /* 0x000fc40000011417 */
[----:B--2---:R-:W-:Y:S01]  /*79d0*/  SHF.R.S32.HI R3, RZ, 0x1f, R21 ;  /* 0x0000001fff037819 */ /* 0x004fe20000011415 */
[----:B0-----:R-:W-:-:S04]  /*79e0*/  IMAD.WIDE.U32 R42, R21, R12, RZ ;  /* 0x0000000c152a7225 */ /* 0x001fc800078e00ff */
[C---:B------:R-:W-:Y:S02]  /*79f0*/  IMAD R4, R3.reuse, R12, RZ ;  /* 0x0000000c03047224 */ /* 0x040fe400078e02ff */
[-C--:B-1----:R-:W-:Y:S02]  /*7a00*/  IMAD R6, R3, R10.reuse, RZ ;  /* 0x0000000a03067224 */ /* 0x082fe400078e02ff */
[C---:B---3--:R-:W-:Y:S02]  /*7a10*/  IMAD R0, R21.reuse, -0xc0, R24 ;  /* 0xffffff4015007824 */ /* 0x048fe400078e0218 */
[----:B------:R-:W-:-:S04]  /*7a20*/  IMAD.WIDE.U32 R14, R21, R10, RZ ;  /* 0x0000000a150e7225 */ /* 0x000fc800078e00ff */
[C---:B------:R-:W-:Y:S02]  /*7a30*/  IMAD R3, R21.reuse, R13, R4 ;  /* 0x0000000d15037224 */ /* 0x040fe400078e0204 */
[----:B------:R-:W-:Y:S01]  /*7a40*/  IMAD R5, R21, R11, R6 ;  /* 0x0000000b15057224 */ /* 0x000fe200078e0206 */
[----:B------:R-:W-:Y:S01]  /*7a50*/  VIMNMX R4, R0, 0xc0, PT ;  /* 0x000000c000047848 */ /* 0x000fe20003fe0100 */
[----:B----4-:R-:W-:Y:S02]  /*7a60*/  IMAD.IADD R20, R17, 0x1, R20 ;  /* 0x0000000111147824 */ /* 0x010fe400078e0214 */
[----:B------:R-:W-:Y:S02]  /*7a70*/  IMAD.IADD R44, R43, 0x1, R3 ;  /* 0x000000012b2c7824 */ /* 0x000fe400078e0203 */
[----:B------:R-:W-:Y:S01]  /*7a80*/  IMAD.IADD R48, R15, 0x1, R5 ;  /* 0x000000010f307824 */ /* 0x000fe200078e0205 */
[----:B------:R-:W-:Y:S06]  /*7a90*/  @!P0 BRA `(.L_x_1155) ;  /* 0x0000001c00588947 */ /* 0x000fec0003800000 */
[----:B------:R-:W0:Y:S01]  /*7aa0*/  LDC R0, c[0x0][0x428] ;  /* 0x00010a00ff007b82 */ /* 0x000e220000000800 */
[----:B------:R-:W-:Y:S01]  /*7ab0*/  ISETP.GE.AND P0, PT, R23, R4, PT ;  /* 0x000000041700720c */ /* 0x000fe20003f06270 */
[----:B------:R-:W-:Y:S01]  /*7ac0*/  IMAD R3, R21, 0xc0, R23 ;  /* 0x000000c015037824 */ /* 0x000fe200078e0217 */
[----:B------:R-:W-:Y:S01]  /*7ad0*/  BSSY B1, `(.L_x_1156) ;  /* 0x000003a000017945 */ /* 0x000fe20003800000 */
[----:B------:R-:W-:Y:S02]  /*7ae0*/  CS2R R30, SRZ ;  /* 0x00000000001e7805 */ /* 0x000fe4000001ff00 */
[----:B------:R-:W-:Y:S02]  /*7af0*/  CS2R R26, SRZ ;  /* 0x00000000001a7805 */ /* 0x000fe4000001ff00 */
[----:B------:R-:W-:Y:S02]  /*7b00*/  CS2R R8, SRZ ;  /* 0x0000000000087805 */ /* 0x000fe4000001ff00 */
[----:B------:R-:W-:-:S02]  /*7b10*/  CS2R R32, SRZ ;  /* 0x0000000000207805 */ /* 0x000fc4000001ff00 */
[----:B------:R-:W-:Y:S02]  /*7b20*/  CS2R R28, SRZ ;  /* 0x00000000001c7805 */ /* 0x000fe4000001ff00 */
[----:B------:R-:W-:Y:S01]  /*7b30*/  CS2R R24, SRZ ;  /* 0x0000000000187805 */ /* 0x000fe2000001ff00 */
[----:B------:R-:W-:Y:S02]  /*7b40*/  IMAD.MOV.U32 R6, RZ, RZ, R38 ;  /* 0x000000ffff067224 */ /* 0x000fe400078e0026 */
[----:B------:R-:W-:Y:S02]  /*7b50*/  IMAD.MOV.U32 R7, RZ, RZ, R37 ;  /* 0x000000ffff077224 */ /* 0x000fe400078e0025 */
[----:B------:R-:W-:Y:S01]  /*7b60*/  IMAD.MOV.U32 R4, RZ, RZ, R40 ;  /* 0x000000ffff047224 */ /* 0x000fe200078e0028 */
[----:B0-----:R-:W-:-:S13]  /*7b70*/  ISETP.NE.AND P1, PT, R0, 0x1, PT ;  /* 0x000000010000780c */ /* 0x001fda0003f25270 */
[----:B------:R-:W0:Y:S08]  /*7b80*/  @P1 LDC R0, c[0x0][0x42c] ;  /* 0x00010b00ff001b82 */ /* 0x000e300000000800 */
[----:B------:R-:W1:Y:S01]  /*7b90*/  @P1 LDC R5, c[0x0][0x430] ;  /* 0x00010c00ff051b82 */ /* 0x000e620000000800 */
[----:B0-----:R-:W-:-:S05]  /*7ba0*/  @P1 IMAD.HI.U32 R0, R3, R0, RZ ;  /* 0x0000000003001227 */ /* 0x001fca00078e00ff */
[----:B-1----:R-:W-:Y:S01]  /*7bb0*/  @P1 SHF.R.U32.HI R3, RZ, R5, R0 ;  /* 0x00000005ff031219 */ /* 0x002fe20000011600 */
[----:B------:R-:W-:-:S03]  /*7bc0*/  IMAD.MOV.U32 R5, RZ, RZ, R45 ;  /* 0x000000ffff057224 */ /* 0x000fc600078e002d */
[----:B------:R-:W-:Y:S01]  /*7bd0*/  SHF.R.S32.HI R21, RZ, 0x1f, R3 ;  /* 0x0000001fff157819 */ /* 0x000fe20000011403 */
[----:B------:R-:W-:Y:S06]  /*7be0*/  @P0 BRA `(.L_x_1157) ;  /* 0x0000000000a00947 */ /* 0x000fec0003800000 */
[----:B------:R-:W-:Y:S01]  /*7bf0*/  IMAD.MOV.U32 R8, RZ, RZ, R35 ;  /* 0x000000ffff087224 */ /* 0x000fe200078e0023 */
[----:B------:R-:W-:Y:S01]  /*7c00*/  ULDC UR4, c[0x0][0x3d4] ;  /* 0x0000f50000047ab9 */ /* 0x000fe20000000800 */
[----:B------:R-:W-:Y:S01]  /*7c10*/  IMAD.MOV.U32 R9, RZ, RZ, R34 ;  /* 0x000000ffff097224 */ /* 0x000fe200078e0022 */
[----:B------:R-:W-:Y:S01]  /*7c20*/  ULDC.64 UR6, c[0x0][0x3c8] ;  /* 0x0000f20000067ab9 */ /* 0x000fe20000000a00 */
[-C--:B------:R-:W-:Y:S01]  /*7c30*/  IMAD R0, R51, R12.reuse, RZ ;  /* 0x0000000c33007224 */ /* 0x080fe200078e02ff */
[----:B------:R-:W-:Y:S01]  /*7c40*/  ULDC.64 UR8, c[0x0][0x3e0] ;  /* 0x0000f80000087ab9 */ /* 0x000fe20000000a00 */
[--C-:B------:R-:W-:Y:S01]  /*7c50*/  IMAD.WIDE.U32 R24, R23, R12, R8.reuse ;  /* 0x0000000c17187225 */ /* 0x100fe200078e0008 */
[----:B------:R-:W-:Y:S02]  /*7c60*/  ISETP.GE.AND P3, PT, R35, UR4, PT ;  /* 0x0000000423007c0c */ /* 0x000fe4000bf66270 */
[----:B------:R-:W-:Y:S02]  /*7c70*/  CS2R R32, SRZ ;  /* 0x0000000000207805 */ /* 0x000fe4000001ff00 */
[----:B------:R-:W-:Y:S01]  /*7c80*/  CS2R R28, SRZ ;  /* 0x00000000001c7805 */ /* 0x000fe2000001ff00 */
[----:B------:R-:W-:Y:S01]  /*7c90*/  IMAD R26, R51, R10, RZ ;  /* 0x0000000a331a7224 */ /* 0x000fe200078e02ff */
[----:B------:R-:W-:Y:S01]  /*7ca0*/  IADD3 R38, P1, R24, R38, RZ ;  /* 0x0000002618267210 */ /* 0x000fe20007f3e0ff */
[----:B------:R-:W-:Y:S01]  /*7cb0*/  IMAD.WIDE.U32 R8, R23, R10, R8 ;  /* 0x0000000a17087225 */ /* 0x000fe200078e0008 */
[----:B------:R-:W-:-:S03]  /*7cc0*/  CS2R R30, SRZ ;  /* 0x00000000001e7805 */ /* 0x000fc6000001ff00 */
[C---:B------:R-:W-:Y:S01]  /*7cd0*/  IMAD R0, R23.reuse, R13, R0 ;  /* 0x0000000d17007224 */ /* 0x040fe200078e0200 */
[----:B------:R-:W-:Y:S01]  /*7ce0*/  IADD3 R40, P2, R8, R40, RZ ;  /* 0x0000002808287210 */ /* 0x000fe20007f5e0ff */
[----:B------:R-:W-:-:S03]  /*7cf0*/  IMAD R26, R23, R11, R26 ;  /* 0x0000000b171a7224 */ /* 0x000fc600078e021a */
[----:B------:R-:W-:Y:S01]  /*7d00*/  IADD3.X R39, R37, R25, R0, P1, !PT ;  /* 0x0000001925277210 */ /* 0x000fe20000ffe400 */
[----:B------:R-:W-:Y:S01]  /*7d10*/  VIADD R0, R35, 0x10 ;  /* 0x0000001023007836 */ /* 0x000fe20000000000 */
[----:B------:R-:W-:Y:S01]  /*7d20*/  IADD3.X R41, R45, R9, R26, P2, !PT ;  /* 0x000000092d297210 */ /* 0x000fe200017fe41a */
[----:B------:R-:W-:Y:S01]  /*7d30*/  IMAD R9, R44, 0xc0, RZ ;  /* 0x000000c02c097824 */ /* 0x000fe200078e02ff */
[----:B------:R-:W-:Y:S01]  /*7d40*/  CS2R R26, SRZ ;  /* 0x00000000001a7805 */ /* 0x000fe2000001ff00 */
[----:B------:R-:W-:Y:S01]  /*7d50*/  IMAD.WIDE.U32 R42, R42, 0xc0, R38 ;  /* 0x000000c02a2a7825 */ /* 0x000fe200078e0026 */
[----:B------:R-:W-:-:S03]  /*7d60*/  ISETP.GE.AND P4, PT, R0, UR4, PT ;  /* 0x0000000400007c0c */ /* 0x000fc6000bf86270 */
[----:B------:R-:W-:Y:S01]  /*7d70*/  VIADD R0, R35, 0x20 ;  /* 0x0000002023007836 */ /* 0x000fe20000000000 */
[----:B------:R-:W-:Y:S01]  /*7d80*/  IADD3 R34, P1, R42, UR6, RZ ;  /* 0x000000062a227c10 */ /* 0x000fe2000ff3e0ff */
[----:B------:R-:W-:-:S03]  /*7d90*/  IMAD.WIDE.U32 R14, R14, 0xc0, R40 ;  /* 0x000000c00e0e7825 */ /* 0x000fc600078e0028 */
[----:B------:R-:W-:Y:S01]  /*7da0*/  ISETP.GE.AND P5, PT, R0, UR4, PT ;  /* 0x0000000400007c0c */ /* 0x000fe2000bfa6270 */
[----:B------:R-:W-:Y:S01]  /*7db0*/  IMAD R25, R48, 0xc0, RZ ;  /* 0x000000c030197824 */ /* 0x000fe200078e02ff */
[----:B------:R-:W-:Y:S02]  /*7dc0*/  IADD3 R14, P2, R14, UR8, RZ ;  /* 0x000000080e0e7c10 */ /* 0x000fe4000ff5e0ff */
[----:B------:R-:W-:Y:S02]  /*7dd0*/  IADD3.X R35, R43, UR7, R9, P1, !PT ;  /* 0x000000072b237c10 */ /* 0x000fe40008ffe409 */
[----:B------:R-:W-:Y:S02]  /*7de0*/  CS2R R8, SRZ ;  /* 0x0000000000087805 */ /* 0x000fe4000001ff00 */
[----:B------:R-:W-:Y:S02]  /*7df0*/  IADD3.X R15, R15, UR9, R25, P2, !PT ;  /* 0x000000090f0f7c10 */ /* 0x000fe400097fe419 */
[----:B------:R-:W-:Y:S01]  /*7e00*/  CS2R R24, SRZ ;  /* 0x0000000000187805 */ /* 0x000fe2000001ff00 */
[----:B------:R0:W5:Y:S04]  /*7e10*/  @!P3 LDG.E.64 R32, desc[UR40][R34.64] ;  /* 0x000000282220b981 */ /* 0x000168000c1e1b00 */
[----:B------:R0:W5:Y:S04]  /*7e20*/  @!P4 LDG.E.64 R28, desc[UR40][R34.64+0x10] ;  /* 0x00001028221cc981 */ /* 0x000168000c1e1b00 */
[----:B------:R0:W5:Y:S04]  /*7e30*/  @!P5 LDG.E.64 R24, desc[UR40][R34.64+0x20] ;  /* 0x000020282218d981 */ /* 0x000168000c1e1b00 */
[----:B------:R0:W5:Y:S04]  /*7e40*/  @!P3 LDG.E.64 R30, desc[UR40][R14.64] ;  /* 0x000000280e1eb981 */ /* 0x000168000c1e1b00 */
[----:B------:R0:W5:Y:S04]  /*7e50*/  @!P4 LDG.E.64 R26, desc[UR40][R14.64+0x10] ;  /* 0x000010280e1ac981 */ /* 0x000168000c1e1b00 */
[----:B------:R0:W5:Y:S02]  /*7e60*/  @!P5 LDG.E.64 R8, desc[UR40][R14.64+0x20] ;  /* 0x000020280e08d981 */ /* 0x000164000c1e1b00 */
.L_x_1157:
[----:B------:R-:W-:Y:S05]  /*7e70*/  BSYNC B1 ;  /* 0x0000000000017941 */ /* 0x000fea0003800000 */
.L_x_1156:
[----:B0-----:R-:W2:Y:S01]  /*7e80*/  LDL R34, [R1+0x54] ;  /* 0x0000540001227983 */ /* 0x001ea20000100800 */
[-C--:B------:R-:W-:Y:S01]  /*7e90*/  IMAD.WIDE.U32 R6, R3, R12.reuse, R6 ;  /* 0x0000000c03067225 */ /* 0x080fe200078e0006 */
[----:B------:R-:W-:Y:S01]  /*7ea0*/  ULDC.64 UR4, c[0x0][0x3c8] ;  /* 0x0000f20000047ab9 */ /* 0x000fe20000000a00 */
[----:B------:R-:W-:Y:S02]  /*7eb0*/  ULDC.64 UR6, c[0x0][0x3e0] ;  /* 0x0000f80000067ab9 */ /* 0x000fe40000000a00 */
[C---:B------:R-:W-:Y:S02]  /*7ec0*/  IMAD R12, R21.reuse, R12, RZ ;  /* 0x0000000c150c7224 */ /* 0x040fe400078e02ff */
[-C--:B------:R-:W-:Y:S02]  /*7ed0*/  IMAD R0, R21, R10.reuse, RZ ;  /* 0x0000000a15007224 */ /* 0x080fe400078e02ff */
[----:B------:R-:W-:Y:S01]  /*7ee0*/  IMAD.WIDE.U32 R14, R3, R10, R4 ;  /* 0x0000000a030e7225 */ /* 0x000fe200078e0004 */
[----:B------:R-:W-:Y:S01]  /*7ef0*/  IADD3 R4, P1, R6, UR4, RZ ;  /* 0x0000000406047c10 */ /* 0x000fe2000ff3e0ff */
[----:B------:R-:W-:-:S02]  /*7f00*/  UMOV UR4, 0xffffffff ;  /* 0xffffffff00047882 */ /* 0x000fc40000000000 */
[C---:B------:R-:W-:Y:S02]  /*7f10*/  IMAD R13, R3.reuse, R13, R12 ;  /* 0x0000000d030d7224 */ /* 0x040fe400078e020c */
[----:B------:R-:W-:Y:S01]  /*7f20*/  IMAD R3, R3, R11, R0 ;  /* 0x0000000b03037224 */ /* 0x000fe200078e0200 */
[----:B------:R-:W-:Y:S02]  /*7f30*/  IADD3 R0, P2, R14, UR6, RZ ;  /* 0x000000060e007c10 */ /* 0x000fe4000ff5e0ff */
[----:B------:R-:W-:Y:S02]  /*7f40*/  IADD3.X R13, R7, UR5, R13, P1, !PT ;  /* 0x00000005070d7c10 */ /* 0x000fe40008ffe40d */
[----:B------:R-:W-:Y:S02]  /*7f50*/  IADD3.X R3, R15, UR7, R3, P2, !PT ;  /* 0x000000070f037c10 */ /* 0x000fe400097fe403 */
[----:B--2---:R-:W-:-:S04]  /*7f60*/  LEA.HI R21, R34, R34, RZ, 0x1 ;  /* 0x0000002222157211 */ /* 0x004fc800078f08ff */
[----:B------:R-:W-:-:S05]  /*7f70*/  LOP3.LUT R21, R21, 0xfffffffe, RZ, 0xc0, !PT ;  /* 0xfffffffe15157812 */ /* 0x000fca00078ec0ff */
[----:B------:R-:W-:-:S05]  /*7f80*/  IMAD.IADD R6, R34, 0x1, -R21 ;  /* 0x0000000122067824 */ /* 0x000fca00078e0a15 */
[----:B------:R-:W-:Y:S01]  /*7f90*/  SHF.L.U32 R6, R6, 0x1f, RZ ;  /* 0x0000001f06067819 */ /* 0x000fe200000006ff */
[----:B------:R-:W-:Y:S06]  /*7fa0*/  BRA.DIV UR4, `(.L_x_1158) ;  /* 0x0000018604647947 */ /* 0x000fec000b800000 */
.L_x_1433:
[----:B------:R-:W-:-:S03]  /*7fb0*/  UMOV UR4, 0xffffffff ;  /* 0xffffffff00047882 */ /* 0x000fc60000000000 */
[----:B------:R-:W-:Y:S05]  /*7fc0*/  BRA.DIV UR4, `(.L_x_1159) ;  /* 0x0000018604807947 */ /* 0x000fea000b800000 */
.L_x_1436:
[----:B------:R-:W-:-:S03]  /*7fd0*/  UMOV UR4, 0xffffffff ;  /* 0xffffffff00047882 */ /* 0x000fc60000000000 */
[----:B------:R-:W-:Y:S05]  /*7fe0*/  BRA.DIV UR4, `(.L_x_1160) ;  /* 0x0000018604a07947 */ /* 0x000fea000b800000 */
.L_x_1439:
[----:B------:R-:W-:-:S03]  /*7ff0*/  UMOV UR4, 0xffffffff ;  /* 0xffffffff00047882 */ /* 0x000fc60000000000 */
[----:B------:R-:W-:Y:S05]  /*8000*/  BRA.DIV UR4, `(.L_x_1161) ;  /* 0x0000018604c07947 */ /* 0x000fea000b800000 */
.L_x_1442:
[----:B------:R-:W0:Y:S01]  /*8010*/  SYNCS.PHASECHK.TRANS64.TRYWAIT P1, [R17+URZ+0x19c00], R6 ;  /* 0x019c0006110075a7 */ /* 0x000e22000802017f */
[----:B------:R-:W-:Y:S04]  /*8020*/  BSSY B1, `(.L_x_1162) ;  /* 0x0000002000017945 */ /* 0x000fe80003800000 */
[----:B0-----:R-:W-:Y:S05]  /*8030*/  @!P1 BRA `(.L_x_1163) ;  /* 0x0000018400dc9947 */ /* 0x001fea0003800000 */
.L_x_1443:
[----:B------:R-:W-:Y:S05]  /*8040*/  BSYNC B1 ;  /* 0x0000000000017941 */ /* 0x000fea0003800000 */
.L_x_1162:
[----:B------:R-:W-:Y:S05]  /*8050*/  @P0 BRA `(.L_x_1164) ;  /* 0x0000003c009c0947 */ /* 0x000fea0003800000 */
[----:B------:R-:W1:Y:S01]  /*8060*/  S2R R0, SR_TID.X ;  /* 0x0000000000007919 */ /* 0x000e620000002100 */
[----:B------:R-:W-:Y:S01]  /*8070*/  BSSY B1, `(.L_x_1165) ;  /* 0x0000083000017945 */ /* 0x000fe20003800000 */
[----:B-1----:R-:W-:-:S05]  /*8080*/  VIADD R0, R0, 0xffffff80 ;  /* 0xffffff8000007836 */ /* 0x002fca0000000000 */
[----:B------:R-:W-:-:S04]  /*8090*/  LEA.HI R4, R0, R0, RZ, 0x1 ;  /* 0x0000000000047211 */ /* 0x000fc800078f08ff */
[----:B------:R-:W-:-:S05]  /*80a0*/  LOP3.LUT R4, R4, 0xfffffffe, RZ, 0xc0, !PT ;  /* 0xfffffffe04047812 */ /* 0x000fca00078ec0ff */
[----:B------:R-:W-:Y:S02]  /*80b0*/  IMAD.IADD R4, R0, 0x1, -R4 ;  /* 0x0000000100047824 */ /* 0x000fe400078e0a04 */
[----:B------:R-:W1:Y:S02]  /*80c0*/  LDC R0, c[0x0][0x3d4] ;  /* 0x0000f500ff007b82 */ /* 0x000e640000000800 */
[----:B------:R-:W-:-:S04]  /*80d0*/  IMAD.SHL.U32 R4, R4, 0x8, RZ ;  /* 0x0000000804047824 */ /* 0x000fc800078e00ff */
[C---:B------:R-:W-:Y:S02]  /*80e0*/  VIADD R3, R4.reuse, 0x10 ;  /* 0x0000001004037836 */ /* 0x040fe40000000000 */
[C---:B------:R-:W-:Y:S01]  /*80f0*/  VIADD R5, R4.reuse, 0x20 ;  /* 0x0000002004057836 */ /* 0x040fe20000000000 */
[-C--:B-1----:R-:W-:Y:S02]  /*8100*/  ISETP.GE.AND P0, PT, R4, R0.reuse, PT ;  /* 0x000000000400720c */ /* 0x082fe40003f06270 */
[-C--:B------:R-:W-:Y:S02]  /*8110*/  ISETP.GE.AND P1, PT, R3, R0.reuse, PT ;  /* 0x000000000300720c */ /* 0x080fe40003f26270 */
[----:B------:R-:W-:-:S09]  /*8120*/  ISETP.GE.AND P2, PT, R5, R0, PT ;  /* 0x000000000500720c */ /* 0x000fd20003f46270 */
[----:B------:R-:W-:Y:S05]  /*8130*/  @P0 BRA `(.L_x_1166) ;  /* 0x0000000400d80947 */ /* 0x000fea0003800000 */
[----:B0-----:R-:W0:Y:S01]  /*8140*/  LDS.128 R4, [R20+0xf000] ;  /* 0x00f0000014047984 */ /* 0x001e220000000c00 */
        /* <DEDUP_REMOVED lines=10> */
[----:B------:R-:W-:Y:S02]  /*81f0*/  LOP3.LUT R3, R32, 0xff, RZ, 0xc0, !PT ;  /* 0x000000ff20037812 */ /* 0x000fe400078ec0ff */
[----:B------:R-:W-:Y:S01]  /*8200*/  LOP3.LUT R0, R0, 0xff, RZ, 0xc0, !PT ;  /* 0x000000ff00007812 */ /* 0x000fe200078ec0ff */
[----:B------:R-:W-:Y:S01]  /*8210*/  IMAD.U32 R11, R11, 0x10000, RZ ;  /* 0x000100000b0b7824 */ /* 0x000fe200078e00ff */
[----:B------:R-:W-:Y:S01]  /*8220*/  PRMT R12, R12, 0x7604, R15 ;  /* 0x000076040c0c7816 */ /* 0x000fe2000000000f */
[----:B------:R-:W-:Y:S01]  /*8230*/  IMAD.U32 R15, R14, 0x10000, RZ ;  /* 0x000100000e0f7824 */ /* 0x000fe200078e00ff */
[----:B------:R-:W-:-:S02]  /*8240*/  PRMT R3, R0, 0x7604, R3 ;  /* 0x0000760400037816 */ /* 0x000fc40000000003 */
[----:B------:R-:W-:Y:S02]  /*8250*/  SHF.R.U32.HI R0, RZ, 0x8, R30 ;  /* 0x00000008ff007819 */ /* 0x000fe4000001161e */
[----:B------:R-:W-:Y:S02]  /*8260*/  LOP3.LUT R3, R3, 0xff0000, R32, 0xf8, !PT ;  /* 0x00ff000003037812 */ /* 0x000fe400078ef820 */
[----:B------:R-:W-:Y:S02]  /*8270*/  LOP3.LUT R15, R12, 0xff0000, R15, 0xf8, !PT ;  /* 0x00ff00000c0f7812 */ /* 0x000fe400078ef80f */
[----:B------:R-:W-:Y:S02]  /*8280*/  LOP3.LUT R11, R10, 0xff0000, R11, 0xf8, !PT ;  /* 0x00ff00000a0b7812 */ /* 0x000fe400078ef80b */
[----:B------:R-:W-:Y:S02]  /*8290*/  LOP3.LUT R13, R30, 0xff, RZ, 0xc0, !PT ;  /* 0x000000ff1e0d7812 */ /* 0x000fe400078ec0ff */
[----:B------:R-:W-:-:S02]  /*82a0*/  LOP3.LUT R0, R0, 0xff, RZ, 0xc0, !PT ;  /* 0x000000ff00007812 */ /* 0x000fc400078ec0ff */
[----:B------:R-:W-:Y:S02]  /*82b0*/  LOP3.LUT R14, R3, 0xff000000, R32, 0xf8, !PT ;  /* 0xff000000030e7812 */ /* 0x000fe400078ef820 */
[----:B------:R-:W-:Y:S02]  /*82c0*/  LOP3.LUT R31, R15, 0xff000000, R31, 0xf8, !PT ;  /* 0xff0000000f1f7812 */ /* 0x000fe400078ef81f */
[----:B------:R-:W-:Y:S02]  /*82d0*/  LOP3.LUT R32, R11, 0xff000000, R33, 0xf8, !PT ;  /* 0xff0000000b207812 */ /* 0x000fe400078ef821 */
[----:B------:R-:W-:Y:S02]  /*82e0*/  PRMT R13, R0, 0x7604, R13 ;  /* 0x00007604000d7816 */ /* 0x000fe4000000000d */
[----:B0-----:R-:W-:Y:S02]  /*82f0*/  F2FP.F16.E4M3.UNPACK_B R0, R6.H1 ;  /* 0x00000006ff00723e */ /* 0x001fe400030006ff */
[----:B------:R-:W-:-:S02]  /*8300*/  F2FP.F16.E4M3.UNPACK_B R33, R31 ;  /* 0x0000001fff21723e */ /* 0x000fc400020006ff */
[----:B------:R-:W-:Y:S01]  /*8310*/  F2FP.F16.E4M3.UNPACK_B R15, R32 ;  /* 0x00000020ff0f723e */ /* 0x000fe200020006ff */
[--C-:B------:R-:W-:Y:S01]  /*8320*/  HADD2.F32 R11, -RZ, R0.reuse.H1_H1 ;  /* 0x30000000ff0b7230 */ /* 0x100fe20000004100 */
[--C-:B------:R-:W-:Y:S01]  /*8330*/  LOP3.LUT R13, R13, 0xff0000, R30.reuse, 0xf8, !PT ;  /* 0x00ff00000d0d7812 */ /* 0x100fe200078ef81e */
[----:B------:R-:W-:Y:S01]  /*8340*/  HADD2.F32 R34, -RZ, R33.H1_H1 ;  /* 0x30000021ff227230 */ /* 0x000fe20000004100 */
[----:B------:R-:W-:Y:S01]  /*8350*/  F2FP.F16.E4M3.UNPACK_B R3, R6 ;  /* 0x00000006ff03723e */ /* 0x000fe200020006ff */
[----:B------:R-:W-:Y:S01]  /*8360*/  HADD2.F32 R21, -RZ, R15.H1_H1 ;  /* 0x3000000fff157230 */ /* 0x000fe20000004100 */
[----:B------:R-:W-:Y:S01]  /*8370*/  LOP3.LUT R30, R13, 0xff000000, R30, 0xf8, !PT ;  /* 0xff0000000d1e7812 */ /* 0x000fe200078ef81e */
        /* <DEDUP_REMOVED lines=8> */
[----:B------:R-:W-:Y:S01]  /*8400*/  F2FP.F16.E4M3.UNPACK_B R7, R5.H1 ;  /* 0x00000005ff07723e */ /* 0x000fe200030006ff */
[----:B------:R-:W-:Y:S01]  /*8410*/  HADD2.F32 R34, -RZ, R33.H0_H0 ;  /* 0x20000021ff227230 */ /* 0x000fe20000004100 */
[----:B------:R-:W-:Y:S01]  /*8420*/  F2FP.F16.E4M3.UNPACK_B R31, R31.H1 ;  /* 0x0000001fff1f723e */ /* 0x000fe200030006ff */
[----:B------:R-:W-:Y:S01]  /*8430*/  HADD2.F32 R5, -RZ, R3.H1_H1 ;  /* 0x30000003ff057230 */ /* 0x000fe20000004100 */
[----:B------:R-:W-:Y:S01]  /*8440*/  F2FP.F16.E4M3.UNPACK_B R32, R32.H1 ;  /* 0x00000020ff20723e */ /* 0x000fe200030006ff */
[----:B------:R-:W-:Y:S01]  /*8450*/  HADD2.F32 R10, -RZ, R15.H0_H0 ;  /* 0x2000000fff0a7230 */ /* 0x000fe20000004100 */
[----:B------:R-:W-:Y:S01]  /*8460*/  F2FP.F16.E4M3.UNPACK_B R0, R4 ;  /* 0x00000004ff00723e */ /* 0x000fe200020006ff */
[----:B------:R-:W-:-:S02]  /*8470*/  HADD2.F32 R3, -RZ, R3.H0_H0 ;  /* 0x20000003ff037230 */ /* 0x000fc40000004100 */
[C---:B------:R-:W-:Y:S01]  /*8480*/  FMUL.FTZ R38, R5.reuse, R34 ;  /* 0x0000002205267220 */ /* 0x040fe20000410000 */
[----:B------:R-:W-:Y:S02]  /*8490*/  HADD2.F32 R11, -RZ, R31.H0_H0 ;  /* 0x2000001fff0b7230 */ /* 0x000fe40000004100 */
[-C--:B------:R-:W-:Y:S01]  /*84a0*/  FMUL.FTZ R15, R5, R10.reuse ;  /* 0x0000000a050f7220 */ /* 0x080fe20000410000 */
[----:B------:R-:W-:Y:S02]  /*84b0*/  HADD2.F32 R5, -RZ, R12.H1_H1 ;  /* 0x3000000cff057230 */ /* 0x000fe40000004100 */
[C---:B------:R-:W-:Y:S01]  /*84c0*/  FFMA.FTZ R38, R3.reuse, R10, -R38 ;  /* 0x0000000a03267223 */ /* 0x040fe20000010826 */
[----:B------:R-:W-:Y:S02]  /*84d0*/  HADD2.F32 R10, -RZ, R32.H0_H0 ;  /* 0x20000020ff0a7230 */ /* 0x000fe40000004100 */
[----:B------:R-:W-:Y:S01]  /*84e0*/  FFMA.FTZ R33, R3, R34, R15 ;  /* 0x0000002203217223 */ /* 0x000fe2000001000f */
[----:B------:R-:W-:-:S02]  /*84f0*/  HADD2.F32 R12, -RZ, R12.H0_H0 ;  /* 0x2000000cff0c7230 */ /* 0x000fc40000004100 */
[CC--:B------:R-:W-:Y:S01]  /*8500*/  FMUL.FTZ R15, R5.reuse, R11.reuse ;  /* 0x0000000b050f7220 */ /* 0x0c0fe20000410000 */
[----:B------:R-:W-:Y:S02]  /*8510*/  HADD2.F32 R34, -RZ, R31.H1_H1 ;  /* 0x3000001fff227230 */ /* 0x000fe40000004100 */
[-C--:B------:R-:W-:Y:S01]  /*8520*/  FMUL.FTZ R5, R5, R10.reuse ;  /* 0x0000000a05057220 */ /* 0x080fe20000410000 */
[--C-:B------:R-:W-:Y:S02]  /*8530*/  HADD2.F32 R3, -RZ, R13.reuse.H1_H1 ;  /* 0x3000000dff037230 */ /* 0x100fe40000004100 */
[C---:B------:R-:W-:Y:S01]  /*8540*/  FFMA.FTZ R37, R12.reuse, R10, -R15 ;  /* 0x0000000a0c257223 */ /* 0x040fe2000001080f */
[----:B------:R-:W-:Y:S02]  /*8550*/  HADD2.F32 R32, -RZ, R32.H1_H1 ;  /* 0x30000020ff207230 */ /* 0x000fe40000004100 */
[----:B------:R-:W-:Y:S01]  /*8560*/  FFMA.FTZ R42, R12, R11, R5 ;  /* 0x0000000b0c2a7223 */ /* 0x000fe20000010005 */
[----:B------:R-:W-:-:S02]  /*8570*/  HADD2.F32 R13, -RZ, R13.H0_H0 ;  /* 0x2000000dff0d7230 */ /* 0x000fc40000004100 */
[C---:B------:R-:W-:Y:S01]  /*8580*/  FMUL.FTZ R10, R3.reuse, R34 ;  /* 0x00000022030a7220 */ /* 0x040fe20000410000 */
[----:B------:R-:W-:Y:S01]  /*8590*/  F2FP.F16.E4M3.UNPACK_B R11, R30 ;  /* 0x0000001eff0b723e */ /* 0x000fe200020006ff */
[----:B------:R-:W-:Y:S01]  /*85a0*/  FMUL.FTZ R12, R3, R32 ;  /* 0x00000020030c7220 */ /* 0x000fe20000410000 */
[----:B------:R-:W-:Y:S01]  /*85b0*/  F2FP.F16.E4M3.UNPACK_B R4, R4.H1 ;  /* 0x00000004ff04723e */ /* 0x000fe200030006ff */
[C---:B------:R-:W-:Y:S01]  /*85c0*/  FFMA.FTZ R39, R13.reuse, R32, -R10 ;  /* 0x000000200d277223 */ /* 0x040fe2000001080a */
[----:B------:R-:W-:Y:S01]  /*85d0*/  F2FP.F16.E4M3.UNPACK_B R10, R14 ;  /* 0x0000000eff0a723e */ /* 0x000fe200020006ff */
[----:B------:R-:W-:Y:S01]  /*85e0*/  FFMA.FTZ R34, R13, R34, R12 ;  /* 0x000000220d227223 */ /* 0x000fe2000001000c */
[--C-:B------:R-:W-:Y:S01]  /*85f0*/  HADD2.F32 R15, -RZ, R11.reuse.H1_H1 ;  /* 0x3000000bff0f7230 */ /* 0x100fe20000004100 */
[----:B------:R-:W-:Y:S01]  /*8600*/  F2FP.F16.E4M3.UNPACK_B R14, R14.H1 ;  /* 0x0000000eff0e723e */ /* 0x000fe200030006ff */
[----:B------:R-:W-:Y:S01]  /*8610*/  HADD2.F32 R12, -RZ, R11.H0_H0 ;  /* 0x2000000bff0c7230 */ /* 0x000fe20000004100 */
[----:B------:R-:W-:Y:S01]  /*8620*/  F2FP.F16.E4M3.UNPACK_B R30, R30.H1 ;  /* 0x0000001eff1e723e */ /* 0x000fe200030006ff */
[----:B------:R-:W-:-:S02]  /*8630*/  HADD2.F32 R5, -RZ, R4.H1_H1 ;  /* 0x30000004ff057230 */ /* 0x000fc40000004100 */
[----:B------:R-:W-:Y:S02]  /*8640*/  HADD2.F32 R11, -RZ, R10.H1_H1 ;  /* 0x3000000aff0b7230 */ /* 0x000fe40000004100 */
[----:B------:R-:W-:Y:S02]  /*8650*/  HADD2.F32 R3, -RZ, R0.H1_H1 ;  /* 0x30000000ff037230 */ /* 0x000fe40000004100 */
[C---:B------:R-:W-:Y:S01]  /*8660*/  FMUL.FTZ R13, R5.reuse, R15 ;  /* 0x0000000f050d7220 */ /* 0x040fe20000410000 */
[----:B------:R-:W-:Y:S02]  /*8670*/  HADD2.F32 R10, -RZ, R10.H0_H0 ;  /* 0x2000000aff0a7230 */ /* 0x000fe40000004100 */
[----:B------:R-:W-:Y:S01]  /*8680*/  FMUL.FTZ R31, R5, R11 ;  /* 0x0000000b051f7220 */ /* 0x000fe20000410000 */
[----:B------:R-:W-:Y:S02]  /*8690*/  HADD2.F32 R4, -RZ, R4.H0_H0 ;  /* 0x20000004ff047230 */ /* 0x000fe40000004100 */
[----:B------:R-:W-:Y:S01]  /*86a0*/  FMUL.FTZ R5, R3, R12 ;  /* 0x0000000c03057220 */ /* 0x000fe20000410000 */
[----:B------:R-:W-:-:S02]  /*86b0*/  HADD2.F32 R0, -RZ, R0.H0_H0 ;  /* 0x20000000ff007230 */ /* 0x000fc40000004100 */
[-C--:B------:R-:W-:Y:S01]  /*86c0*/  FMUL.FTZ R3, R3, R10.reuse ;  /* 0x0000000a03037220 */ /* 0x080fe20000410000 */
[C---:B------:R-:W-:Y:S01]  /*86d0*/  FFMA.FTZ R21, R4.reuse, R11, -R13 ;  /* 0x0000000b04157223 */ /* 0x040fe2000001080d */
[----:B------:R-:W-:Y:S01]  /*86e0*/  FFMA.FTZ R32, R4, R15, R31 ;  /* 0x0000000f04207223 */ /* 0x000fe2000001001f */
[C---:B------:R-:W-:Y:S01]  /*86f0*/  FFMA.FTZ R13, R0.reuse, R10, -R5 ;  /* 0x0000000a000d7223 */ /* 0x040fe20000010805 */
[----:B------:R-:W-:Y:S01]  /*8700*/  FFMA.FTZ R12, R0, R12, R3 ;  /* 0x0000000c000c7223 */ /* 0x000fe20000010003 */
[----:B------:R-:W-:Y:S02]  /*8710*/  HADD2.F32 R4, -RZ, R14.H1_H1 ;  /* 0x3000000eff047230 */ /* 0x000fe40000004100 */
[----:B------:R-:W-:Y:S02]  /*8720*/  HADD2.F32 R3, -RZ, R7.H1_H1 ;  /* 0x30000007ff037230 */ /* 0x000fe40000004100 */
[--C-:B------:R-:W-:Y:S02]  /*8730*/  HADD2.F32 R10, -RZ, R30.reuse.H1_H1 ;  /* 0x3000001eff0a7230 */ /* 0x100fe40000004100 */
[----:B------:R-:W-:-:S02]  /*8740*/  HADD2.F32 R11, -RZ, R30.H0_H0 ;  /* 0x2000001eff0b7230 */ /* 0x000fc40000004100 */
[C---:B------:R-:W-:Y:S01]  /*8750*/  FMUL.FTZ R15, R3.reuse, R4 ;  /* 0x00000004030f7220 */ /* 0x040fe20000410000 */
[----:B------:R-:W-:Y:S02]  /*8760*/  HADD2.F32 R0, -RZ, R6.H1_H1 ;  /* 0x30000006ff007230 */ /* 0x000fe40000004100 */
[----:B------:R-:W-:Y:S02]  /*8770*/  HADD2.F32 R5, -RZ, R14.H0_H0 ;  /* 0x2000000eff057230 */ /* 0x000fe40000004100 */
[----:B------:R-:W-:Y:S01]  /*8780*/  FMUL.FTZ R14, R3, R10 ;  /* 0x0000000a030e7220 */ /* 0x000fe20000410000 */
        /* <DEDUP_REMOVED lines=17> */
.L_x_1166:
[----:B------:R-:W-:Y:S05]  /*88a0*/  BSYNC B1 ;  /* 0x0000000000017941 */ /* 0x000fea0003800000 */
.L_x_1165:
[----:B------:R-:W-:Y:S04]  /*88b0*/  BSSY B1, `(.L_x_1167) ;  /* 0x000007c000017945 */ /* 0x000fe80003800000 */
[----:B------:R-:W-:Y:S05]  /*88c0*/  @P1 BRA `(.L_x_1168) ;  /* 0x0000000400e81947 */ /* 0x000fea0003800000 */
[----:B01----:R-:W0:Y:S01]  /*88d0*/  LDS.128 R4, [R20+0x10800] ;  /* 0x0108000014047984 */ /* 0x003e220000000c00 */
[----:B-----5:R-:W-:Y:S02]  /*88e0*/  SHF.R.U32.HI R3, RZ, 0x8, R28 ;  /* 0x00000008ff037819 */ /* 0x020fe4000001161c */
[----:B------:R-:W-:Y:S02]  /*88f0*/  SHF.R.U32.HI R15, RZ, 0x8, R27 ;  /* 0x00000008ff0f7819 */ /* 0x000fe4000001161b */
[----:B------:R-:W-:Y:S02]  /*8900*/  SHF.R.U32.HI R11, RZ, 0x8, R29 ;  /* 0x00000008ff0b7819 */ /* 0x000fe4000001161d */
[----:B------:R-:W-:Y:S02]  /*8910*/  LOP3.LUT R0, R28, 0xff, RZ, 0xc0, !PT ;  /* 0x000000ff1c007812 */ /* 0x000fe400078ec0ff */
[----:B------:R-:W-:Y:S02]  /*8920*/  LOP3.LUT R14, R27, 0xff, RZ, 0xc0, !PT ;  /* 0x000000ff1b0e7812 */ /* 0x000fe400078ec0ff */
[----:B------:R-:W-:-:S02]  /*8930*/  LOP3.LUT R3, R3, 0xff, RZ, 0xc0, !PT ;  /* 0x000000ff03037812 */ /* 0x000fc400078ec0ff */
[----:B------:R-:W-:Y:S02]  /*8940*/  LOP3.LUT R15, R15, 0xff, RZ, 0xc0, !PT ;  /* 0x000000ff0f0f7812 */ /* 0x000fe400078ec0ff */
[----:B------:R-:W-:Y:S02]  /*8950*/  LOP3.LUT R10, R29, 0xff, RZ, 0xc0, !PT ;  /* 0x000000ff1d0a7812 */ /* 0x000fe400078ec0ff */
[----:B------:R-:W-:Y:S02]  /*8960*/  LOP3.LUT R11, R11, 0xff, RZ, 0xc0, !PT ;  /* 0x000000ff0b0b7812 */ /* 0x000fe400078ec0ff */
[----:B------:R-:W-:Y:S02]  /*8970*/  PRMT R3, R3, 0x7604, R0 ;  /* 0x0000760403037816 */ /* 0x000fe40000000000 */
[----:B------:R-:W-:Y:S02]  /*8980*/  PRMT R15, R15, 0x7604, R14 ;  /* 0x000076040f0f7816 */ /* 0x000fe4000000000e */
[----:B------:R-:W-:-:S02]  /*8990*/  PRMT R11, R11, 0x7604, R10 ;  /* 0x000076040b0b7816 */ /* 0x000fc4000000000a */
[----:B------:R-:W-:Y:S02]  /*89a0*/  SHF.R.U32.HI R0, RZ, 0x10, R28 ;  /* 0x00000010ff007819 */ /* 0x000fe4000001161c */
[----:B------:R-:W-:Y:S02]  /*89b0*/  SHF.R.U32.HI R14, RZ, 0x10, R27 ;  /* 0x00000010ff0e7819 */ /* 0x000fe4000001161b */
[----:B------:R-:W-:Y:S02]  /*89c0*/  SHF.R.U32.HI R10, RZ, 0x10, R29 ;  /* 0x00000010ff0a7819 */ /* 0x000fe4000001161d */
[----:B------:R-:W-:Y:S02]  /*89d0*/  LOP3.LUT R0, R0, 0xff, RZ, 0xc0, !PT ;  /* 0x000000ff00007812 */ /* 0x000fe400078ec0ff */
[----:B------:R-:W-:Y:S02]  /*89e0*/  LOP3.LUT R14, R14, 0xff, RZ, 0xc0, !PT ;  /* 0x000000ff0e0e7812 */ /* 0x000fe400078ec0ff */
[----:B------:R-:W-:-:S02]  /*89f0*/  LOP3.LUT R10, R10, 0xff, RZ, 0xc0, !PT ;  /* 0x000000ff0a0a7812 */ /* 0x000fc400078ec0ff */
[----:B------:R-:W-:Y:S02]  /*8a00*/  SHF.R.U32.HI R13, RZ, 0x8, R26 ;  /* 0x00000008ff0d7819 */ /* 0x000fe4000001161a */
[----:B------:R-:W-:Y:S02]  /*8a10*/  PRMT R3, R0, 0x7054, R3 ;  /* 0x0000705400037816 */ /* 0x000fe40000000003 */
[----:B------:R-:W-:Y:S02]  /*8a20*/  PRMT R15, R14, 0x7054, R15 ;  /* 0x000070540e0f7816 */ /* 0x000fe4000000000f */
[----:B------:R-:W-:Y:S02]  /*8a30*/  PRMT R11, R10, 0x7054, R11 ;  /* 0x000070540a0b7816 */ /* 0x000fe4000000000b */
        /* <DEDUP_REMOVED lines=8> */
[----:B------:R-:W-:Y:S01]  /*8ac0*/  SHF.R.U32.HI R12, RZ, 0x10, R26 ;  /* 0x00000010ff0c7819 */ /* 0x000fe2000001161a */
[--C-:B------:R-:W-:Y:S01]  /*8ad0*/  HADD2.F32 R11, -RZ, R0.reuse.H1_H1 ;  /* 0x30000000ff0b7230 */ /* 0x100fe20000004100 */
[----:B------:R-:W-:Y:S01]  /*8ae0*/  F2FP.F16.E4M3.UNPACK_B R15, R28 ;  /* 0x0000001cff0f723e */ /* 0x000fe200020006ff */
[----:B------:R-:W-:Y:S01]  /*8af0*/  HADD2.F32 R30, -RZ, R29.H1_H1 ;  /* 0x3000001dff1e7230 */ /* 0x000fe20000004100 */
[----:B------:R-:W-:Y:S01]  /*8b00*/  LOP3.LUT R12, R12, 0xff, RZ, 0xc0, !PT ;  /* 0x000000ff0c0c7812 */ /* 0x000fe200078ec0ff */
[----:B------:R-:W-:Y:S01]  /*8b10*/  HADD2.F32 R10, -RZ, R0.H0_H0 ;  /* 0x20000000ff0a7230 */ /* 0x000fe20000004100 */
[----:B------:R-:W-:Y:S01]  /*8b20*/  F2FP.F16.E4M3.UNPACK_B R3, R6 ;  /* 0x00000006ff03723e */ /* 0x000fe200020006ff */
[----:B------:R-:W-:Y:S01]  /*8b30*/  HADD2.F32 R21, -RZ, R15.H1_H1 ;  /* 0x3000000fff157230 */ /* 0x000fe20000004100 */
[----:B------:R-:W-:Y:S01]  /*8b40*/  PRMT R13, R12, 0x7054, R13 ;  /* 0x000070540c0d7816 */ /* 0x000fe2000000000d */
[----:B------:R-:W-:Y:S01]  /*8b50*/  FMUL.FTZ R31, R11, R30 ;  /* 0x0000001e0b1f7220 */ /* 0x000fe20000410000 */
[----:B------:R-:W-:-:S02]  /*8b60*/  F2FP.F16.E4M3.UNPACK_B R12, R7 ;  /* 0x00000007ff0c723e */ /* 0x000fc400020006ff */
[-C--:B------:R-:W-:Y:S01]  /*8b70*/  FMUL.FTZ R11, R11, R21.reuse ;  /* 0x000000150b0b7220 */ /* 0x080fe20000410000 */
[----:B------:R-:W-:Y:S01]  /*8b80*/  LOP3.LUT R26, R13, 0xff000000, R26, 0xf8, !PT ;  /* 0xff0000000d1a7812 */ /* 0x000fe200078ef81a */
[C---:B------:R-:W-:Y:S01]  /*8b90*/  FFMA.FTZ R31, R10.reuse, R21, -R31 ;  /* 0x000000150a1f7223 */ /* 0x040fe2000001081f */
[----:B------:R-:W-:Y:S01]  /*8ba0*/  F2FP.F16.E4M3.UNPACK_B R13, R7.H1 ;  /* 0x00000007ff0d723e */ /* 0x000fe200030006ff */
[----:B------:R-:W-:Y:S01]  /*8bb0*/  FFMA.FTZ R34, R10, R30, R11 ;  /* 0x0000001e0a227223 */ /* 0x000fe2000001000b */
[-C--:B------:R-:W-:Y:S01]  /*8bc0*/  F2FP.F16.E4M3.UNPACK_B R6, R5.reuse ;  /* 0x00000005ff06723e */ /* 0x080fe200020006ff */
[----:B------:R-:W-:Y:S01]  /*8bd0*/  HADD2.F32 R30, -RZ, R29.H0_H0 ;  /* 0x2000001dff1e7230 */ /* 0x000fe20000004100 */
[----:B------:R-:W-:Y:S01]  /*8be0*/  F2FP.F16.E4M3.UNPACK_B R7, R5.H1 ;  /* 0x00000005ff07723e */ /* 0x000fe200030006ff */
[----:B------:R-:W-:Y:S01]  /*8bf0*/  HADD2.F32 R5, -RZ, R3.H1_H1 ;  /* 0x30000003ff057230 */ /* 0x000fe20000004100 */
[----:B------:R-:W-:Y:S01]  /*8c00*/  F2FP.F16.E4M3.UNPACK_B R27, R27.H1 ;  /* 0x0000001bff1b723e */ /* 0x000fe200030006ff */
[----:B------:R-:W-:Y:S01]  /*8c10*/  HADD2.F32 R10, -RZ, R15.H0_H0 ;  /* 0x2000000fff0a7230 */ /* 0x000fe20000004100 */
[----:B------:R-:W-:Y:S01]  /*8c20*/  F2FP.F16.E4M3.UNPACK_B R28, R28.H1 ;  /* 0x0000001cff1c723e */ /* 0x000fe200030006ff */
        /* <DEDUP_REMOVED lines=20> */
[----:B------:R-:W-:Y:S01]  /*8d70*/  F2FP.F16.E4M3.UNPACK_B R11, R26 ;  /* 0x0000001aff0b723e */ /* 0x000fe200020006ff */
[C---:B------:R-:W-:Y:S01]  /*8d80*/  FFMA.FTZ R35, R13.reuse, R28, -R10 ;  /* 0x0000001c0d237223 */ /* 0x040fe2000001080a */
[----:B------:R-:W-:Y:S01]  /*8d90*/  F2FP.F16.E4M3.UNPACK_B R4, R4.H1 ;  /* 0x00000004ff04723e */ /* 0x000fe200030006ff */
[----:B------:R-:W-:Y:S01]  /*8da0*/  FFMA.FTZ R30, R13, R30, R12 ;  /* 0x0000001e0d1e7223 */ /* 0x000fe2000001000c */
[-C--:B------:R-:W-:Y:S01]  /*8db0*/  F2FP.F16.E4M3.UNPACK_B R10, R14.reuse ;  /* 0x0000000eff0a723e */ /* 0x080fe200020006ff */
        /* <DEDUP_REMOVED lines=43> */
.L_x_1168:
[----:B------:R-:W-:Y:S05]  /*9070*/  BSYNC B1 ;  /* 0x0000000000017941 */ /* 0x000fea0003800000 */
.L_x_1167:
[----:B------:R-:W-:Y:S05]  /*9080*/  @P2 BRA `(.L_x_1164) ;  /* 0x0000002c00902947 */ /* 0x000fea0003800000 */
[----:B012---:R-:W0:Y:S01]  /*9090*/  LDS.128 R4, [R20+0x12000] ;  /* 0x0120000014047984 */ /* 0x007e220000000c00 */
[----:B-----5:R-:W-:Y:S02]  /*90a0*/  SHF.R.U32.HI R10, RZ, 0x8, R25 ;  /* 0x00000008ff0a7819 */ /* 0x020fe40000011619 */
[----:B------:R-:W-:Y:S02]  /*90b0*/  SHF.R.U32.HI R0, RZ, 0x8, R24 ;  /* 0x00000008ff007819 */ /* 0x000fe40000011618 */
[----:B------:R-:W-:Y:S02]  /*90c0*/  LOP3.LUT R11, R25, 0xff, RZ, 0xc0, !PT ;  /* 0x000000ff190b7812 */ /* 0x000fe400078ec0ff */
[----:B------:R-:W-:Y:S02]  /*90d0*/  LOP3.LUT R10, R10, 0xff, RZ, 0xc0, !PT ;  /* 0x000000ff0a0a7812 */ /* 0x000fe400078ec0ff */
[----:B------:R-:W-:Y:S02]  /*90e0*/  SHF.R.U32.HI R12, RZ, 0x8, R9 ;  /* 0x00000008ff0c7819 */ /* 0x000fe40000011609 */
[----:B------:R-:W-:-:S02]  /*90f0*/  LOP3.LUT R3, R24, 0xff, RZ, 0xc0, !PT ;  /* 0x000000ff18037812 */ /* 0x000fc400078ec0ff */
[----:B------:R-:W-:Y:S02]  /*9100*/  LOP3.LUT R0, R0, 0xff, RZ, 0xc0, !PT ;  /* 0x000000ff00007812 */ /* 0x000fe400078ec0ff */
[----:B------:R-:W-:Y:S02]  /*9110*/  PRMT R10, R10, 0x7604, R11 ;  /* 0x000076040a0a7816 */ /* 0x000fe4000000000b */
[----:B------:R-:W-:Y:S02]  /*9120*/  LOP3.LUT R15, R9, 0xff, RZ, 0xc0, !PT ;  /* 0x000000ff090f7812 */ /* 0x000fe400078ec0ff */
[----:B------:R-:W-:Y:S02]  /*9130*/  LOP3.LUT R12, R12, 0xff, RZ, 0xc0, !PT ;  /* 0x000000ff0c0c7812 */ /* 0x000fe400078ec0ff */
[----:B------:R-:W-:Y:S02]  /*9140*/  SHF.R.U32.HI R14, RZ, 0x10, R9 ;  /* 0x00000010ff0e7819 */ /* 0x000fe40000011609 */
[----:B------:R-:W-:-:S02]  /*9150*/  PRMT R3, R0, 0x7604, R3 ;  /* 0x0000760400037816 */ /* 0x000fc40000000003 */
[----:B------:R-:W-:Y:S02]  /*9160*/  SHF.R.U32.HI R11, RZ, 0x10, R25 ;  /* 0x00000010ff0b7819 */ /* 0x000fe40000011619 */
[----:B------:R-:W-:Y:S02]  /*9170*/  SHF.R.U32.HI R0, RZ, 0x8, R8 ;  /* 0x00000008ff007819 */ /* 0x000fe40000011608 */
[----:B------:R-:W-:Y:S01]  /*9180*/  PRMT R12, R12, 0x7604, R15 ;  /* 0x000076040c0c7816 */ /* 0x000fe2000000000f */
[----:B------:R-:W-:Y:S01]  /*9190*/  IMAD.U32 R15, R14, 0x10000, RZ ;  /* 0x000100000e0f7824 */ /* 0x000fe200078e00ff */
[----:B------:R-:W-:Y:S01]  /*91a0*/  LOP3.LUT R13, R8, 0xff, RZ, 0xc0, !PT ;  /* 0x000000ff080d7812 */ /* 0x000fe200078ec0ff */
[----:B------:R-:W-:Y:S01]  /*91b0*/  IMAD.U32 R11, R11, 0x10000, RZ ;  /* 0x000100000b0b7824 */ /* 0x000fe200078e00ff */
[----:B------:R-:W-:Y:S02]  /*91c0*/  LOP3.LUT R0, R0, 0xff, RZ, 0xc0, !PT ;  /* 0x000000ff00007812 */ /* 0x000fe400078ec0ff */
[----:B------:R-:W-:-:S02]  /*91d0*/  LOP3.LUT R3, R3, 0xff0000, R24, 0xf8, !PT ;  /* 0x00ff000003037812 */ /* 0x000fc400078ef818 */
[----:B------:R-:W-:Y:S02]  /*91e0*/  PRMT R13, R0, 0x7604, R13 ;  /* 0x00007604000d7816 */ /* 0x000fe4000000000d */
[----:B------:R-:W-:Y:S02]  /*91f0*/  LOP3.LUT R15, R12, 0xff0000, R15, 0xf8, !PT ;  /* 0x00ff00000c0f7812 */ /* 0x000fe400078ef80f */
[----:B------:R-:W-:Y:S02]  /*9200*/  LOP3.LUT R11, R10, 0xff0000, R11, 0xf8, !PT ;  /* 0x00ff00000a0b7812 */ /* 0x000fe400078ef80b */
[----:B------:R-:W-:Y:S02]  /*9210*/  LOP3.LUT R13, R13, 0xff0000, R8, 0xf8, !PT ;  /* 0x00ff00000d0d7812 */ /* 0x000fe400078ef808 */
[----:B------:R-:W-:Y:S02]  /*9220*/  LOP3.LUT R12, R3, 0xff000000, R24, 0xf8, !PT ;  /* 0xff000000030c7812 */ /* 0x000fe400078ef818 */
[----:B------:R-:W-:-:S02]  /*9230*/  LOP3.LUT R21, R15, 0xff000000, R9, 0xf8, !PT ;  /* 0xff0000000f157812 */ /* 0x000fc400078ef809 */
[----:B------:R-:W-:Y:S02]  /*9240*/  LOP3.LUT R24, R11, 0xff000000, R25, 0xf8, !PT ;  /* 0xff0000000b187812 */ /* 0x000fe400078ef819 */
[----:B0-----:R-:W-:Y:S02]  /*9250*/  F2FP.F16.E4M3.UNPACK_B R0, R6.H1 ;  /* 0x00000006ff00723e */ /* 0x001fe400030006ff */
[----:B------:R-:W-:Y:S02]  /*9260*/  LOP3.LUT R15, R13, 0xff000000, R8, 0xf8, !PT ;  /* 0xff0000000d0f7812 */ /* 0x000fe400078ef808 */
[----:B------:R-:W-:Y:S01]  /*9270*/  F2FP.F16.E4M3.UNPACK_B R25, R21 ;  /* 0x00000015ff19723e */ /* 0x000fe200020006ff */
[--C-:B------:R-:W-:Y:S01]  /*9280*/  HADD2.F32 R9, -RZ, R0.reuse.H1_H1 ;  /* 0x30000000ff097230 */ /* 0x100fe20000004100 */
[----:B------:R-:W-:Y:S01]  /*9290*/  F2FP.F16.E4M3.UNPACK_B R13, R24 ;  /* 0x00000018ff0d723e */ /* 0x000fe200020006ff */
[----:B------:R-:W-:Y:S01]  /*92a0*/  HADD2.F32 R8, -RZ, R0.H0_H0 ;  /* 0x20000000ff087230 */ /* 0x000fe20000004100 */
[----:B------:R-:W-:Y:S01]  /*92b0*/  F2FP.F16.E4M3.UNPACK_B R3, R6 ;  /* 0x00000006ff03723e */ /* 0x000fe200020006ff */
[----:B------:R-:W-:Y:S01]  /*92c0*/  HADD2.F32 R26, -RZ, R25.H1_H1 ;  /* 0x30000019ff1a7230 */ /* 0x000fe20000004100 */
[-C--:B------:R-:W-:Y:S01]  /*92d0*/  F2FP.F16.E4M3.UNPACK_B R10, R7.reuse ;  /* 0x00000007ff0a723e */ /* 0x080fe200020006ff */
[----:B------:R-:W-:Y:S01]  /*92e0*/  HADD2.F32 R14, -RZ, R13.H1_H1 ;  /* 0x3000000dff0e7230 */ /* 0x000fe20000004100 */
[----:B------:R-:W-:-:S02]  /*92f0*/  F2FP.F16.E4M3.UNPACK_B R11, R7.H1 ;  /* 0x00000007ff0b723e */ /* 0x000fc400030006ff */
[C---:B------:R-:W-:Y:S01]  /*9300*/  FMUL.FTZ R27, R9.reuse, R26 ;  /* 0x0000001a091b7220 */ /* 0x040fe20000410000 */
[-C--:B------:R-:W-:Y:S01]  /*9310*/  F2FP.F16.E4M3.UNPACK_B R6, R5.reuse ;  /* 0x00000005ff06723e */ /* 0x080fe200020006ff */
[-C--:B------:R-:W-:Y:S01]  /*9320*/  FMUL.FTZ R9, R9, R14.reuse ;  /* 0x0000000e09097220 */ /* 0x080fe20000410000 */
[----:B------:R-:W-:Y:S01]  /*9330*/  F2FP.F16.E4M3.UNPACK_B R7, R5.H1 ;  /* 0x00000005ff07723e */ /* 0x000fe200030006ff */
[C---:B------:R-:W-:Y:S01]  /*9340*/  FFMA.FTZ R27, R8.reuse, R14, -R27 ;  /* 0x0000000e081b7223 */ /* 0x040fe2000001081b */
[----:B------:R-:W-:Y:S02]  /*9350*/  HADD2.F32 R14, -RZ, R25.H0_H0 ;  /* 0x20000019ff0e7230 */ /* 0x000fe40000004100 */
        /* <DEDUP_REMOVED lines=24> */
[-C--:B------:R-:W-:Y:S01]  /*94e0*/  FMUL.FTZ R10, R3, R24.reuse ;  /* 0x00000018030a7220 */ /* 0x080fe20000410000 */
[-C--:B------:R-:W-:Y:S01]  /*94f0*/  F2FP.F16.E4M3.UNPACK_B R9, R15.reuse ;  /* 0x0000000fff09723e */ /* 0x080fe200020006ff */
        /* <DEDUP_REMOVED lines=46> */
[----:B------:R3:W-:Y:S01]  /*97e0*/  STS.128 [R20+0x12000], R4 ;  /* 0x0120000414007388 */ /* 0x0007e20000000c00 */
[----:B------:R-:W-:Y:S05]  /*97f0*/  BRA `(.L_x_1164) ;  /* 0x0000002400b47947 */ /* 0x000fea0003800000 */
.L_x_1155:
[----:B------:R-:W2:Y:S01]  /*9800*/  LDL R3, [R1+0x24] ;  /* 0x0000240001037983 */ /* 0x000ea20000100800 */
[----:B------:R-:W0:Y:S01]  /*9810*/  LDC R0, c[0x0][0x428] ;  /* 0x00010a00ff007b82 */ /* 0x000e220000000800 */
[----:B------:R-:W-:Y:S01]  /*9820*/  ISETP.GE.AND P0, PT, R23, R4, PT ;  /* 0x000000041700720c */ /* 0x000fe20003f06270 */
[----:B------:R-:W-:Y:S01]  /*9830*/  BSSY B1, `(.L_x_1169) ;  /* 0x0000041000017945 */ /* 0x000fe20003800000 */
[----:B------:R-:W-:Y:S01]  /*9840*/  IMAD.MOV.U32 R46, RZ, RZ, R38 ;  /* 0x000000ffff2e7224 */ /* 0x000fe200078e0026 */
[----:B------:R-:W-:Y:S01]  /*9850*/  CS2R R6, SRZ ;  /* 0x0000000000067805 */ /* 0x000fe2000001ff00 */
[----:B------:R-:W-:Y:S01]  /*9860*/  IMAD.MOV.U32 R47, RZ, RZ, R37 ;  /* 0x000000ffff2f7224 */ /* 0x000fe200078e0025 */
[----:B------:R-:W-:Y:S01]  /*9870*/  CS2R R24, SRZ ;  /* 0x0000000000187805 */ /* 0x000fe2000001ff00 */
[----:B------:R-:W-:Y:S01]  /*9880*/  IMAD.MOV.U32 R8, RZ, RZ, R40 ;  /* 0x000000ffff087224 */ /* 0x000fe200078e0028 */
[----:B------:R-:W-:Y:S01]  /*9890*/  CS2R R26, SRZ ;  /* 0x00000000001a7805 */ /* 0x000fe2000001ff00 */
[----:B------:R-:W-:Y:S01]  /*98a0*/  IMAD.MOV.U32 R9, RZ, RZ, R45 ;  /* 0x000000ffff097224 */ /* 0x000fe200078e002d */
[----:B------:R-:W-:-:S02]  /*98b0*/  CS2R R28, SRZ ;  /* 0x00000000001c7805 */ /* 0x000fc4000001ff00 */
[----:B------:R-:W-:Y:S02]  /*98c0*/  CS2R R30, SRZ ;  /* 0x00000000001e7805 */ /* 0x000fe4000001ff00 */
[----:B------:R-:W-:Y:S02]  /*98d0*/  CS2R R32, SRZ ;  /* 0x0000000000207805 */ /* 0x000fe4000001ff00 */
[----:B------:R-:W-:Y:S02]  /*98e0*/  CS2R R34, SRZ ;  /* 0x0000000000227805 */ /* 0x000fe4000001ff00 */
[----:B0-----:R-:W-:-:S13]  /*98f0*/  ISETP.NE.AND P1, PT, R0, 0x1, PT ;  /* 0x000000010000780c */ /* 0x001fda0003f25270 */
[----:B------:R-:W0:Y:S08]  /*9900*/  @P1 LDC R0, c[0x0][0x42c] ;  /* 0x00010b00ff001b82 */ /* 0x000e300000000800 */
[----:B------:R-:W1:Y:S01]  /*9910*/  @P1 LDC R5, c[0x0][0x430] ;  /* 0x00010c00ff051b82 */ /* 0x000e620000000800 */
[----:B--2---:R-:W-:-:S04]  /*9920*/  IMAD R3, R3, 0xc0, R23 ;  /* 0x000000c003037824 */ /* 0x004fc800078e0217 */
[----:B0-----:R-:W-:-:S05]  /*9930*/  @P1 IMAD.HI.U32 R0, R3, R0, RZ ;  /* 0x0000000003001227 */ /* 0x001fca00078e00ff */
[----:B-1----:R-:W-:Y:S02]  /*9940*/  @P1 SHF.R.U32.HI R3, RZ, R5, R0 ;  /* 0x00000005ff031219 */ /* 0x002fe40000011600 */
[----:B------:R-:W-:Y:S02]  /*9950*/  CS2R R4, SRZ ;  /* 0x0000000000047805 */ /* 0x000fe4000001ff00 */
[----:B------:R-:W-:Y:S01]  /*9960*/  SHF.R.S32.HI R21, RZ, 0x1f, R3 ;  /* 0x0000001fff157819 */ /* 0x000fe20000011403 */
[----:B------:R-:W-:Y:S06]  /*9970*/  @P0 BRA `(.L_x_1170) ;  /* 0x0000000000b00947 */ /* 0x000fec0003800000 */
[----:B------:R-:W0:Y:S01]  /*9980*/  S2R R50, SR_TID.X ;  /* 0x0000000000327919 */ /* 0x000e220000002100 */
[----:B------:R-:W-:Y:S01]  /*9990*/  IMAD.MOV.U32 R5, RZ, RZ, R49 ;  /* 0x000000ffff057224 */ /* 0x000fe200078e0031 */
[----:B------:R-:W-:Y:S01]  /*99a0*/  ULDC UR4, c[0x0][0x3d4] ;  /* 0x0000f50000047ab9 */ /* 0x000fe20000000800 */
[C---:B------:R-:W-:Y:S01]  /*99b0*/  IMAD R0, R51.reuse, R12, RZ ;  /* 0x0000000c33007224 */ /* 0x040fe200078e02ff */
[----:B------:R-:W-:Y:S01]  /*99c0*/  ULDC.64 UR6, c[0x0][0x3c8] ;  /* 0x0000f20000067ab9 */ /* 0x000fe20000000a00 */
[----:B------:R-:W-:Y:S01]  /*99d0*/  IMAD R24, R51, R10, RZ ;  /* 0x0000000a33187224 */ /* 0x000fe200078e02ff */
[----:B------:R-:W-:Y:S01]  /*99e0*/  ULDC.64 UR8, c[0x0][0x3e0] ;  /* 0x0000f80000087ab9 */ /* 0x000fe20000000a00 */
[----:B0-----:R-:W-:-:S05]  /*99f0*/  VIADD R50, R50, 0xffffff80 ;  /* 0xffffff8032327836 */ /* 0x001fca0000000000 */
[----:B------:R-:W-:-:S04]  /*9a00*/  LEA.HI R52, R50, R50, RZ, 0x1 ;  /* 0x0000003232347211 */ /* 0x000fc800078f08ff */
[----:B------:R-:W-:-:S05]  /*9a10*/  LOP3.LUT R52, R52, 0xfffffffe, RZ, 0xc0, !PT ;  /* 0xfffffffe34347812 */ /* 0x000fca00078ec0ff */
[----:B------:R-:W-:Y:S02]  /*9a20*/  IMAD.IADD R52, R50, 0x1, -R52 ;  /* 0x0000000132347824 */ /* 0x000fe400078e0a34 */
[----:B------:R-:W2:Y:S02]  /*9a30*/  LDL R50, [R1+0x38] ;  /* 0x0000380001327983 */ /* 0x000ea40000100800 */
[----:B------:R-:W-:-:S04]  /*9a40*/  IMAD.SHL.U32 R52, R52, 0x10, RZ ;  /* 0x0000001034347824 */ /* 0x000fc800078e00ff */
[----:B------:R-:W-:-:S04]  /*9a50*/  IMAD.MOV.U32 R4, RZ, RZ, R52 ;  /* 0x000000ffff047224 */ /* 0x000fc800078e0034 */
[----:B------:R-:W-:-:S04]  /*9a60*/  IMAD.WIDE.U32 R6, R23, R12, R4 ;  /* 0x0000000c17067225 */ /* 0x000fc800078e0004 */
[----:B------:R-:W-:Y:S01]  /*9a70*/  IMAD.WIDE.U32 R4, R23, R10, R4 ;  /* 0x0000000a17047225 */ /* 0x000fe200078e0004 */
[----:B------:R-:W-:-:S03]  /*9a80*/  IADD3 R38, P1, R6, R38, RZ ;  /* 0x0000002606267210 */ /* 0x000fc60007f3e0ff */
[C---:B------:R-:W-:Y:S01]  /*9a90*/  IMAD R6, R23.reuse, R13, R0 ;  /* 0x0000000d17067224 */ /* 0x040fe200078e0200 */
[----:B------:R-:W-:Y:S01]  /*9aa0*/  IADD3 R40, P2, R4, R40, RZ ;  /* 0x0000002804287210 */ /* 0x000fe20007f5e0ff */
[----:B------:R-:W-:-:S03]  /*9ab0*/  IMAD R24, R23, R11, R24 ;  /* 0x0000000b17187224 */ /* 0x000fc600078e0218 */
[----:B------:R-:W-:Y:S02]  /*9ac0*/  IADD3.X R39, R37, R6, R7, P1, !PT ;  /* 0x0000000625277210 */ /* 0x000fe40000ffe407 */
[----:B------:R-:W-:Y:S01]  /*9ad0*/  IADD3.X R41, R45, R24, R5, P2, !PT ;  /* 0x000000182d297210 */ /* 0x000fe200017fe405 */
[----:B------:R-:W-:Y:S01]  /*9ae0*/  IMAD.WIDE.U32 R42, R42, 0xc0, R38 ;  /* 0x000000c02a2a7825 */ /* 0x000fe200078e0026 */
[----:B------:R-:W-:-:S03]  /*9af0*/  ISETP.GE.AND P3, PT, R52, UR4, PT ;  /* 0x0000000434007c0c */ /* 0x000fc6000bf66270 */
[----:B------:R-:W-:Y:S01]  /*9b00*/  IMAD.WIDE.U32 R14, R14, 0xc0, R40 ;  /* 0x000000c00e0e7825 */ /* 0x000fe200078e0028 */
[----:B------:R-:W-:-:S03]  /*9b10*/  IADD3 R38, P1, R42, UR6, RZ ;  /* 0x000000062a267c10 */ /* 0x000fc6000ff3e0ff */
[----:B------:R-:W-:Y:S01]  /*9b20*/  IMAD R5, R44, 0xc0, RZ ;  /* 0x000000c02c057824 */ /* 0x000fe200078e02ff */
[----:B------:R-:W-:Y:S01]  /*9b30*/  IADD3 R14, P2, R14, UR8, RZ ;  /* 0x000000080e0e7c10 */ /* 0x000fe2000ff5e0ff */
[----:B------:R-:W-:Y:S01]  /*9b40*/  IMAD R7, R48, 0xc0, RZ ;  /* 0x000000c030077824 */ /* 0x000fe200078e02ff */
[----:B------:R-:W-:Y:S02]  /*9b50*/  CS2R R28, SRZ ;  /* 0x00000000001c7805 */ /* 0x000fe4000001ff00 */
[----:B------:R-:W-:Y:S02]  /*9b60*/  CS2R R30, SRZ ;  /* 0x00000000001e7805 */ /* 0x000fe4000001ff00 */
[----:B------:R-:W-:Y:S02]  /*9b70*/  IADD3.X R39, R5, UR7, R43, P1, !PT ;  /* 0x0000000705277c10 */ /* 0x000fe40008ffe42b */
[----:B------:R-:W-:Y:S02]  /*9b80*/  CS2R R32, SRZ ;  /* 0x0000000000207805 */ /* 0x000fe4000001ff00 */
[----:B------:R-:W-:-:S02]  /*9b90*/  IADD3.X R15, R7, UR9, R15, P2, !PT ;  /* 0x00000009070f7c10 */ /* 0x000fc400097fe40f */
[----:B------:R-:W-:Y:S02]  /*9ba0*/  CS2R R34, SRZ ;  /* 0x0000000000227805 */ /* 0x000fe4000001ff00 */
[----:B------:R-:W-:Y:S02]  /*9bb0*/  CS2R R4, SRZ ;  /* 0x0000000000047805 */ /* 0x000fe4000001ff00 */
[----:B------:R-:W-:Y:S02]  /*9bc0*/  CS2R R6, SRZ ;  /* 0x0000000000067805 */ /* 0x000fe4000001ff00 */
[----:B------:R-:W-:Y:S02]  /*9bd0*/  CS2R R24, SRZ ;  /* 0x0000000000187805 */ /* 0x000fe4000001ff00 */
[----:B------:R-:W-:Y:S01]  /*9be0*/  CS2R R26, SRZ ;  /* 0x00000000001a7805 */ /* 0x000fe2000001ff00 */
[----:B------:R0:W5:Y:S04]  /*9bf0*/  @!P3 LDG.E.128 R28, desc[UR40][R38.64] ;  /* 0x00000028261cb981 */ /* 0x000168000c1e1d00 */
[----:B------:R0:W5:Y:S01]  /*9c00*/  @!P3 LDG.E.128 R4, desc[UR40][R14.64] ;  /* 0x000000280e04b981 */ /* 0x000162000c1e1d00 */
[----:B--2---:R-:W-:-:S13]  /*9c10*/  ISETP.GE.AND P4, PT, R50, UR4, PT ;  /* 0x0000000432007c0c */ /* 0x004fda000bf86270 */
[----:B------:R0:W5:Y:S04]  /*9c20*/  @!P4 LDG.E.128 R32, desc[UR40][R38.64+0x20] ;  /* 0x000020282620c981 */ /* 0x000168000c1e1d00 */
[----:B------:R0:W5:Y:S02]  /*9c30*/  @!P4 LDG.E.128 R24, desc[UR40][R14.64+0x20] ;  /* 0x000020280e18c981 */ /* 0x000164000c1e1d00 */
.L_x_1170:
[----:B------:R-:W-:Y:S05]  /*9c40*/  BSYNC B1 ;  /* 0x0000000000017941 */ /* 0x000fea0003800000 */
.L_x_1169:
[----:B------:R-:W2:Y:S01]  /*9c50*/  LDL R37, [R1+0x54] ;  /* 0x0000540001257983 */ /* 0x000ea20000100800 */
[-C--:B------:R-:W-:Y:S01]  /*9c60*/  IMAD.WIDE.U32 R46, R3, R12.reuse, R46 ;  /* 0x0000000c032e7225 */ /* 0x080fe200078e002e */
[----:B------:R-:W-:Y:S01]  /*9c70*/  ULDC.64 UR4, c[0x0][0x3c8] ;  /* 0x0000f20000047ab9 */ /* 0x000fe20000000a00 */
[----:B------:R-:W-:Y:S02]  /*9c80*/  ULDC.64 UR6, c[0x0][0x3e0] ;  /* 0x0000f80000067ab9 */ /* 0x000fe40000000a00 */
[C---:B------:R-:W-:Y:S02]  /*9c90*/  IMAD R12, R21.reuse, R12, RZ ;  /* 0x0000000c150c7224 */ /* 0x040fe400078e02ff */
[-C--:B------:R-:W-:Y:S02]  /*9ca0*/  IMAD R0, R21, R10.reuse, RZ ;  /* 0x0000000a15007224 */ /* 0x080fe400078e02ff */
[----:B0-----:R-:W-:Y:S01]  /*9cb0*/  IMAD.WIDE.U32 R14, R3, R10, R8 ;  /* 0x0000000a030e7225 */ /* 0x001fe200078e0008 */
        /* <DEDUP_REMOVED lines=12> */
.L_x_1446:
[----:B------:R-:W-:-:S03]  /*9d80*/  UMOV UR4, 0xffffffff ;  /* 0xffffffff00047882 */ /* 0x000fc60000000000 */
[----:B------:R-:W-:Y:S05]  /*9d90*/  BRA.DIV UR4, `(.L_x_1172) ;  /* 0x0000016a04bc7947 */ /* 0x000fea000b800000 */
.L_x_1449:
[----:B------:R-:W-:-:S03]  /*9da0*/  UMOV UR4, 0xffffffff ;  /* 0xffffffff00047882 */ /* 0x000fc60000000000 */
[----:B------:R-:W-:Y:S05]  /*9db0*/  BRA.DIV UR4, `(.L_x_1173) ;  /* 0x0000016a04dc7947 */ /* 0x000fea000b800000 */
.L_x_1452:
[----:B------:R-:W-:-:S03]  /*9dc0*/  UMOV UR4, 0xffffffff ;  /* 0xffffffff00047882 */ /* 0x000fc60000000000 */
[----:B------:R-:W-:Y:S05]  /*9dd0*/  BRA.DIV UR4, `(.L_x_1174) ;  /* 0x0000016a04fc7947 */ /* 0x000fea000b800000 */
.L_x_1455:
[----:B------:R-:W0:Y:S01]  /*9de0*/  SYNCS.PHASECHK.TRANS64.TRYWAIT P1, [R17+URZ+0x19c00], R10 ;  /* 0x019c000a110075a7 */ /* 0x000e22000802017f */
[----:B------:R-:W-:Y:S04]  /*9df0*/  BSSY B1, `(.L_x_1175) ;  /* 0x0000002000017945 */ /* 0x000fe80003800000 */
[----:B0-----:R-:W-:Y:S05]  /*9e00*/  @!P1 BRA `(.L_x_1176) ;  /* 0x0000016c00189947 */ /* 0x001fea0003800000 */
.L_x_1456:
[----:B------:R-:W-:Y:S05]  /*9e10*/  BSYNC B1 ;  /* 0x0000000000017941 */ /* 0x000fea0003800000 */
.L_x_1175:
[----:B------:R-:W-:Y:S05]  /*9e20*/  @P0 BRA `(.L_x_1164) ;  /* 0x0000002000280947 */ /* 0x000fea0003800000 */
[----:B------:R-:W2:Y:S04]  /*9e30*/  LDL R63, [R1+0x38] ;  /* 0x00003800013f7983 */ /* 0x000ea80000100800 */
[----:B------:R1:W5:Y:S04]  /*9e40*/  LDL R62, [R1+0x34] ;  /* 0x00003400013e7983 */ /* 0x0003680000100800 */
[----:B------:R1:W5:Y:S04]  /*9e50*/  LDL R61, [R1+0x40] ;  /* 0x00004000013d7983 */ /* 0x0003680000100800 */
[----:B------:R1:W5:Y:S01]  /*9e60*/  LDL R60, [R1+0x68] ;  /* 0x00006800013c7983 */ /* 0x0003620000100800 */
[----:B------:R-:W3:Y:S02]  /*9e70*/  S2R R0, SR_TID.X ;  /* 0x0000000000007919 */ /* 0x000ee40000002100 */
[----:B---3--:R-:W-:-:S05]  /*9e80*/  VIADD R0, R0, 0xffffff80 ;  /* 0xffffff8000007836 */ /* 0x008fca0000000000 */
[----:B------:R-:W-:-:S04]  /*9e90*/  LEA.HI R3, R0, R0, RZ, 0x1 ;  /* 0x0000000000037211 */ /* 0x000fc800078f08ff */
[----:B------:R-:W-:-:S05]  /*9ea0*/  LOP3.LUT R3, R3, 0xfffffffe, RZ, 0xc0, !PT ;  /* 0xfffffffe03037812 */ /* 0x000fca00078ec0ff */
[----:B------:R-:W-:Y:S02]  /*9eb0*/  IMAD.IADD R3, R0, 0x1, -R3 ;  /* 0x0000000100037824 */ /* 0x000fe400078e0a03 */
[----:B------:R-:W3:Y:S02]  /*9ec0*/  LDC R0, c[0x0][0x3d4] ;  /* 0x0000f500ff007b82 */ /* 0x000ee40000000800 */
[----:B------:R-:W-:Y:S01]  /*9ed0*/  IMAD.SHL.U32 R3, R3, 0x10, RZ ;  /* 0x0000001003037824 */ /* 0x000fe200078e00ff */
[----:B------:R-:W-:Y:S04]  /*9ee0*/  BSSY B1, `(.L_x_1177) ;  /* 0x00000fd000017945 */ /* 0x000fe80003800000 */
[-C--:B---3--:R-:W-:Y:S02]  /*9ef0*/  ISETP.GE.AND P0, PT, R3, R0.reuse, PT ;  /* 0x000000000300720c */ /* 0x088fe40003f06270 */
[----:B--2---:R-:W-:-:S11]  /*9f00*/  ISETP.GE.AND P1, PT, R63, R0, PT ;  /* 0x000000003f00720c */ /* 0x004fd60003f26270 */
[----:B-1----:R-:W-:Y:S05]  /*9f10*/  @P0 BRA `(.L_x_1178) ;  /* 0x0000000c00e40947 */ /* 0x002fea0003800000 */
[----:B------:R-:W1:Y:S01]  /*9f20*/  S2R R11, SR_TID.X ;  /* 0x00000000000b7919 */ /* 0x000e620000002100 */
[----:B-----5:R-:W-:Y:S02]  /*9f30*/  SHF.R.U32.HI R3, RZ, 0x8, R28 ;  /* 0x00000008ff037819 */ /* 0x020fe4000001161c */
[----:B------:R-:W-:Y:S02]  /*9f40*/  LOP3.LUT R8, R28, 0xff, RZ, 0xc0, !PT ;  /* 0x000000ff1c087812 */ /* 0x000fe400078ec0ff */
[----:B------:R-:W-:Y:S02]  /*9f50*/  LOP3.LUT R3, R3, 0xff, RZ, 0xc0, !PT ;  /* 0x000000ff03037812 */ /* 0x000fe400078ec0ff */
[----:B------:R-:W-:Y:S02]  /*9f60*/  SHF.R.U32.HI R9, RZ, 0x8, R29 ;  /* 0x00000008ff097819 */ /* 0x000fe4000001161d */
[----:B------:R-:W-:Y:S02]  /*9f70*/  PRMT R21, R3, 0x7604, R8 ;  /* 0x0000760403157816 */ /* 0x000fe40000000008 */
[----:B0-----:R-:W-:-:S02]  /*9f80*/  LOP3.LUT R10, R29, 0xff, RZ, 0xc0, !PT ;  /* 0x000000ff1d0a7812 */ /* 0x001fc400078ec0ff */
[----:B------:R-:W-:Y:S02]  /*9f90*/  LOP3.LUT R9, R9, 0xff, RZ, 0xc0, !PT ;  /* 0x000000ff09097812 */ /* 0x000fe400078ec0ff */
[----:B------:R-:W-:Y:S02]  /*9fa0*/  LOP3.LUT R12, R30, 0xff, RZ, 0xc0, !PT ;  /* 0x000000ff1e0c7812 */ /* 0x000fe400078ec0ff */
[----:B------:R-:W-:Y:S02]  /*9fb0*/  PRMT R37, R9, 0x7604, R10 ;  /* 0x0000760409257816 */ /* 0x000fe4000000000a */
[----:B------:R-:W-:Y:S02]  /*9fc0*/  SHF.R.U32.HI R9, RZ, 0x8, R31 ;  /* 0x00000008ff097819 */ /* 0x000fe4000001161f */
[----:B------:R-:W-:Y:S02]  /*9fd0*/  LOP3.LUT R10, R31, 0xff, RZ, 0xc0, !PT ;  /* 0x000000ff1f0a7812 */ /* 0x000fe400078ec0ff */
[----:B------:R-:W-:-:S02]  /*9fe0*/  LOP3.LUT R9, R9, 0xff, RZ, 0xc0, !PT ;  /* 0x000000ff09097812 */ /* 0x000fc400078ec0ff */
[----:B------:R-:W-:Y:S02]  /*9ff0*/  SHF.R.U32.HI R38, RZ, 0x8, R5 ;  /* 0x00000008ff267819 */ /* 0x000fe40000011605 */
[----:B------:R-:W-:Y:S02]  /*a000*/  PRMT R40, R9, 0x7604, R10 ;  /* 0x0000760409287816 */ /* 0x000fe4000000000a */
[----:B------:R-:W-:Y:S02]  /*a010*/  SHF.R.U32.HI R42, RZ, 0x8, R6 ;  /* 0x00000008ff2a7819 */ /* 0x000fe40000011606 */
[----:B------:R-:W-:Y:S01]  /*a020*/  LOP3.LUT R41, R5, 0xff, RZ, 0xc0, !PT ;  /* 0x000000ff05297812 */ /* 0x000fe200078ec0ff */
[----:B-1----:R-:W-:Y:S01]  /*a030*/  VIADD R14, R11, 0xffffff80 ;  /* 0xffffff800b0e7836 */ /* 0x002fe20000000000 */
[----:B------:R-:W-:Y:S02]  /*a040*/  SHF.R.U32.HI R11, RZ, 0x8, R30 ;  /* 0x00000008ff0b7819 */ /* 0x000fe4000001161e */
[----:B------:R-:W-:-:S02]  /*a050*/  LOP3.LUT R38, R38, 0xff, RZ, 0xc0, !PT ;  /* 0x000000ff26267812 */ /* 0x000fc400078ec0ff */
[C---:B------:R-:W-:Y:S02]  /*a060*/  LEA.HI R13, R14.reuse, R14, RZ, 0x1 ;  /* 0x0000000e0e0d7211 */ /* 0x040fe400078f08ff */
[----:B------:R-:W-:Y:S02]  /*a070*/  LOP3.LUT R11, R11, 0xff, RZ, 0xc0, !PT ;  /* 0x000000ff0b0b7812 */ /* 0x000fe400078ec0ff */
[----:B------:R-:W-:Y:S02]  /*a080*/  LOP3.LUT R13, R13, 0xfffffffe, RZ, 0xc0, !PT ;  /* 0xfffffffe0d0d7812 */ /* 0x000fe400078ec0ff */
[----:B------:R-:W-:Y:S02]  /*a090*/  PRMT R39, R11, 0x7604, R12 ;  /* 0x000076040b277816 */ /* 0x000fe4000000000c */
[----:B------:R-:W-:Y:S01]  /*a0a0*/  SHF.R.U32.HI R11, RZ, 0x8, R4 ;  /* 0x00000008ff0b7819 */ /* 0x000fe20000011604 */
[----:B------:R-:W-:Y:S01]  /*a0b0*/  IMAD.IADD R13, R14, 0x1, -R13 ;  /* 0x000000010e0d7824 */ /* 0x000fe200078e0a0d */
[----:B------:R-:W-:-:S02]  /*a0c0*/  LOP3.LUT R14, R4, 0xff, RZ, 0xc0, !PT ;  /* 0x000000ff040e7812 */ /* 0x000fc400078ec0ff */
[----:B------:R-:W-:Y:S02]  /*a0d0*/  SHF.R.U32.HI R46, RZ, 0x8, R7 ;  /* 0x00000008ff2e7819 */ /* 0x000fe40000011607 */
[----:B------:R-:W-:Y:S02]  /*a0e0*/  LEA.HI R3, R0, R13, RZ, 0x1c ;  /* 0x0000000d00037211 */ /* 0x000fe400078fe0ff */
[----:B------:R-:W-:Y:S02]  /*a0f0*/  LOP3.LUT R13, R11, 0xff, RZ, 0xc0, !PT ;  /* 0x000000ff0b0d7812 */ /* 0x000fe400078ec0ff */
[C---:B------:R-:W-:Y:S01]  /*a100*/  LEA.HI R8, R3.reuse, R3, RZ, 0x1 ;  /* 0x0000000303087211 */ /* 0x040fe200078f08ff */
[----:B------:R-:W-:Y:S01]  /*a110*/  IMAD.SHL.U32 R3, R3, 0x10, RZ ;  /* 0x0000001003037824 */ /* 0x000fe200078e00ff */
[----:B------:R-:W-:Y:S02]  /*a120*/  PRMT R43, R13, 0x7604, R14 ;  /* 0x000076040d2b7816 */ /* 0x000fe4000000000e */
[----:B------:R-:W-:-:S02]  /*a130*/  SHF.R.S32.HI R8, RZ, 0x1, R8 ;  /* 0x00000001ff087819 */ /* 0x000fc40000011408 */
[----:B------:R-:W-:Y:S02]  /*a140*/  LOP3.LUT R3, R62, 0x10, R3, 0xf8, !PT ;  /* 0x000000103e037812 */ /* 0x000fe400078ef803 */
[----:B------:R-:W-:Y:S01]  /*a150*/  LOP3.LUT R45, R6, 0xff, RZ, 0xc0, !PT ;  /* 0x000000ff062d7812 */ /* 0x000fe200078ec0ff */
[----:B------:R-:W-:Y:S01]  /*a160*/  IMAD R12, R8, 0x1800, R61 ;  /* 0x00001800080c7824 */ /* 0x000fe200078e023d */
[----:B------:R-:W-:Y:S01]  /*a170*/  LOP3.LUT R3, R3, R60, RZ, 0x3c, !PT ;  /* 0x0000003c03037212 */ /* 0x000fe200078e3cff */
[----:B------:R-:W0:Y:S01]  /*a180*/  LDS.128 R8, [R20+0xf000] ;  /* 0x00f0000014087984 */ /* 0x000e220000000c00 */
[----:B------:R-:W-:Y:S02]  /*a190*/  LOP3.LUT R44, R42, 0xff, RZ, 0xc0, !PT ;  /* 0x000000ff2a2c7812 */ /* 0x000fe400078ec0ff */
[----:B------:R-:W-:Y:S02]  /*a1a0*/  IADD3 R3, R17, R12, R3 ;  /* 0x0000000c11037210 */ /* 0x000fe40007ffe003 */
[----:B------:R-:W-:-:S02]  /*a1b0*/  PRMT R42, R38, 0x7604, R41 ;  /* 0x00007604262a7816 */ /* 0x000fc40000000029 */
[----:B------:R-:W-:Y:S01]  /*a1c0*/  SHF.R.U32.HI R38, RZ, 0x10, R29 ;  /* 0x00000010ff267819 */ /* 0x000fe2000001161d */
[----:B------:R-:W1:Y:S01]  /*a1d0*/  LDS.128 R12, [R3+0xf000] ;  /* 0x00f00000030c7984 */ /* 0x000e620000000c00 */
[----:B------:R-:W-:Y:S02]  /*a1e0*/  LOP3.LUT R49, R7, 0xff, RZ, 0xc0, !PT ;  /* 0x000000ff07317812 */ /* 0x000fe400078ec0ff */
[----:B------:R-:W-:Y:S01]  /*a1f0*/  LOP3.LUT R46, R46, 0xff, RZ, 0xc0, !PT ;  /* 0x000000ff2e2e7812 */ /* 0x000fe200078ec0ff */
[----:B------:R-:W-:Y:S01]  /*a200*/  IMAD.U32 R38, R38, 0x10000, RZ ;  /* 0x0001000026267824 */ /* 0x000fe200078e00ff */
[----:B------:R-:W-:Y:S02]  /*a210*/  PRMT R47, R44, 0x7604, R45 ;  /* 0x000076042c2f7816 */ /* 0x000fe4000000002d */
        /* <DEDUP_REMOVED lines=19> */
[----:B------:R-:W-:Y:S02]  /*a350*/  LOP3.LUT R4, R29, 0xff000000, R6, 0xf8, !PT ;  /* 0xff0000001d047812 */ /* 0x000fe400078ef806 */
[----:B------:R-:W-:Y:S02]  /*a360*/  LOP3.LUT R41, R40, 0xff0000, R41, 0xf8, !PT ;  /* 0x00ff000028297812 */ /* 0x000fe400078ef829 */
[-C--:B0-----:R-:W-:Y:S02]  /*a370*/  F2FP.F16.E4M3.UNPACK_B R29, R8.reuse ;  /* 0x00000008ff1d723e */ /* 0x081fe400020006ff */
[----:B------:R-:W-:-:S02]  /*a380*/  F2FP.F16.E4M3.UNPACK_B R44, R8.H1 ;  /* 0x00000008ff2c723e */ /* 0x000fc400030006ff */
[-C--:B------:R-:W-:Y:S02]  /*a390*/  F2FP.F16.E4M3.UNPACK_B R40, R11.reuse ;  /* 0x0000000bff28723e */ /* 0x080fe400020006ff */
[----:B------:R-:W-:Y:S02]  /*a3a0*/  F2FP.F16.E4M3.UNPACK_B R46, R11.H1 ;  /* 0x0000000bff2e723e */ /* 0x000fe400030006ff */
[----:B------:R-:W-:Y:S02]  /*a3b0*/  F2FP.F16.E4M3.UNPACK_B R50, R49 ;  /* 0x00000031ff32723e */ /* 0x000fe400020006ff */
[----:B-1----:R-:W-:Y:S02]  /*a3c0*/  F2FP.F16.E4M3.UNPACK_B R8, R13 ;  /* 0x0000000dff08723e */ /* 0x002fe400020006ff */
[----:B------:R-:W-:Y:S02]  /*a3d0*/  F2FP.F16.E4M3.UNPACK_B R11, R42 ;  /* 0x0000002aff0b723e */ /* 0x000fe400020006ff */
[----:B------:R-:W-:Y:S01]  /*a3e0*/  LOP3.LUT R47, R41, 0xff000000, R31, 0xf8, !PT ;  /* 0xff000000292f7812 */ /* 0x000fe200078ef81f */
[----:B------:R-:W-:Y:S01]  /*a3f0*/  HADD2.F32 R6, -RZ, R8.H0_H0 ;  /* 0x20000008ff067230 */ /* 0x000fe20000004100 */
[----:B------:R-:W-:Y:S01]  /*a400*/  LOP3.LUT R53, R51, 0xff000000, R7, 0xf8, !PT ;  /* 0xff00000033357812 */ /* 0x000fe200078ef807 */
[----:B------:R-:W-:Y:S01]  /*a410*/  HADD2.F32 R51, -RZ, R50.H0_H0 ;  /* 0x20000032ff337230 */ /* 0x000fe20000004100 */
[-C--:B------:R-:W-:Y:S01]  /*a420*/  F2FP.F16.E4M3.UNPACK_B R31, R9.reuse ;  /* 0x00000009ff1f723e */ /* 0x080fe200020006ff */
[----:B------:R-:W-:Y:S01]  /*a430*/  HADD2.F32 R43, -RZ, R11.H0_H0 ;  /* 0x2000000bff2b7230 */ /* 0x000fe20000004100 */
[----:B------:R-:W-:Y:S01]  /*a440*/  F2FP.F16.E4M3.UNPACK_B R37, R9.H1 ;  /* 0x00000009ff25723e */ /* 0x000fe200030006ff */
[----:B------:R-:W-:Y:S01]  /*a450*/  HADD2.F32 R8, -RZ, R8.H1_H1 ;  /* 0x30000008ff087230 */ /* 0x000fe20000004100 */
[-C--:B------:R-:W-:Y:S01]  /*a460*/  F2FP.F16.E4M3.UNPACK_B R39, R12.reuse ;  /* 0x0000000cff27723e */ /* 0x080fe200020006ff */
[----:B------:R-:W-:Y:S01]  /*a470*/  HADD2.F32 R9, -RZ, R31.H0_H0 ;  /* 0x2000001fff097230 */ /* 0x000fe20000004100 */
[----:B------:R-:W-:Y:S01]  /*a480*/  F2FP.F16.E4M3.UNPACK_B R45, R12.H1 ;  /* 0x0000000cff2d723e */ /* 0x000fe200030006ff */
[C---:B------:R-:W-:Y:S01]  /*a490*/  FMUL.FTZ R12, R6.reuse, R51 ;  /* 0x00000033060c7220 */ /* 0x040fe20000410000 */
[----:B------:R-:W-:Y:S01]  /*a4a0*/  F2FP.F16.E4M3.UNPACK_B R38, R13.H1 ;  /* 0x0000000dff26723e */ /* 0x000fe200030006ff */
[----:B------:R-:W-:Y:S01]  /*a4b0*/  FMUL.FTZ R52, R6, R43 ;  /* 0x0000002b06347220 */ /* 0x000fe20000410000 */
[----:B------:R-:W-:Y:S01]  /*a4c0*/  F2FP.F16.E4M3.UNPACK_B R49, R49.H1 ;  /* 0x00000031ff31723e */ /* 0x000fe200030006ff */
[C---:B------:R-:W-:Y:S01]  /*a4d0*/  FFMA.FTZ R6, R9.reuse, R43, -R12 ;  /* 0x0000002b09067223 */ /* 0x040fe2000001080c */
[----:B------:R-:W-:Y:S01]  /*a4e0*/  F2FP.F16.E4M3.UNPACK_B R42, R42.H1 ;  /* 0x0000002aff2a723e */ /* 0x000fe200030006ff */
[----:B------:R-:W-:Y:S01]  /*a4f0*/  FFMA.FTZ R9, R9, R51, R52 ;  /* 0x0000003309097223 */ /* 0x000fe20000010034 */
[-C--:B------:R-:W-:Y:S01]  /*a500*/  F2FP.F16.E4M3.UNPACK_B R41, R15.reuse ;  /* 0x0000000fff29723e */ /* 0x080fe200020006ff */
[----:B------:R-:W-:Y:S01]  /*a510*/  HADD2.F32 R12, -RZ, R11.H1_H1 ;  /* 0x3000000bff0c7230 */ /* 0x000fe20000004100 */
[----:B------:R-:W-:Y:S01]  /*a520*/  F2FP.F16.E4M3.UNPACK_B R48, R15.H1 ;  /* 0x0000000fff30723e */ /* 0x000fe200030006ff */
[----:B------:R-:W-:Y:S01]  /*a530*/  HADD2.F32 R15, -RZ, R50.H1_H1 ;  /* 0x30000032ff0f7230 */ /* 0x000fe20000004100 */
[----:B------:R-:W-:Y:S01]  /*a540*/  F2FP.F16.E4M3.UNPACK_B R51, R53 ;  /* 0x00000035ff33723e */ /* 0x000fe200020006ff */
[----:B------:R-:W-:Y:S01]  /*a550*/  HADD2.F32 R52, -RZ, R49.H0_H0 ;  /* 0x20000031ff347230 */ /* 0x000fe20000004100 */
[----:B------:R-:W-:Y:S01]  /*a560*/  F2FP.F16.E4M3.UNPACK_B R7, R14 ;  /* 0x0000000eff07723e */ /* 0x000fe200020006ff */
        /* <DEDUP_REMOVED lines=9> */
[----:B------:R-:W-:Y:S01]  /*a600*/  FFMA.FTZ R11, R31, R12, -R54 ;  /* 0x0000000c1f0b7223 */ /* 0x000fe20000010836 */
[----:B------:R-:W-:Y:S02]  /*a610*/  HADD2.F32 R38, -RZ, R38.H1_H1 ;  /* 0x30000026ff267230 */ /* 0x000fe40000004100 */
[C---:B------:R-:W-:Y:S01]  /*a620*/  FFMA.FTZ R12, R13.reuse, R50, -R56 ;  /* 0x000000320d0c7223 */ /* 0x040fe20000010838 */
[----:B------:R-:W-:Y:S01]  /*a630*/  FFMA.FTZ R13, R13, R52, R43 ;  /* 0x000000340d0d7223 */ /* 0x000fe2000001002b */
[----:B------:R-:W-:Y:S01]  /*a640*/  F2FP.F16.E4M3.UNPACK_B R43, R47 ;  /* 0x0000002fff2b723e */ /* 0x000fe200020006ff */
[----:B------:R-:W-:Y:S01]  /*a650*/  FFMA.FTZ R8, R31, R15, R8 ;  /* 0x0000000f1f087223 */ /* 0x000fe20000010008 */
[----:B------:R-:W-:Y:S02]  /*a660*/  HADD2.F32 R42, -RZ, R42.H1_H1 ;  /* 0x3000002aff2a7230 */ /* 0x000fe40000004100 */
[----:B------:R-:W-:Y:S01]  /*a670*/  FMUL.FTZ R54, R38, R49 ;  /* 0x0000003126367220 */ /* 0x000fe20000410000 */
[----:B------:R-:W-:Y:S01]  /*a680*/  HADD2.F32 R52, -RZ, R51.H0_H0 ;  /* 0x20000033ff347230 */ /* 0x000fe20000004100 */
[----:B------:R-:W-:Y:S01]  /*a690*/  F2FP.F16.E4M3.UNPACK_B R47, R47.H1 ;  /* 0x0000002fff2f723e */ /* 0x000fe200030006ff */
[----:B------:R-:W-:-:S02]  /*a6a0*/  HADD2.F32 R15, -RZ, R41.H0_H0 ;  /* 0x20000029ff0f7230 */ /* 0x000fc40000004100 */
[----:B------:R-:W-:Y:S01]  /*a6b0*/  FMUL.FTZ R38, R38, R42 ;  /* 0x0000002a26267220 */ /* 0x000fe20000410000 */
[----:B------:R-:W-:Y:S01]  /*a6c0*/  HADD2.F32 R50, -RZ, R43.H0_H0 ;  /* 0x2000002bff327230 */ /* 0x000fe20000004100 */
[----:B------:R-:W-:Y:S01]  /*a6d0*/  F2FP.F16.E4M3.UNPACK_B R14, R14.H1 ;  /* 0x0000000eff0e723e */ /* 0x000fe200030006ff */
[----:B------:R-:W-:Y:S02]  /*a6e0*/  HADD2.F32 R37, -RZ, R37.H1_H1 ;  /* 0x30000025ff257230 */ /* 0x000fe40000004100 */
[C---:B------:R-:W-:Y:S01]  /*a6f0*/  FMUL.FTZ R56, R15.reuse, R52 ;  /* 0x000000340f387220 */ /* 0x040fe20000410000 */
[----:B------:R-:W-:Y:S02]  /*a700*/  HADD2.F32 R31, -RZ, R40.H0_H0 ;  /* 0x20000028ff1f7230 */ /* 0x000fe40000004100 */
[----:B------:R-:W-:Y:S01]  /*a710*/  FMUL.FTZ R55, R15, R50 ;  /* 0x000000320f377220 */ /* 0x000fe20000410000 */
[----:B------:R-:W-:Y:S02]  /*a720*/  HADD2.F32 R51, -RZ, R51.H1_H1 ;  /* 0x30000033ff337230 */ /* 0x000fe40000004100 */
[C---:B------:R-:W-:Y:S01]  /*a730*/  FFMA.FTZ R15, R37.reuse, R42, -R54 ;  /* 0x0000002a250f7223 */ /* 0x040fe20000010836 */
[----:B------:R-:W-:Y:S01]  /*a740*/  F2FP.F16.E4M3.UNPACK_B R54, R53.H1 ;  /* 0x00000035ff36723e */ /* 0x000fe200030006ff */
[----:B------:R-:W-:Y:S01]  /*a750*/  FFMA.FTZ R38, R37, R49, R38 ;  /* 0x0000003125267223 */ /* 0x000fe20000010026 */
[C---:B------:R-:W-:Y:S01]  /*a760*/  FFMA.FTZ R37, R31.reuse, R50, -R56 ;  /* 0x000000321f257223 */ /* 0x040fe20000010838 */
[----:B------:R-:W-:Y:S01]  /*a770*/  FFMA.FTZ R31, R31, R52, R55 ;  /* 0x000000341f1f7223 */ /* 0x000fe20000010037 */
[----:B------:R-:W-:Y:S01]  /*a780*/  HADD2.F32 R41, -RZ, R41.H1_H1 ;  /* 0x30000029ff297230 */ /* 0x000fe20000004100 */
[-C--:B------:R-:W-:Y:S01]  /*a790*/  F2FP.F16.E4M3.UNPACK_B R5, R10.reuse ;  /* 0x0000000aff05723e */ /* 0x080fe200020006ff */
[----:B------:R-:W-:Y:S01]  /*a7a0*/  HADD2.F32 R52, -RZ, R54.H0_H0 ;  /* 0x20000036ff347230 */ /* 0x000fe20000004100 */
[----:B------:R-:W-:Y:S01]  /*a7b0*/  F2FP.F16.E4M3.UNPACK_B R10, R10.H1 ;  /* 0x0000000aff0a723e */ /* 0x000fe200030006ff */
[----:B------:R-:W-:-:S02]  /*a7c0*/  HADD2.F32 R42, -RZ, R48.H0_H0 ;  /* 0x20000030ff2a7230 */ /* 0x000fc40000004100 */
[C---:B------:R-:W-:Y:S01]  /*a7d0*/  FMUL.FTZ R53, R41.reuse, R51 ;  /* 0x0000003329357220 */ /* 0x040fe20000410000 */
[----:B------:R-:W-:Y:S01]  /*a7e0*/  HADD2.F32 R50, -RZ, R47.H0_H0 ;  /* 0x2000002fff327230 */ /* 0x000fe20000004100 */
[----:B------:R-:W-:Y:S01]  /*a7f0*/  F2FP.SATFINITE.E4M3.F32.PACK_AB_MERGE_C R13, R38, R13, RZ ;  /* 0x0000000d260d723e */ /* 0x000fe200048070ff */
[----:B------:R-:W-:Y:S02]  /*a800*/  HADD2.F32 R49, -RZ, R43.H1_H1 ;  /* 0x3000002bff317230 */ /* 0x000fe40000004100 */
[C---:B------:R-:W-:Y:S01]  /*a810*/  FMUL.FTZ R58, R42.reuse, R52 ;  /* 0x000000342a3a7220 */ /* 0x040fe20000410000 */
[----:B------:R-:W-:Y:S02]  /*a820*/  HADD2.F32 R40, -RZ, R40.H1_H1 ;  /* 0x30000028ff287230 */ /* 0x000fe40000004100 */
[----:B------:R-:W-:Y:S01]  /*a830*/  FMUL.FTZ R55, R42, R50 ;  /* 0x000000322a377220 */ /* 0x000fe20000410000 */
[----:B------:R-:W-:Y:S02]  /*a840*/  HADD2.F32 R43, -RZ, R46.H0_H0 ;  /* 0x2000002eff2b7230 */ /* 0x000fe40000004100 */
[----:B------:R-:W-:Y:S01]  /*a850*/  FMUL.FTZ R56, R41, R49 ;  /* 0x0000003129387220 */ /* 0x000fe20000410000 */
[----:B------:R-:W-:-:S02]  /*a860*/  HADD2.F32 R54, -RZ, R54.H1_H1 ;  /* 0x30000036ff367230 */ /* 0x000fc40000004100 */
[C---:B------:R-:W-:Y:S01]  /*a870*/  FFMA.FTZ R42, R40.reuse, R49, -R53 ;  /* 0x00000031282a7223 */ /* 0x040fe20000010835 */
[----:B------:R-:W-:Y:S01]  /*a880*/  F2FP.F16.E4M3.UNPACK_B R53, R30.H1 ;  /* 0x0000001eff35723e */ /* 0x000fe200030006ff */
[C---:B------:R-:W-:Y:S01]  /*a890*/  FFMA.FTZ R41, R43.reuse, R50, -R58 ;  /* 0x000000322b297223 */ /* 0x040fe2000001083a */
[----:B------:R-:W-:Y:S01]  /*a8a0*/  F2FP.F16.E4M3.UNPACK_B R50, R28.H1 ;  /* 0x0000001cff32723e */ /* 0x000fe200030006ff */
[----:B------:R-:W-:Y:S01]  /*a8b0*/  FFMA.FTZ R43, R43, R52, R55 ;  /* 0x000000342b2b7223 */ /* 0x000fe20000010037 */
[----:B------:R-:W-:Y:S02]  /*a8c0*/  HADD2.F32 R52, -RZ, R47.H1_H1 ;  /* 0x3000002fff347230 */ /* 0x000fe40000004100 */
[----:B------:R-:W-:Y:S01]  /*a8d0*/  FFMA.FTZ R40, R40, R51, R56 ;  /* 0x0000003328287223 */ /* 0x000fe20000010038 */
[----:B------:R-:W-:Y:S01]  /*a8e0*/  HADD2.F32 R49, -RZ, R48.H1_H1 ;  /* 0x30000030ff317230 */ /* 0x000fe20000004100 */
[----:B------:R-:W-:Y:S01]  /*a8f0*/  F2FP.SATFINITE.E4M3.F32.PACK_AB_MERGE_C R9, R8, R9, R13 ;  /* 0x000000090809723e */ /* 0x000fe2000480700d */
[----:B------:R-:W-:-:S02]  /*a900*/  HADD2.F32 R55, -RZ, R53.H0_H0 ;  /* 0x20000035ff377230 */ /* 0x000fc40000004100 */
[--C-:B------:R-:W-:Y:S02]  /*a910*/  HADD2.F32 R48, -RZ, R45.reuse.H0_H0 ;  /* 0x2000002dff307230 */ /* 0x100fe40000004100 */
        /* <DEDUP_REMOVED lines=10> */
[----:B------:R-:W-:Y:S01]  /*a9c0*/  HADD2.F32 R50, -RZ, R50.H1_H1 ;  /* 0x30000032ff327230 */ /* 0x000fe20000004100 */
[----:B------:R-:W-:Y:S01]  /*a9d0*/  F2FP.F16.E4M3.UNPACK_B R47, R30 ;  /* 0x0000001eff2f723e */ /* 0x000fe200020006ff */
[----:B------:R-:W-:Y:S02]  /*a9e0*/  HADD2.F32 R53, -RZ, R53.H1_H1 ;  /* 0x30000035ff357230 */ /* 0x000fe40000004100 */
[C---:B------:R-:W-:Y:S01]  /*a9f0*/  FFMA.FTZ R48, R46.reuse, R51, -R49 ;  /* 0x000000332e307223 */ /* 0x040fe20000010831 */
[----:B------:R-:W-:Y:S01]  /*aa00*/  FFMA.FTZ R56, R46, R55, R56 ;  /* 0x000000372e387223 */ /* 0x000fe20000010038 */
[----:B------:R-:W-:Y:S01]  /*aa10*/  HADD2.F32 R44, -RZ, R44.H1_H1 ;  /* 0x3000002cff2c7230 */ /* 0x000fe20000004100 */
[----:B------:R-:W-:Y:S01]  /*aa20*/  F2FP.F16.E4M3.UNPACK_B R46, R28 ;  /* 0x0000001cff2e723e */ /* 0x000fe200020006ff */
[C---:B------:R-:W-:Y:S01]  /*aa30*/  FMUL.FTZ R28, R45.reuse, R50 ;  /* 0x000000322d1c7220 */ /* 0x040fe20000410000 */
[----:B------:R-:W-:Y:S01]  /*aa40*/  FMUL.FTZ R51, R45, R53 ;  /* 0x000000352d337220 */ /* 0x000fe20000410000 */
[----:B------:R-:W-:Y:S01]  /*aa50*/  HADD2.F32 R49, -RZ, R47.H0_H0 ;  /* 0x2000002fff317230 */ /* 0x000fe20000004100 */
[----:B------:R-:W-:Y:S01]  /*aa60*/  F2FP.SATFINITE.E4M3.F32.PACK_AB_MERGE_C R43, R54, R43, RZ ;  /* 0x0000002b362b723e */ /* 0x000fe200048070ff */
[----:B------:R-:W-:-:S02]  /*aa70*/  HADD2.F32 R30, -RZ, R39.H0_H0 ;  /* 0x20000027ff1e7230 */ /* 0x000fc40000004100 */
[C---:B------:R-:W-:Y:S01]  /*aa80*/  FFMA.FTZ R53, R44.reuse, R53, R28 ;  /* 0x000000352c357223 */ /* 0x040fe2000001001c */
[----:B------:R-:W-:Y:S02]  /*aa90*/  HADD2.F32 R45, -RZ, R46.H0_H0 ;  /* 0x2000002eff2d7230 */ /* 0x000fe40000004100 */
[----:B------:R-:W-:Y:S01]  /*aaa0*/  FFMA.FTZ R55, R44, R50, -R51 ;  /* 0x000000322c377223 */ /* 0x000fe20000010833 */
[----:B------:R-:W-:Y:S02]  /*aab0*/  HADD2.F32 R28, -RZ, R29.H0_H0 ;  /* 0x2000001dff1c7230 */ /* 0x000fe40000004100 */
[C---:B------:R-:W-:Y:S01]  /*aac0*/  FMUL.FTZ R51, R30.reuse, R49 ;  /* 0x000000311e337220 */ /* 0x040fe20000410000 */
[----:B------:R-:W-:Y:S02]  /*aad0*/  HADD2.F32 R44, -RZ, R47.H1_H1 ;  /* 0x3000002fff2c7230 */ /* 0x000fe40000004100 */
[----:B------:R-:W-:Y:S01]  /*aae0*/  FMUL.FTZ R47, R30, R45 ;  /* 0x0000002d1e2f7220 */ /* 0x000fe20000410000 */
[----:B------:R-:W-:-:S02]  /*aaf0*/  HADD2.F32 R39, -RZ, R39.H1_H1 ;  /* 0x30000027ff277230 */ /* 0x000fc40000004100 */
[C---:B------:R-:W-:Y:S01]  /*ab00*/  FFMA.FTZ R51, R28.reuse, R45, -R51 ;  /* 0x0000002d1c337223 */ /* 0x040fe20000010833 */
[----:B------:R-:W-:Y:S01]  /*ab10*/  HADD2.F32 R46, -RZ, R46.H1_H1 ;  /* 0x3000002eff2e7230 */ /* 0x000fe20000004100 */
[----:B------:R-:W-:Y:S01]  /*ab20*/  F2FP.F16.E4M3.UNPACK_B R45, R4.H1 ;  /* 0x00000004ff2d723e */ /* 0x000fe200030006ff */
[----:B------:R-:W-:Y:S02]  /*ab30*/  HADD2.F32 R29, -RZ, R29.H1_H1 ;  /* 0x3000001dff1d7230 */ /* 0x000fe40000004100 */
[C---:B------:R-:W-:Y:S01]  /*ab40*/  FMUL.FTZ R30, R39.reuse, R44 ;  /* 0x0000002c271e7220 */ /* 0x040fe20000410000 */
        /* <DEDUP_REMOVED lines=9> */
[----:B------:R-:W-:Y:S01]  /*abe0*/  F2FP.F16.E4M3.UNPACK_B R4, R4 ;  /* 0x00000004ff04723e */ /* 0x000fe200020006ff */
[----:B------:R-:W-:Y:S02]  /*abf0*/  HADD2.F32 R39, -RZ, R28.H1_H1 ;  /* 0x3000001cff277230 */ /* 0x000fe40000004100 */
[C---:B------:R-:W-:Y:S01]  /*ac00*/  FMUL.FTZ R57, R30.reuse, R47 ;  /* 0x0000002f1e397220 */ /* 0x040fe20000410000 */
[----:B------:R-:W-:Y:S02]  /*ac10*/  HADD2.F32 R28, -RZ, R10.H0_H0 ;  /* 0x2000000aff1c7230 */ /* 0x000fe40000004100 */
[----:B------:R-:W-:Y:S01]  /*ac20*/  FMUL.FTZ R59, R30, R29 ;  /* 0x0000001d1e3b7220 */ /* 0x000fe20000410000 */
[----:B------:R-:W-:Y:S01]  /*ac30*/  HADD2.F32 R45, -RZ, R45.H1_H1 ;  /* 0x3000002dff2d7230 */ /* 0x000fe20000004100 */
[----:B------:R-:W-:Y:S01]  /*ac40*/  F2FP.SATFINITE.E4M3.F32.PACK_AB_MERGE_C R53, R53, R56, RZ ;  /* 0x000000383535723e */ /* 0x000fe200048070ff */
[----:B------:R-:W-:-:S02]  /*ac50*/  HADD2.F32 R14, -RZ, R14.H1_H1 ;  /* 0x3000000eff0e7230 */ /* 0x000fc40000004100 */
[C---:B------:R-:W-:Y:S01]  /*ac60*/  FFMA.FTZ R57, R28.reuse, R29, -R57 ;  /* 0x0000001d1c397223 */ /* 0x040fe20000010839 */
[----:B------:R-:W-:Y:S02]  /*ac70*/  HADD2.F32 R10, -RZ, R10.H1_H1 ;  /* 0x3000000aff0a7230 */ /* 0x000fe40000004100 */
[----:B------:R-:W-:Y:S01]  /*ac80*/  FFMA.FTZ R59, R28, R47, R59 ;  /* 0x0000002f1c3b7223 */ /* 0x000fe2000001003b */
[----:B------:R-:W-:Y:S02]  /*ac90*/  HADD2.F32 R28, -RZ, R4.H1_H1 ;  /* 0x30000004ff1c7230 */ /* 0x000fe40000004100 */
[C---:B------:R-:W-:Y:S01]  /*aca0*/  FMUL.FTZ R29, R14.reuse, R45 ;  /* 0x0000002d0e1d7220 */ /* 0x040fe20000410000 */
[----:B------:R-:W-:Y:S01]  /*acb0*/  FMUL.FTZ R14, R14, R39 ;  /* 0x000000270e0e7220 */ /* 0x000fe20000410000 */
[----:B------:R-:W-:Y:S02]  /*acc0*/  F2FP.SATFINITE.E4M3.F32.PACK_AB_MERGE_C R8, R44, R49, R53 ;  /* 0x000000312c08723e */ /* 0x000fe40004807035 */
[C---:B------:R-:W-:Y:S01]  /*acd0*/  FFMA.FTZ R50, R10.reuse, R39, -R29 ;  /* 0x000000270a327223 */ /* 0x040fe2000001081d */
[----:B------:R-:W-:Y:S01]  /*ace0*/  FFMA.FTZ R52, R10, R45, R14 ;  /* 0x0000002d0a347223 */ /* 0x000fe2000001000e */
[----:B------:R-:W-:-:S02]  /*acf0*/  HADD2.F32 R29, -RZ, R21.H0_H0 ;  /* 0x20000015ff1d7230 */ /* 0x000fc40000004100 */
[----:B------:R-:W-:Y:S01]  /*ad00*/  HADD2.F32 R14, -RZ, R21.H1_H1 ;  /* 0x30000015ff0e7230 */ /* 0x000fe20000004100 */
[----:B------:R-:W-:Y:S01]  /*ad10*/  F2FP.SATFINITE.E4M3.F32.PACK_AB_MERGE_C R50, R50, R57, RZ ;  /* 0x000000393232723e */ /* 0x000fe200048070ff */
[----:B------:R-:W-:Y:S01]  /*ad20*/  HADD2.F32 R21, -RZ, R4.H0_H0 ;  /* 0x20000004ff157230 */ /* 0x000fe20000004100 */
[----:B------:R-:W-:Y:S01]  /*ad30*/  F2FP.SATFINITE.E4M3.F32.PACK_AB_MERGE_C R52, R52, R59, RZ ;  /* 0x0000003b3434723e */ /* 0x000fe200048070ff */
[--C-:B------:R-:W-:Y:S02]  /*ad40*/  HADD2.F32 R10, -RZ, R7.reuse.H0_H0 ;  /* 0x20000007ff0a7230 */ /* 0x100fe40000004100 */
[----:B------:R-:W-:Y:S02]  /*ad50*/  HADD2.F32 R7, -RZ, R7.H1_H1 ;  /* 0x30000007ff077230 */ /* 0x000fe40000004100 */
[--C-:B------:R-:W-:Y:S02]  /*ad60*/  HADD2.F32 R4, -RZ, R5.reuse.H0_H0 ;  /* 0x20000005ff047230 */ /* 0x100fe40000004100 */
[----:B------:R-:W-:Y:S01]  /*ad70*/  FMUL.FTZ R39, R10, R21 ;  /* 0x000000150a277220 */ /* 0x000fe20000410000 */
[----:B------:R-:W-:-:S02]  /*ad80*/  HADD2.F32 R5, -RZ, R5.H1_H1 ;  /* 0x30000005ff057230 */ /* 0x000fc40000004100 */
[-C--:B------:R-:W-:Y:S01]  /*ad90*/  FMUL.FTZ R10, R10, R29.reuse ;  /* 0x0000001d0a0a7220 */ /* 0x080fe20000410000 */
[C---:B------:R-:W-:Y:S01]  /*ada0*/  FMUL.FTZ R30, R7.reuse, R28 ;  /* 0x0000001c071e7220 */ /* 0x040fe20000410000 */
[-C--:B------:R-:W-:Y:S01]  /*adb0*/  FMUL.FTZ R7, R7, R14.reuse ;  /* 0x0000000e07077220 */ /* 0x080fe20000410000 */
[C---:B------:R-:W-:Y:S01]  /*adc0*/  FFMA.FTZ R39, R4.reuse, R29, -R39 ;  /* 0x0000001d04277223 */ /* 0x040fe20000010827 */
[----:B------:R-:W-:Y:S01]  /*add0*/  FFMA.FTZ R10, R4, R21, R10 ;  /* 0x00000015040a7223 */ /* 0x000fe2000001000a */
[C---:B------:R-:W-:Y:S01]  /*ade0*/  FFMA.FTZ R30, R5.reuse, R14, -R30 ;  /* 0x0000000e051e7223 */ /* 0x040fe2000001081e */
[----:B------:R-:W-:Y:S01]  /*adf0*/  FFMA.FTZ R21, R5, R28, R7 ;  /* 0x0000001c05157223 */ /* 0x000fe20000010007 */
[----:B------:R-:W-:Y:S02]  /*ae00*/  F2FP.SATFINITE.E4M3.F32.PACK_AB_MERGE_C R5, R15, R12, RZ ;  /* 0x0000000c0f05723e */ /* 0x000fe400048070ff */
[----:B------:R-:W-:Y:S02]  /*ae10*/  F2FP.SATFINITE.E4M3.F32.PACK_AB_MERGE_C R7, R58, R41, RZ ;  /* 0x000000293a07723e */ /* 0x000fe400048070ff */
[----:B------:R-:W-:-:S02]  /*ae20*/  F2FP.SATFINITE.E4M3.F32.PACK_AB_MERGE_C R4, R55, R48, RZ ;  /* 0x000000303704723e */ /* 0x000fc400048070ff */
[----:B------:R-:W-:Y:S02]  /*ae30*/  F2FP.SATFINITE.E4M3.F32.PACK_AB_MERGE_C R5, R11, R6, R5 ;  /* 0x000000060b05723e */ /* 0x000fe40004807005 */
[----:B------:R-:W-:Y:S02]  /*ae40*/  F2FP.SATFINITE.E4M3.F32.PACK_AB_MERGE_C R7, R42, R37, R7 ;  /* 0x000000252a07723e */ /* 0x000fe40004807007 */
[----:B------:R-:W-:Y:S02]  /*ae50*/  F2FP.SATFINITE.E4M3.F32.PACK_AB_MERGE_C R4, R46, R51, R4 ;  /* 0x000000332e04723e */ /* 0x000fe40004807004 */
[----:B------:R-:W-:Y:S02]  /*ae60*/  F2FP.SATFINITE.E4M3.F32.PACK_AB_MERGE_C R6, R30, R39, R50 ;  /* 0x000000271e06723e */ /* 0x000fe40004807032 */
[----:B------:R-:W-:Y:S02]  /*ae70*/  F2FP.SATFINITE.E4M3.F32.PACK_AB_MERGE_C R11, R40, R31, R43 ;  /* 0x0000001f280b723e */ /* 0x000fe4000480702b */
[----:B------:R-:W-:Y:S01]  /*ae80*/  F2FP.SATFINITE.E4M3.F32.PACK_AB_MERGE_C R10, R21, R10, R52 ;  /* 0x0000000a150a723e */ /* 0x000fe20004807034 */
[----:B------:R1:W-:Y:S04]  /*ae90*/  STS.128 [R20+0xf000], R4 ;  /* 0x00f0000414007388 */ /* 0x0003e80000000c00 */
[----:B------:R1:W-:Y:S02]  /*aea0*/  STS.128 [R3+0xf000], R8 ;  /* 0x00f0000803007388 */ /* 0x0003e40000000c00 */
.L_x_1178:
[----:B------:R-:W-:Y:S05]  /*aeb0*/  BSYNC B1 ;  /* 0x0000000000017941 */ /* 0x000fea0003800000 */
.L_x_1177:
[----:B------:R-:W-:Y:S05]  /*aec0*/  @P1 BRA `(.L_x_1164) ;  /* 0x0000001000001947 */ /* 0x000fea0003800000 */
[----:B------:R-:W2:Y:S01]  /*aed0*/  LDL R49, [R1+0x60] ;  /* 0x0000600001317983 */ /* 0x000ea20000100800 */
[----:B-1---5:R-:W-:Y:S02]  /*aee0*/  SHF.R.U32.HI R4, RZ, 0x8, R32 ;  /* 0x00000008ff047819 */ /* 0x022fe40000011620 */
[----:B------:R-:W-:Y:S02]  /*aef0*/  SHF.R.S32.HI R9, RZ, 0x1f, R63 ;  /* 0x0000001fff097819 */ /* 0x000fe4000001143f */
[----:B------:R-:W-:Y:S02]  /*af00*/  LOP3.LUT R3, R32, 0xff, RZ, 0xc0, !PT ;  /* 0x000000ff20037812 */ /* 0x000fe400078ec0ff */
[----:B------:R-:W-:Y:S02]  /*af10*/  LOP3.LUT R4, R4, 0xff, RZ, 0xc0, !PT ;  /* 0x000000ff04047812 */ /* 0x000fe400078ec0ff */
[----:B------:R-:W-:Y:S02]  /*af20*/  LEA.HI R9, R9, R63, RZ, 0x4 ;  /* 0x0000003f09097211 */ /* 0x000fe400078f20ff */
[----:B------:R-:W-:-:S02]  /*af30*/  PRMT R12, R4, 0x7604, R3 ;  /* 0x00007604040c7816 */ /* 0x000fc40000000003 */
[----:B------:R-:W-:Y:S02]  /*af40*/  SHF.R.U32.HI R4, RZ, 0x8, R34 ;  /* 0x00000008ff047819 */ /* 0x000fe40000011622 */
[----:B------:R-:W-:Y:S02]  /*af50*/  SHF.R.S32.HI R9, RZ, 0x4, R9 ;  /* 0x00000004ff097819 */ /* 0x000fe40000011409 */
[----:B------:R-:W-:Y:S02]  /*af60*/  LOP3.LUT R3, R34, 0xff, RZ, 0xc0, !PT ;  /* 0x000000ff22037812 */ /* 0x000fe400078ec0ff */
[----:B------:R-:W-:Y:S02]  /*af70*/  SHF.R.U32.HI R8, RZ, 0x8, R24 ;  /* 0x00000008ff087819 */ /* 0x000fe40000011618 */
[----:B------:R-:W-:Y:S02]  /*af80*/  LOP3.LUT R4, R4, 0xff, RZ, 0xc0, !PT ;  /* 0x000000ff04047812 */ /* 0x000fe400078ec0ff */
[----:B------:R-:W-:-:S02]  /*af90*/  LEA.HI R0, R0, R9, RZ, 0x1c ;  /* 0x0000000900007211 */ /* 0x000fc400078fe0ff */
[----:B------:R-:W-:Y:S02]  /*afa0*/  LOP3.LUT R7, R24, 0xff, RZ, 0xc0, !PT ;  /* 0x000000ff18077812 */ /* 0x000fe400078ec0ff */
[----:B------:R-:W-:Y:S02]  /*afb0*/  LOP3.LUT R8, R8, 0xff, RZ, 0xc0, !PT ;  /* 0x000000ff08087812 */ /* 0x000fe400078ec0ff */
[----:B------:R-:W-:Y:S02]  /*afc0*/  PRMT R20, R4, 0x7604, R3 ;  /* 0x0000760404147816 */ /* 0x000fe40000000003 */
[C---:B------:R-:W-:Y:S01]  /*afd0*/  LEA.HI R3, R0.reuse, R0, RZ, 0x1 ;  /* 0x0000000000037211 */ /* 0x040fe200078f08ff */
[----:B------:R-:W-:Y:S01]  /*afe0*/  IMAD.SHL.U32 R0, R0, 0x10, RZ ;  /* 0x0000001000007824 */ /* 0x000fe200078e00ff */
[----:B------:R-:W-:Y:S02]  /*aff0*/  PRMT R29, R8, 0x7604, R7 ;  /* 0x00007604081d7816 */ /* 0x000fe40000000007 */
[----:B------:R-:W-:-:S02]  /*b000*/  SHF.R.U32.HI R6, RZ, 0x8, R33 ;  /* 0x00000008ff067819 */ /* 0x000fc40000011621 */
[----:B------:R-:W-:Y:S02]  /*b010*/  SHF.R.U32.HI R8, RZ, 0x8, R26 ;  /* 0x00000008ff087819 */ /* 0x000fe4000001161a */
[----:B------:R-:W-:Y:S02]  /*b020*/  SHF.R.S32.HI R3, RZ, 0x1, R3 ;  /* 0x00000001ff037819 */ /* 0x000fe40000011403 */
[----:B------:R-:W-:Y:S02]  /*b030*/  LOP3.LUT R0, R62, 0x10, R0, 0xf8, !PT ;  /* 0x000000103e007812 */ /* 0x000fe400078ef800 */
[----:B------:R-:W-:Y:S02]  /*b040*/  LOP3.LUT R5, R33, 0xff, RZ, 0xc0, !PT ;  /* 0x000000ff21057812 */ /* 0x000fe400078ec0ff */
[----:B------:R-:W-:Y:S02]  /*b050*/  LOP3.LUT R6, R6, 0xff, RZ, 0xc0, !PT ;  /* 0x000000ff06067812 */ /* 0x000fe400078ec0ff */
[----:B------:R-:W-:Y:S01]  /*b060*/  LOP3.LUT R30, R8, 0xff, RZ, 0xc0, !PT ;  /* 0x000000ff081e7812 */ /* 0x000fe200078ec0ff */
[----:B------:R-:W-:Y:S01]  /*b070*/  IMAD R8, R3, 0x1800, R61 ;  /* 0x0000180003087824 */ /* 0x000fe200078e023d */
[----:B0-----:R-:W-:-:S02]  /*b080*/  SHF.R.U32.HI R10, RZ, 0x8, R25 ;  /* 0x00000008ff0a7819 */ /* 0x001fc40000011619 */
[----:B------:R-:W-:Y:S02]  /*b090*/  LOP3.LUT R0, R0, R60, RZ, 0x3c, !PT ;  /* 0x0000003c00007212 */ /* 0x000fe400078e3cff */
[----:B------:R-:W-:Y:S02]  /*b0a0*/  PRMT R14, R6, 0x7604, R5 ;  /* 0x00007604060e7816 */ /* 0x000fe40000000005 */
[----:B------:R-:W-:Y:S02]  /*b0b0*/  SHF.R.U32.HI R6, RZ, 0x8, R35 ;  /* 0x00000008ff067819 */ /* 0x000fe40000011623 */
[----:B------:R-:W-:Y:S02]  /*b0c0*/  LOP3.LUT R9, R25, 0xff, RZ, 0xc0, !PT ;  /* 0x000000ff19097812 */ /* 0x000fe400078ec0ff */
[----:B------:R-:W-:Y:S02]  /*b0d0*/  LOP3.LUT R11, R26, 0xff, RZ, 0xc0, !PT ;  /* 0x000000ff1a0b7812 */ /* 0x000fe400078ec0ff */
[----:B------:R-:W-:-:S02]  /*b0e0*/  LOP3.LUT R10, R10, 0xff, RZ, 0xc0, !PT ;  /* 0x000000ff0a0a7812 */ /* 0x000fc400078ec0ff */
[----:B------:R-:W-:Y:S02]  /*b0f0*/  IADD3 R0, R17, R8, R0 ;  /* 0x0000000811007210 */ /* 0x000fe40007ffe000 */
[----:B------:R-:W-:Y:S02]  /*b100*/  LOP3.LUT R5, R35, 0xff, RZ, 0xc0, !PT ;  /* 0x000000ff23057812 */ /* 0x000fe400078ec0ff */
[----:B------:R-:W-:Y:S02]  /*b110*/  LOP3.LUT R6, R6, 0xff, RZ, 0xc0, !PT ;  /* 0x000000ff06067812 */ /* 0x000fe400078ec0ff */
[----:B------:R-:W-:Y:S02]  /*b120*/  PRMT R31, R10, 0x7604, R9 ;  /* 0x000076040a1f7816 */ /* 0x000fe40000000009 */
[----:B------:R-:W-:Y:S02]  /*b130*/  PRMT R37, R30, 0x7604, R11 ;  /* 0x000076041e257816 */ /* 0x000fe4000000000b */
[----:B------:R-:W0:Y:S01]  /*b140*/  LDS.128 R8, [R0+0xf000] ;  /* 0x00f0000000087984 */ /* 0x000e220000000c00 */
[----:B------:R-:W-:-:S02]  /*b150*/  PRMT R28, R6, 0x7604, R5 ;  /* 0x00007604061c7816 */ /* 0x000fc40000000005 */
[----:B------:R-:W-:Y:S02]  /*b160*/  SHF.R.U32.HI R38, RZ, 0x8, R27 ;  /* 0x00000008ff267819 */ /* 0x000fe4000001161b */
[----:B------:R-:W-:Y:S02]  /*b170*/  LOP3.LUT R13, R27, 0xff, RZ, 0xc0, !PT ;  /* 0x000000ff1b0d7812 */ /* 0x000fe400078ec0ff */
[----:B------:R-:W-:Y:S02]  /*b180*/  LOP3.LUT R38, R38, 0xff, RZ, 0xc0, !PT ;  /* 0x000000ff26267812 */ /* 0x000fe400078ec0ff */
[----:B------:R-:W-:Y:S02]  /*b190*/  SHF.R.U32.HI R3, RZ, 0x10, R32 ;  /* 0x00000010ff037819 */ /* 0x000fe40000011620 */
[----:B------:R-:W-:Y:S02]  /*b1a0*/  PRMT R39, R38, 0x7604, R13 ;  /* 0x0000760426277816 */ /* 0x000fe4000000000d */
[----:B------:R-:W-:-:S02]  /*b1b0*/  SHF.R.U32.HI R13, RZ, 0x10, R33 ;  /* 0x00000010ff0d7819 */ /* 0x000fc40000011621 */
[----:B------:R-:W-:Y:S02]  /*b1c0*/  SHF.R.U32.HI R21, RZ, 0x10, R35 ;  /* 0x00000010ff157819 */ /* 0x000fe40000011623 */
[----:B------:R-:W-:Y:S02]  /*b1d0*/  LOP3.LUT R13, R13, 0xff, RZ, 0xc0, !PT ;  /* 0x000000ff0d0d7812 */ /* 0x000fe400078ec0ff */
[----:B------:R-:W-:Y:S02]  /*b1e0*/  LOP3.LUT R3, R3, 0xff, RZ, 0xc0, !PT ;  /* 0x000000ff03037812 */ /* 0x000fe400078ec0ff */
[----:B------:R-:W-:Y:S02]  /*b1f0*/  LOP3.LUT R21, R21, 0xff, RZ, 0xc0, !PT ;  /* 0x000000ff15157812 */ /* 0x000fe400078ec0ff */
[----:B------:R-:W-:Y:S02]  /*b200*/  PRMT R13, R13, 0x7054, R14 ;  /* 0x000070540d0d7816 */ /* 0x000fe4000000000e */
[----:B------:R-:W-:-:S02]  /*b210*/  SHF.R.U32.HI R15, RZ, 0x10, R34 ;  /* 0x00000010ff0f7819 */ /* 0x000fc40000011622 */
[----:B------:R-:W-:Y:S02]  /*b220*/  SHF.R.U32.HI R14, RZ, 0x10, R25 ;  /* 0x00000010ff0e7819 */ /* 0x000fe40000011619 */
[----:B------:R-:W-:Y:S02]  /*b230*/  PRMT R3, R3, 0x7054, R12 ;  /* 0x0000705403037816 */ /* 0x000fe4000000000c */
[----:B------:R-:W-:Y:S02]  /*b240*/  PRMT R21, R21, 0x7054, R28 ;  /* 0x0000705415157816 */ /* 0x000fe4000000001c */
[----:B------:R-:W-:Y:S02]  /*b250*/  SHF.R.U32.HI R12, RZ, 0x10, R24 ;  /* 0x00000010ff0c7819 */ /* 0x000fe40000011618 */
[----:B------:R-:W-:Y:S02]  /*b260*/  LOP3.LUT R15, R15, 0xff, RZ, 0xc0, !PT ;  /* 0x000000ff0f0f7812 */ /* 0x000fe400078ec0ff */
[----:B------:R-:W-:-:S02]  /*b270*/  SHF.R.U32.HI R28, RZ, 0x10, R27 ;  /* 0x00000010ff1c7819 */ /* 0x000fc4000001161b */
[----:B------:R-:W-:Y:S02]  /*b280*/  LOP3.LUT R14, R14, 0xff, RZ, 0xc0, !PT ;  /* 0x000000ff0e0e7812 */ /* 0x000fe400078ec0ff */
[----:B------:R-:W-:Y:S02]  /*b290*/  LOP3.LUT R12, R12, 0xff, RZ, 0xc0, !PT ;  /* 0x000000ff0c0c7812 */ /* 0x000fe400078ec0ff */
[----:B------:R-:W-:Y:S02]  /*b2a0*/  PRMT R15, R15, 0x7054, R20 ;  /* 0x000070540f0f7816 */ /* 0x000fe40000000014 */
[----:B------:R-:W-:Y:S02]  /*b2b0*/  LOP3.LUT R28, R28, 0xff, RZ, 0xc0, !PT ;  /* 0x000000ff1c1c7812 */ /* 0x000fe400078ec0ff */
[----:B------:R-:W-:Y:S02]  /*b2c0*/  PRMT R31, R14, 0x7054, R31 ;  /* 0x000070540e1f7816 */ /* 0x000fe4000000001f */
[----:B------:R-:W-:-:S02]  /*b2d0*/  SHF.R.U32.HI R20, RZ, 0x10, R26 ;  /* 0x00000010ff147819 */ /* 0x000fc4000001161a */
[----:B------:R-:W-:Y:S02]  /*b2e0*/  PRMT R29, R12, 0x7054, R29 ;  /* 0x000070540c1d7816 */ /* 0x000fe4000000001d */
[----:B------:R-:W-:Y:S02]  /*b2f0*/  PRMT R41, R28, 0x7054, R39 ;  /* 0x000070541c297816 */ /* 0x000fe40000000027 */
[----:B------:R-:W-:Y:S02]  /*b300*/  LOP3.LUT R14, R3, 0xff000000, R32, 0xf8, !PT ;  /* 0xff000000030e7812 */ /* 0x000fe400078ef820 */
[----:B------:R-:W-:Y:S02]  /*b310*/  LOP3.LUT R38, R31, 0xff000000, R25, 0xf8, !PT ;  /* 0xff0000001f267812 */ /* 0x000fe400078ef819 */
[----:B------:R-:W-:Y:S02]  /*b320*/  LOP3.LUT R20, R20, 0xff, RZ, 0xc0, !PT ;  /* 0x000000ff14147812 */ /* 0x000fe400078ec0ff */
[----:B------:R-:W-:-:S02]  /*b330*/  LOP3.LUT R32, R13, 0xff000000, R33, 0xf8, !PT ;  /* 0xff0000000d207812 */ /* 0x000fc400078ef821 */
[----:B------:R-:W-:Y:S02]  /*b340*/  LOP3.LUT R28, R29, 0xff000000, R24, 0xf8, !PT ;  /* 0xff0000001d1c7812 */ /* 0x000fe400078ef818 */
[----:B------:R-:W-:Y:S02]  /*b350*/  LOP3.LUT R42, R41, 0xff000000, R27, 0xf8, !PT ;  /* 0xff000000292a7812 */ /* 0x000fe400078ef81b */
[----:B------:R-:W-:Y:S02]  /*b360*/  F2FP.F16.E4M3.UNPACK_B R40, R38 ;  /* 0x00000026ff28723e */ /* 0x000fe400020006ff */
[----:B0-----:R-:W-:Y:S02]  /*b370*/  F2FP.F16.E4M3.UNPACK_B R24, R9 ;  /* 0x00000009ff18723e */ /* 0x001fe400020006ff */
[----:B------:R-:W-:Y:S01]  /*b380*/  PRMT R37, R20, 0x7054, R37 ;  /* 0x0000705414257816 */ /* 0x000fe20000000025 */
[--C-:B------:R-:W-:Y:S01]  /*b390*/  HADD2.F32 R41, -RZ, R40.reuse.H0_H0 ;  /* 0x20000028ff297230 */ /* 0x100fe20000004100 */
[----:B------:R-:W-:Y:S01]  /*b3a0*/  F2FP.F16.E4M3.UNPACK_B R27, R32 ;  /* 0x00000020ff1b723e */ /* 0x000fe200020006ff */
[----:B------:R-:W-:Y:S01]  /*b3b0*/  HADD2.F32 R40, -RZ, R40.H1_H1 ;  /* 0x30000028ff287230 */ /* 0x000fe20000004100 */
[----:B------:R-:W-:-:S02]  /*b3c0*/  LOP3.LUT R39, R21, 0xff000000, R35, 0xf8, !PT ;  /* 0xff00000015277812 */ /* 0x000fc400078ef823 */
[----:B------:R-:W-:Y:S01]  /*b3d0*/  LOP3.LUT R12, R37, 0xff000000, R26, 0xf8, !PT ;  /* 0xff000000250c7812 */ /* 0x000fe200078ef81a */
[--C-:B------:R-:W-:Y:S01]  /*b3e0*/  HADD2.F32 R37, -RZ, R27.reuse.H0_H0 ;  /* 0x2000001bff257230 */ /* 0x100fe20000004100 */
[----:B------:R-:W-:Y:S01]  /*b3f0*/  LOP3.LUT R3, R15, 0xff000000, R34, 0xf8, !PT ;  /* 0xff0000000f037812 */ /* 0x000fe200078ef822 */
[----:B------:R-:W-:Y:S01]  /*b400*/  HADD2.F32 R27, -RZ, R27.H1_H1 ;  /* 0x3000001bff1b7230 */ /* 0x000fe20000004100 */
[----:B------:R-:W-:Y:S02]  /*b410*/  F2FP.F16.E4M3.UNPACK_B R25, R9.H1 ;  /* 0x00000009ff19723e */ /* 0x000fe400030006ff */
[-C--:B------:R-:W-:Y:S02]  /*b420*/  F2FP.F16.E4M3.UNPACK_B R26, R8.reuse ;  /* 0x00000008ff1a723e */ /* 0x080fe400020006ff */
[----:B------:R-:W-:Y:S02]  /*b430*/  F2FP.F16.E4M3.UNPACK_B R34, R8.H1 ;  /* 0x00000008ff22723e */ /* 0x000fe400030006ff */
[----:B------:R-:W-:-:S02]  /*b440*/  F2FP.F16.E4M3.UNPACK_B R32, R32.H1 ;  /* 0x00000020ff20723e */ /* 0x000fc400030006ff */
[-C--:B------:R-:W-:Y:S02]  /*b450*/  F2FP.F16.E4M3.UNPACK_B R33, R11.reuse ;  /* 0x0000000bff21723e */ /* 0x080fe400020006ff */
[----:B------:R-:W-:Y:S02]  /*b460*/  F2FP.F16.E4M3.UNPACK_B R35, R11.H1 ;  /* 0x0000000bff23723e */ /* 0x000fe400030006ff */
[----:B------:R-:W-:Y:S01]  /*b470*/  F2FP.F16.E4M3.UNPACK_B R11, R10.H1 ;  /* 0x0000000aff0b723e */ /* 0x000fe200030006ff */
[----:B--2---:R-:W0:Y:S02]  /*b480*/  LDS.128 R4, [R49+0xf000] ;  /* 0x00f0000031047984 */ /* 0x004e240000000c00 */
[-C--:B0-----:R-:W-:Y:S02]  /*b490*/  F2FP.F16.E4M3.UNPACK_B R13, R5.reuse ;  /* 0x00000005ff0d723e */ /* 0x081fe400020006ff */
[----:B------:R-:W-:Y:S01]  /*b4a0*/  F2FP.F16.E4M3.UNPACK_B R21, R5.H1 ;  /* 0x00000005ff15723e */ /* 0x000fe200030006ff */
[--C-:B------:R-:W-:Y:S01]  /*b4b0*/  HADD2.F32 R5, -RZ, R24.reuse.H0_H0 ;  /* 0x20000018ff057230 */ /* 0x100fe20000004100 */
[-C--:B------:R-:W-:Y:S01]  /*b4c0*/  F2FP.F16.E4M3.UNPACK_B R30, R7.reuse ;  /* 0x00000007ff1e723e */ /* 0x080fe200020006ff */
[----:B------:R-:W-:Y:S01]  /*b4d0*/  HADD2.F32 R20, -RZ, R13.H0_H0 ;  /* 0x2000000dff147230 */ /* 0x000fe20000004100 */
[----:B------:R-:W-:Y:S01]  /*b4e0*/  F2FP.F16.E4M3.UNPACK_B R31, R7.H1 ;  /* 0x00000007ff1f723e */ /* 0x000fe200030006ff */
[----:B------:R-:W-:-:S02]  /*b4f0*/  HADD2.F32 R24, -RZ, R24.H1_H1 ;  /* 0x30000018ff187230 */ /* 0x000fc40000004100 */
[C---:B------:R-:W-:Y:S01]  /*b500*/  FMUL.FTZ R9, R5.reuse, R41 ;  /* 0x0000002905097220 */ /* 0x040fe20000410000 */
[-C--:B------:R-:W-:Y:S01]  /*b510*/  FMUL.FTZ R8, R5, R37.reuse ;  /* 0x0000002505087220 */ /* 0x080fe20000410000 */
[----:B------:R-:W-:Y:S01]  /*b520*/  F2FP.F16.E4M3.UNPACK_B R15, R4 ;  /* 0x00000004ff0f723e */ /* 0x000fe200020006ff */
[----:B------:R-:W-:Y:S02]  /*b530*/  HADD2.F32 R13, -RZ, R13.H1_H1 ;  /* 0x3000000dff0d7230 */ /* 0x000fe40000004100 */
[C---:B------:R-:W-:Y:S01]  /*b540*/  FFMA.FTZ R5, R20.reuse, R37, -R9 ;  /* 0x0000002514057223 */ /* 0x040fe20000010809 */
[----:B------:R-:W-:Y:S01]  /*b550*/  FFMA.FTZ R9, R20, R41, R8 ;  /* 0x0000002914097223 */ /* 0x000fe20000010008 */
[----:B------:R-:W-:Y:S01]  /*b560*/  F2FP.F16.E4M3.UNPACK_B R41, R38.H1 ;  /* 0x00000026ff29723e */ /* 0x000fe200030006ff */
[----:B------:R-:W-:Y:S01]  /*b570*/  HADD2.F32 R8, -RZ, R25.H0_H0 ;  /* 0x20000019ff087230 */ /* 0x000fe20000004100 */
[----:B------:R-:W-:Y:S01]  /*b580*/  F2FP.F16.E4M3.UNPACK_B R29, R4.H1 ;  /* 0x00000004ff1d723e */ /* 0x000fe200030006ff */
[--C-:B------:R-:W-:Y:S01]  /*b590*/  HADD2.F32 R37, -RZ, R32.reuse.H0_H0 ;  /* 0x20000020ff257230 */ /* 0x100fe20000004100 */
[-C--:B------:R-:W-:Y:S01]  /*b5a0*/  F2FP.F16.E4M3.UNPACK_B R4, R6.reuse ;  /* 0x00000006ff04723e */ /* 0x080fe200020006ff */
[----:B------:R-:W-:Y:S01]  /*b5b0*/  HADD2.F32 R43, -RZ, R41.H0_H0 ;  /* 0x20000029ff2b7230 */ /* 0x000fe20000004100 */
[----:B------:R-:W-:Y:S01]  /*b5c0*/  F2FP.F16.E4M3.UNPACK_B R7, R6.H1 ;  /* 0x00000006ff07723e */ /* 0x000fe200030006ff */
[----:B------:R-:W-:Y:S01]  /*b5d0*/  HADD2.F32 R20, -RZ, R21.H0_H0 ;  /* 0x20000015ff147230 */ /* 0x000fe20000004100 */
[----:B------:R-:W-:Y:S01]  /*b5e0*/  F2FP.F16.E4M3.UNPACK_B R6, R10 ;  /* 0x0000000aff06723e */ /* 0x000fe200020006ff */
[CC--:B------:R-:W-:Y:S01]  /*b5f0*/  FMUL.FTZ R10, R24.reuse, R40.reuse ;  /* 0x00000028180a7220 */ /* 0x0c0fe20000410000 */
[----:B------:R-:W-:Y:S01]  /*b600*/  FMUL.FTZ R45, R24, R27 ;  /* 0x0000001b182d7220 */ /* 0x000fe20000410000 */
[C---:B------:R-:W-:Y:S01]  /*b610*/  FMUL.FTZ R47, R8.reuse, R43 ;  /* 0x0000002b082f7220 */ /* 0x040fe20000410000 */
[----:B------:R-:W-:Y:S01]  /*b620*/  FMUL.FTZ R24, R8, R37 ;  /* 0x0000002508187220 */ /* 0x000fe20000410000 */
[C---:B------:R-:W-:Y:S01]  /*b630*/  FFMA.FTZ R10, R13.reuse, R27, -R10 ;  /* 0x0000001b0d0a7223 */ /* 0x040fe2000001080a */
[----:B------:R-:W-:Y:S01]  /*b640*/  FFMA.FTZ R8, R13, R40, R45 ;  /* 0x000000280d087223 */ /* 0x000fe2000001002d */
[C---:B------:R-:W-:Y:S01]  /*b650*/  FFMA.FTZ R13, R20.reuse, R37, -R47 ;  /* 0x00000025140d7223 */ /* 0x040fe2000001082f */
[----:B------:R-:W-:Y:S01]  /*b660*/  FFMA.FTZ R20, R20, R43, R24 ;  /* 0x0000002b14147223 */ /* 0x000fe20000010018 */
[----:B------:R-:W-:Y:S01]  /*b670*/  F2FP.F16.E4M3.UNPACK_B R43, R42 ;  /* 0x0000002aff2b723e */ /* 0x000fe200020006ff */
[----:B------:R-:W-:Y:S01]  /*b680*/  HADD2.F32 R38, -RZ, R32.H1_H1 ;  /* 0x30000020ff267230 */ /* 0x000fe20000004100 */
[-C--:B------:R-:W-:Y:S01]  /*b690*/  F2FP.F16.E4M3.UNPACK_B R37, R39.reuse ;  /* 0x00000027ff25723e */ /* 0x080fe200020006ff */
[----:B------:R-:W-:Y:S01]  /*b6a0*/  HADD2.F32 R25, -RZ, R25.H1_H1 ;  /* 0x30000019ff197230 */ /* 0x000fe20000004100 */
[----:B------:R-:W-:Y:S01]  /*b6b0*/  F2FP.F16.E4M3.UNPACK_B R39, R39.H1 ;  /* 0x00000027ff27723e */ /* 0x000fe200030006ff */
[----:B------:R-:W-:-:S02]  /*b6c0*/  HADD2.F32 R40, -RZ, R41.H1_H1 ;  /* 0x30000029ff287230 */ /* 0x000fc40000004100 */
[----:B------:R-:W-:Y:S02]  /*b6d0*/  HADD2.F32 R21, -RZ, R21.H1_H1 ;  /* 0x30000015ff157230 */ /* 0x000fe40000004100 */
[C---:B------:R-:W-:Y:S01]  /*b6e0*/  FMUL.FTZ R27, R25.reuse, R38 ;  /* 0x00000026191b7220 */ /* 0x040fe20000410000 */
[----:B------:R-:W-:Y:S02]  /*b6f0*/  HADD2.F32 R45, -RZ, R43.H0_H0 ;  /* 0x2000002bff2d7230 */ /* 0x000fe40000004100 */
[-C--:B------:R-:W-:Y:S01]  /*b700*/  FMUL.FTZ R44, R25, R40.reuse ;  /* 0x00000028192c7220 */ /* 0x080fe20000410000 */
[----:B------:R-:W-:Y:S02]  /*b710*/  HADD2.F32 R24, -RZ, R33.H0_H0 ;  /* 0x20000021ff187230 */ /* 0x000fe40000004100 */
[----:B------:R-:W-:Y:S01]  /*b720*/  FFMA.FTZ R27, R21, R40, R27 ;  /* 0x00000028151b7223 */ /* 0x000fe2000001001b */
[----:B------:R-:W-:Y:S01]  /*b730*/  HADD2.F32 R41, -RZ, R37.H0_H0 ;  /* 0x20000025ff297230 */ /* 0x000fe20000004100 */
[----:B------:R-:W-:Y:S01]  /*b740*/  F2FP.F16.E4M3.UNPACK_B R40, R42.H1 ;  /* 0x0000002aff28723e */ /* 0x000fe200030006ff */
[----:B------:R-:W-:-:S02]  /*b750*/  HADD2.F32 R32, -RZ, R30.H0_H0 ;  /* 0x2000001eff207230 */ /* 0x000fc40000004100 */
[C---:B------:R-:W-:Y:S01]  /*b760*/  FMUL.FTZ R25, R24.reuse, R45 ;  /* 0x0000002d18197220 */ /* 0x040fe20000410000 */
[----:B------:R-:W-:Y:S02]  /*b770*/  HADD2.F32 R43, -RZ, R43.H1_H1 ;  /* 0x3000002bff2b7230 */ /* 0x000fe40000004100 */
[-C--:B------:R-:W-:Y:S01]  /*b780*/  FMUL.FTZ R46, R24, R41.reuse ;  /* 0x00000029182e7220 */ /* 0x080fe20000410000 */
[----:B------:R-:W-:Y:S01]  /*b790*/  FFMA.FTZ R24, R21, R38, -R44 ;  /* 0x0000002615187223 */ /* 0x000fe2000001082c */
[C---:B------:R-:W-:Y:S01]  /*b7a0*/  FFMA.FTZ R25, R32.reuse, R41, -R25 ;  /* 0x0000002920197223 */ /* 0x040fe20000010819 */
[----:B------:R-:W-:Y:S02]  /*b7b0*/  HADD2.F32 R41, -RZ, R37.H1_H1 ;  /* 0x30000025ff297230 */ /* 0x000fe40000004100 */
[----:B------:R-:W-:Y:S01]  /*b7c0*/  FFMA.FTZ R21, R32, R45, R46 ;  /* 0x0000002d20157223 */ /* 0x000fe2000001002e */
[----:B------:R-:W-:Y:S01]  /*b7d0*/  HADD2.F32 R42, -RZ, R40.H0_H0 ;  /* 0x20000028ff2a7230 */ /* 0x000fe20000004100 */
[----:B------:R-:W-:Y:S01]  /*b7e0*/  F2FP.SATFINITE.E4M3.F32.PACK_AB_MERGE_C R13, R24, R13, RZ ;  /* 0x0000000d180d723e */ /* 0x000fe200048070ff */
[----:B------:R-:W-:Y:S01]  /*b7f0*/  HADD2.F32 R37, -RZ, R35.H0_H0 ;  /* 0x20000023ff257230 */ /* 0x000fe20000004100 */
[----:B------:R-:W-:Y:S01]  /*b800*/  F2FP.SATFINITE.E4M3.F32.PACK_AB_MERGE_C R20, R27, R20, RZ ;  /* 0x000000141b14723e */ /* 0x000fe200048070ff */
[----:B------:R-:W-:Y:S01]  /*b810*/  HADD2.F32 R32, -RZ, R30.H1_H1 ;  /* 0x3000001eff207230 */ /* 0x000fe20000004100 */
[----:B------:R-:W-:Y:S01]  /*b820*/  F2FP.SATFINITE.E4M3.F32.PACK_AB_MERGE_C R5, R10, R5, R13 ;  /* 0x000000050a05723e */ /* 0x000fe2000480700d */
[----:B------:R-:W-:-:S02]  /*b830*/  HADD2.F32 R38, -RZ, R39.H0_H0 ;  /* 0x20000027ff267230 */ /* 0x000fc40000004100 */
[C---:B------:R-:W-:Y:S01]  /*b840*/  FMUL.FTZ R46, R37.reuse, R42 ;  /* 0x0000002a252e7220 */ /* 0x040fe20000410000 */
[----:B------:R-:W-:Y:S01]  /*b850*/  HADD2.F32 R30, -RZ, R33.H1_H1 ;  /* 0x30000021ff1e7230 */ /* 0x000fe20000004100 */
[----:B------:R-:W-:Y:S01]  /*b860*/  F2FP.SATFINITE.E4M3.F32.PACK_AB_MERGE_C R9, R8, R9, R20 ;  /* 0x000000090809723e */ /* 0x000fe20004807014 */
[----:B------:R-:W-:Y:S02]  /*b870*/  HADD2.F32 R33, -RZ, R31.H0_H0 ;  /* 0x2000001fff217230 */ /* 0x000fe40000004100 */
[----:B------:R-:W-:Y:S01]  /*b880*/  FMUL.FTZ R37, R37, R38 ;  /* 0x0000002625257220 */ /* 0x000fe20000410000 */
[C---:B------:R-:W-:Y:S01]  /*b890*/  FMUL.FTZ R45, R30.reuse, R43 ;  /* 0x0000002b1e2d7220 */ /* 0x040fe20000410000 */
[----:B------:R-:W-:Y:S02]  /*b8a0*/  FMUL.FTZ R44, R30, R41 ;  /* 0x000000291e2c7220 */ /* 0x000fe40000410000 */
[----:B------:R-:W-:Y:S01]  /*b8b0*/  FFMA.FTZ R47, R33, R42, R37 ;  /* 0x0000002a212f7223 */ /* 0x000fe20000010025 */
[----:B------:R-:W-:-:S02]  /*b8c0*/  HADD2.F32 R42, -RZ, R39.H1_H1 ;  /* 0x30000027ff2a7230 */ /* 0x000fc40000004100 */
[C---:B------:R-:W-:Y:S01]  /*b8d0*/  FFMA.FTZ R30, R32.reuse, R41, -R45 ;  /* 0x00000029201e7223 */ /* 0x040fe2000001082d */
[----:B------:R-:W-:Y:S01]  /*b8e0*/  FFMA.FTZ R45, R33, R38, -R46 ;  /* 0x00000026212d7223 */ /* 0x000fe2000001082e */
[----:B------:R-:W-:Y:S01]  /*b8f0*/  F2FP.F16.E4M3.UNPACK_B R39, R28.H1 ;  /* 0x0000001cff27723e */ /* 0x000fe200030006ff */
[----:B------:R-:W-:Y:S01]  /*b900*/  FFMA.FTZ R32, R32, R43, R44 ;  /* 0x0000002b20207223 */ /* 0x000fe2000001002c */
[----:B------:R-:W-:Y:S01]  /*b910*/  F2FP.F16.E4M3.UNPACK_B R38, R14.H1 ;  /* 0x0000000eff26723e */ /* 0x000fe200030006ff */
[----:B------:R-:W-:Y:S02]  /*b920*/  HADD2.F32 R37, -RZ, R35.H1_H1 ;  /* 0x30000023ff257230 */ /* 0x000fe40000004100 */
[----:B------:R-:W-:Y:S02]  /*b930*/  HADD2.F32 R46, -RZ, R40.H1_H1 ;  /* 0x30000028ff2e7230 */ /* 0x000fe40000004100 */
[----:B------:R-:W-:Y:S02]  /*b940*/  HADD2.F32 R44, -RZ, R39.H0_H0 ;  /* 0x20000027ff2c7230 */ /* 0x000fe40000004100 */
        /* <DEDUP_REMOVED lines=12> */
[----:B------:R-:W-:Y:S02]  /*ba10*/  HADD2.F32 R38, -RZ, R38.H1_H1 ;  /* 0x30000026ff267230 */ /* 0x000fe40000004100 */
[----:B------:R-:W-:Y:S01]  /*ba20*/  FFMA.FTZ R44, R31, R44, R35 ;  /* 0x0000002c1f2c7223 */ /* 0x000fe20000010023 */
[----:B------:R-:W-:Y:S01]  /*ba30*/  F2FP.F16.E4M3.UNPACK_B R31, R14 ;  /* 0x0000000eff1f723e */ /* 0x000fe200020006ff */
[----:B------:R-:W-:Y:S01]  /*ba40*/  FFMA.FTZ R46, R33, R46, R37 ;  /* 0x0000002e212e7223 */ /* 0x000fe20000010025 */
[----:B------:R-:W-:Y:S02]  /*ba50*/  HADD2.F32 R29, -RZ, R29.H1_H1 ;  /* 0x3000001dff1d7230 */ /* 0x000fe40000004100 */
[C---:B------:R-:W-:Y:S01]  /*ba60*/  FMUL.FTZ R14, R34.reuse, R39 ;  /* 0x00000027220e7220 */ /* 0x040fe20000410000 */
[----:B------:R-:W-:Y:S01]  /*ba70*/  F2FP.F16.E4M3.UNPACK_B R33, R28 ;  /* 0x0000001cff21723e */ /* 0x000fe200020006ff */
[----:B------:R-:W-:Y:S01]  /*ba80*/  FMUL.FTZ R34, R34, R38 ;  /* 0x0000002622227220 */ /* 0x000fe20000410000 */
[----:B------:R-:W-:-:S02]  /*ba90*/  HADD2.F32 R28, -RZ, R26.H0_H0 ;  /* 0x2000001aff1c7230 */ /* 0x000fc40000004100 */
[C---:B------:R-:W-:Y:S01]  /*baa0*/  FFMA.FTZ R41, R29.reuse, R38, -R14 ;  /* 0x000000261d297223 */ /* 0x040fe2000001080e */
[----:B------:R-:W-:Y:S02]  /*bab0*/  HADD2.F32 R14, -RZ, R15.H0_H0 ;  /* 0x2000000fff0e7230 */ /* 0x000fe40000004100 */
[----:B------:R-:W-:Y:S01]  /*bac0*/  FFMA.FTZ R43, R29, R39, R34 ;  /* 0x000000271d2b7223 */ /* 0x000fe20000010022 */
[----:B------:R-:W-:Y:S02]  /*bad0*/  HADD2.F32 R35, -RZ, R33.H0_H0 ;  /* 0x20000021ff237230 */ /* 0x000fe40000004100 */
[----:B------:R-:W-:Y:S02]  /*bae0*/  HADD2.F32 R29, -RZ, R31.H0_H0 ;  /* 0x2000001fff1d7230 */ /* 0x000fe40000004100 */
[----:B------:R-:W-:Y:S02]  /*baf0*/  HADD2.F32 R33, -RZ, R33.H1_H1 ;  /* 0x30000021ff217230 */ /* 0x000fe40000004100 */
[----:B------:R-:W-:Y:S01]  /*bb00*/  FMUL.FTZ R37, R28, R35 ;  /* 0x000000231c257220 */ /* 0x000fe20000410000 */
[----:B------:R-:W-:-:S02]  /*bb10*/  HADD2.F32 R26, -RZ, R26.H1_H1 ;  /* 0x3000001aff1a7230 */ /* 0x000fc40000004100 */
[-C--:B------:R-:W-:Y:S01]  /*bb20*/  FMUL.FTZ R39, R28, R29.reuse ;  /* 0x0000001d1c277220 */ /* 0x080fe20000410000 */
[----:B------:R-:W-:Y:S02]  /*bb30*/  HADD2.F32 R31, -RZ, R31.H1_H1 ;  /* 0x3000001fff1f7230 */ /* 0x000fe40000004100 */
[C---:B------:R-:W-:Y:S01]  /*bb40*/  FFMA.FTZ R37, R14.reuse, R29, -R37 ;  /* 0x0000001d0e257223 */ /* 0x040fe20000010825 */
[----:B------:R-:W-:Y:S02]  /*bb50*/  HADD2.F32 R15, -RZ, R15.H1_H1 ;  /* 0x3000000fff0f7230 */ /* 0x000fe40000004100 */
[----:B------:R-:W-:Y:S01]  /*bb60*/  FFMA.FTZ R39, R14, R35, R39 ;  /* 0x000000230e277223 */ /* 0x000fe20000010027 */
[----:B------:R-:W-:Y:S01]  /*bb70*/  F2FP.F16.E4M3.UNPACK_B R29, R12.H1 ;  /* 0x0000000cff1d723e */ /* 0x000fe200030006ff */
[C---:B------:R-:W-:Y:S01]  /*bb80*/  FMUL.FTZ R28, R26.reuse, R33 ;  /* 0x000000211a1c7220 */ /* 0x040fe20000410000 */
[----:B------:R-:W-:Y:S01]  /*bb90*/  F2FP.F16.E4M3.UNPACK_B R14, R3.H1 ;  /* 0x00000003ff0e723e */ /* 0x000fe200030006ff */
[----:B------:R-:W-:Y:S01]  /*bba0*/  FMUL.FTZ R34, R26, R31 ;  /* 0x0000001f1a227220 */ /* 0x000fe20000410000 */
[----:B------:R-:W-:-:S02]  /*bbb0*/  HADD2.F32 R26, -RZ, R11.H0_H0 ;  /* 0x2000000bff1a7230 */ /* 0x000fc40000004100 */
[C---:B------:R-:W-:Y:S01]  /*bbc0*/  FFMA.FTZ R38, R15.reuse, R31, -R28 ;  /* 0x0000001f0f267223 */ /* 0x040fe2000001081c */
[----:B------:R-:W-:Y:S02]  /*bbd0*/  HADD2.F32 R31, -RZ, R29.H0_H0 ;  /* 0x2000001dff1f7230 */ /* 0x000fe40000004100 */
[----:B------:R-:W-:Y:S01]  /*bbe0*/  FFMA.FTZ R40, R15, R33, R34 ;  /* 0x000000210f287223 */ /* 0x000fe20000010022 */
[--C-:B------:R-:W-:Y:S01]  /*bbf0*/  HADD2.F32 R15, -RZ, R14.reuse.H0_H0 ;  /* 0x2000000eff0f7230 */ /* 0x100fe20000004100 */
[----:B------:R-:W-:Y:S01]  /*bc00*/  F2FP.F16.E4M3.UNPACK_B R3, R3 ;  /* 0x00000003ff03723e */ /* 0x000fe200020006ff */
[----:B------:R-:W-:Y:S02]  /*bc10*/  HADD2.F32 R28, -RZ, R14.H1_H1 ;  /* 0x3000000eff1c7230 */ /* 0x000fe40000004100 */
[----:B------:R-:W-:Y:S01]  /*bc20*/  FMUL.FTZ R33, R26, R31 ;  /* 0x0000001f1a217220 */ /* 0x000fe20000410000 */
[----:B------:R-:W-:Y:S01]  /*bc30*/  HADD2.F32 R14, -RZ, R7.H0_H0 ;  /* 0x20000007ff0e7230 */ /* 0x000fe20000004100 */
[----:B------:R-:W-:Y:S01]  /*bc40*/  F2FP.SATFINITE.E4M3.F32.PACK_AB_MERGE_C R43, R43, R44, RZ ;  /* 0x0000002c2b2b723e */ /* 0x000fe200048070ff */
[----:B------:R-:W-:-:S02]  /*bc50*/  HADD2.F32 R34, -RZ, R29.H1_H1 ;  /* 0x3000001dff227230 */ /* 0x000fc40000004100 */
[-C--:B------:R-:W-:Y:S01]  /*bc60*/  FMUL.FTZ R29, R26, R15.reuse ;  /* 0x0000000f1a1d7220 */ /* 0x080fe20000410000 */
[----:B------:R-:W-:Y:S02]  /*bc70*/  HADD2.F32 R11, -RZ, R11.H1_H1 ;  /* 0x3000000bff0b7230 */ /* 0x000fe40000004100 */
[C---:B------:R-:W-:Y:S01]  /*bc80*/  FFMA.FTZ R33, R14.reuse, R15, -R33 ;  /* 0x0000000f0e217223 */ /* 0x040fe20000010821 */
[----:B------:R-:W-:Y:S02]  /*bc90*/  HADD2.F32 R7, -RZ, R7.H1_H1 ;  /* 0x30000007ff077230 */ /* 0x000fe40000004100 */
[----:B------:R-:W-:Y:S01]  /*bca0*/  FFMA.FTZ R31, R14, R31, R29 ;  /* 0x0000001f0e1f7223 */ /* 0x000fe2000001001d */
[----:B------:R-:W-:Y:S01]  /*bcb0*/  F2FP.F16.E4M3.UNPACK_B R14, R12 ;  /* 0x0000000cff0e723e */ /* 0x000fe200020006ff */
[C---:B------:R-:W-:Y:S01]  /*bcc0*/  FMUL.FTZ R26, R11.reuse, R34 ;  /* 0x000000220b1a7220 */ /* 0x040fe20000410000 */
[-C--:B------:R-:W-:Y:S01]  /*bcd0*/  FMUL.FTZ R11, R11, R28.reuse ;  /* 0x0000001c0b0b7220 */ /* 0x080fe20000410000 */
[----:B------:R-:W-:Y:S01]  /*bce0*/  HADD2.F32 R12, -RZ, R3.H0_H0 ;  /* 0x20000003ff0c7230 */ /* 0x000fe20000004100 */
[----:B------:R-:W-:Y:S01]  /*bcf0*/  F2FP.SATFINITE.E4M3.F32.PACK_AB_MERGE_C R8, R40, R39, R43 ;  /* 0x000000272808723e */ /* 0x000fe2000480702b */
[C---:B------:R-:W-:Y:S01]  /*bd00*/  FFMA.FTZ R42, R7.reuse, R28, -R26 ;  /* 0x0000001c072a7223 */ /* 0x040fe2000001081a */
[----:B------:R-:W-:Y:S01]  /*bd10*/  FFMA.FTZ R34, R7, R34, R11 ;  /* 0x0000002207227223 */ /* 0x000fe2000001000b */
[----:B------:R-:W-:-:S02]  /*bd20*/  HADD2.F32 R26, -RZ, R14.H0_H0 ;  /* 0x2000000eff1a7230 */ /* 0x000fc40000004100 */
[----:B------:R-:W-:Y:S01]  /*bd30*/  HADD2.F32 R7, -RZ, R6.H0_H0 ;  /* 0x20000006ff077230 */ /* 0x000fe20000004100 */
        /* <DEDUP_REMOVED lines=25> */
.L_x_1164:
[----:B------:R-:W-:Y:S05]  /*bed0*/  BSYNC B0 ;  /* 0x0000000000007941 */ /* 0x000fea0003800000 */
.L_x_1154:
        /* <DEDUP_REMOVED lines=8> */
.L_x_1151:
[----:B------:R-:W-:-:S13]  /*bf60*/  ISETP.NE.AND P0, PT, R157, 0x3, PT ;  /* 0x000000039d00780c */ /* 0x000fda0003f05270 */
[----:B------:R-:W-:Y:S05]  /*bf70*/  @!P0 BRA `(.L_x_1179) ;  /* 0x0000000000048947 */ /* 0x000fea0003800000 */
[----:B------:R-:W-:Y:S01]  /*bf80*/  BPT.TRAP 0x1 ;  /* 0x000000040000795c */ /* 0x000fe20000300000 */
.L_x_1179:
[----:B-1----:R-:W-:Y:S01]  /*bf90*/  IMAD R3, R18, 0x8, R17 ;  /* 0x0000000812037824 */ /* 0x002fe200078e0211 */
[----:B0-2---:R-:W-:-:S04]  /*bfa0*/  SHF.L.U32 R0, R22, 0x1f, RZ ;  /* 0x0000001f16007819 */ /* 0x005fc800000006ff */
[----:B------:R0:W1:Y:S01]  /*bfb0*/  SYNCS.PHASECHK.TRANS64.TRYWAIT P2, [R3+URZ+0x19c30], R0 ;  /* 0x019c3000030075a7 */ /* 0x000062000804017f */
[----:B------:R-:W-:Y:S05]  /*bfc0*/  @!P0 BRA `(.L_x_1180) ;  /* 0x0000000000048947 */ /* 0x000fea0003800000 */
[----:B------:R-:W-:Y:S01]  /*bfd0*/  BPT.TRAP 0x1 ;  /* 0x000000040000795c */ /* 0x000fe20000300000 */
.L_x_1180:
[----:B---3-5:R-:W2:Y:S02]  /*bfe0*/  S2R R4, SR_TID.X ;  /* 0x0000000000047919 */ /* 0x028ea40000002100 */
[----:B--2---:R-:W-:-:S04]  /*bff0*/  LOP3.LUT R4, R4, 0x7f, RZ, 0xc0, !PT ;  /* 0x0000007f04047812 */ /* 0x004fc800078ec0ff */
[----:B------:R-:W-:Y:S01]  /*c000*/  ISETP.NE.AND P1, PT, R4, RZ, PT ;  /* 0x000000ff0400720c */ /* 0x000fe20003f25270 */
[----:B-1----:R-:W-:-:S12]  /*c010*/  @P2 BRA `(.L_x_1181) ;  /* 0x0000000000082947 */ /* 0x002fd80003800000 */
[----:B------:R-:W1:Y:S02]  /*c020*/  SYNCS.PHASECHK.TRANS64.TRYWAIT P2, [R3+URZ+0x19c30], R0 ;  /* 0x019c3000030075a7 */ /* 0x000e64000804017f */
[----:B-1----:R-:W-:Y:S05]  /*c030*/  @!P2 BRA `(.L_x_1182) ;  /* 0x0000014800a0a947 */ /* 0x002fea0003800000 */
.L_x_1181:
[----:B------:R-:W-:Y:S05]  /*c040*/  WARPSYNC.ALL ;  /* 0x0000000000007948 */ /* 0x000fea0003800000 */
[----:B01----:R-:W-:Y:S01]  /*c050*/  VIADD R0, R17, 0x13800 ;  /* 0x0001380011007836 */ /* 0x003fe20000000000 */
[----:B------:R-:W2:Y:S01]  /*c060*/  LDL R98, [R1+0x20] ;  /* 0x0000200001627983 */ /* 0x000ea20000100800 */
[----:B------:R-:W-:-:S03]  /*c070*/  IMAD.MOV.U32 R9, RZ, RZ, -0x3ffffff0 ;  /* 0xc0000010ff097424 */ /* 0x000fc600078e00ff */
[----:B------:R-:W3:Y:S01]  /*c080*/  LDL R96, [R1+0x3c] ;  /* 0x00003c0001607983 */ /* 0x000ee20000100800 */
[----:B------:R-:W-:Y:S01]  /*c090*/  SHF.R.U32.HI R0, RZ, 0x4, R0 ;  /* 0x00000004ff007819 */ /* 0x000fe20000011600 */
[----:B------:R-:W-:Y:S01]  /*c0a0*/  IMAD.MOV.U32 R5, RZ, RZ, -0x3ffffff0 ;  /* 0xc0000010ff057424 */ /* 0x000fe200078e00ff */
[----:B------:R-:W-:Y:S01]  /*c0b0*/  LOP3.LUT R8, R36, 0x10000, RZ, 0xfc, !PT ;  /* 0x0001000024087812 */ /* 0x000fe200078efcff */
[----:B------:R-:W-:Y:S01]  /*c0c0*/  IMAD.MOV.U32 R13, RZ, RZ, -0x3ffffff0 ;  /* 0xc0000010ff0d7424 */ /* 0x000fe200078e00ff */
[----:B------:R-:W-:Y:S01]  /*c0d0*/  LOP3.LUT R0, R0, 0x3fff, RZ, 0xc0, !PT ;  /* 0x00003fff00007812 */ /* 0x000fe200078ec0ff */
[----:B------:R-:W-:Y:S01]  /*c0e0*/  IMAD.MOV.U32 R7, RZ, RZ, -0x3ffffff0 ;  /* 0xc0000010ff077424 */ /* 0x000fe200078e00ff */
[----:B------:R-:W0:Y:S02]  /*c0f0*/  LDC.64 R14, c[0x0][0x9e0] ;  /* 0x00027800ff0e7b82 */ /* 0x000e240000000a00 */
[----:B------:R-:W-:-:S05]  /*c100*/  LOP3.LUT R4, R0, 0x10000, RZ, 0xfc, !PT ;  /* 0x0001000000047812 */ /* 0x000fca00078efcff */
[----:B------:R1:W-:Y:S01]  /*c110*/  STL [R1+0x18], R4 ;  /* 0x0000180401007387 */ /* 0x0003e20000100800 */
[----:B------:R-:W-:Y:S02]  /*c120*/  R2UR UR4, R8 ;  /* 0x00000000080472ca */ /* 0x000fe400000e0000 */
[----:B------:R-:W-:Y:S02]  /*c130*/  R2UR UR5, R9 ;  /* 0x00000000090572ca */ /* 0x000fe400000e0000 */
[----:B------:R-:W-:Y:S01]  /*c140*/  R2UR UR7, R5 ;  /* 0x00000000050772ca */ /* 0x000fe200000e0000 */
[----:B------:R-:W-:Y:S01]  /*c150*/  WARPGROUP.ARRIVE ;  /* 0x00000000000079c5 */ /* 0x000fe20000000000 */
[----:B------:R-:W4:Y:S01]  /*c160*/  LDL R91, [R1+0x64] ;  /* 0x00006400015b7983 */ /* 0x000f220000100800 */
[----:B-1----:R-:W-:-:S03]  /*c170*/  IMAD R4, R18, 0x300, R4 ;  /* 0x0000030012047824 */ /* 0x002fc600078e0204 */
[----:B------:R-:W4:Y:S02]  /*c180*/  LDL.LU R21, [R1+0x24] ;  /* 0x0000240001157983 */ /* 0x000f240000300800 */
[----:B------:R-:W-:-:S13]  /*c190*/  R2UR UR6, R4 ;  /* 0x00000000040672ca */ /* 0x000fda00000e0000 */
[----:B------:R-:W-:Y:S01]  /*c1a0*/  QGMMA.64x128x32.F32.E4M3.E4M3 R24, gdesc[UR4], RZ, !UPT, gsb0 ;  /* 0x01e00000041879f3 */ /* 0x000fe2000c0008ff */
[----:B------:R-:W-:Y:S02]  /*c1b0*/  VIADD R12, R8, 0x180 ;  /* 0x00000180080c7836 */ /* 0x000fe40000000000 */
[----:B------:R-:W-:Y:S01]  /*c1c0*/  VIADD R6, R4, 0x100 ;  /* 0x0000010004067836 */ /* 0x000fe20000000000 */
[----:B------:R-:W-:Y:S02]  /*c1d0*/  R2UR UR5, R13 ;  /* 0x000000000d0572ca */ /* 0x000fe400000e0000 */
[----:B------:R-:W-:Y:S02]  /*c1e0*/  R2UR UR4, R12 ;  /* 0x000000000c0472ca */ /* 0x000fe400000e0000 */
[----:B------:R-:W-:Y:S02]  /*c1f0*/  R2UR UR6, R6 ;  /* 0x00000000060672ca */ /* 0x000fe400000e0000 */
[----:B------:R-:W-:Y:S01]  /*c200*/  R2UR UR7, R7 ;  /* 0x00000000070772ca */ /* 0x000fe200000e0000 */
[----:B------:R-:W-:-:S02]  /*c210*/  VIADD R10, R8, 0x300 ;  /* 0x00000300080a7836 */ /* 0x000fc40000000000 */
[----:B------:R-:W-:Y:S02]  /*c220*/  VIADD R4, R4, 0x200 ;  /* 0x0000020004047836 */ /* 0x000fe40000000000 */
[----:B------:R-:W-:Y:S02]  /*c230*/  IMAD.MOV.U32 R11, RZ, RZ, -0x3ffffff0 ;  /* 0xc0000010ff0b7424 */ /* 0x000fe400078e00ff */
[----:B------:R-:W-:Y:S01]  /*c240*/  IMAD.MOV.U32 R5, RZ, RZ, -0x3ffffff0 ;  /* 0xc0000010ff057424 */ /* 0x000fe200078e00ff */
[----:B------:R-:W-:Y:S02]  /*c250*/  WARPGROUP.DEPBAR.LE gsb0, 0x0 ;  /* 0x00008000000079c5 */ /* 0x000fe40000010000 */
[----:B------:R-:W-:-:S06]  /*c260*/  WARPGROUP.ARRIVE ;  /* 0x00000000000079c5 */ /* 0x000fcc0000000000 */
[----:B------:R-:W-:Y:S01]  /*c270*/  QGMMA.64x128x32.F32.E4M3.E4M3 R24, gdesc[UR4], R24, gsb0 ;  /* 0x01e00000041879f3 */ /* 0x000fe20008000818 */
[----:B------:R-:W-:Y:S02]  /*c280*/  R2UR UR4, R10 ;  /* 0x000000000a0472ca */ /* 0x000fe400000e0000 */
[----:B------:R-:W-:Y:S02]  /*c290*/  R2UR UR5, R11 ;  /* 0x000000000b0572ca */ /* 0x000fe400000e0000 */
[----:B------:R-:W-:Y:S02]  /*c2a0*/  R2UR UR6, R4 ;  /* 0x00000000040672ca */ /* 0x000fe400000e0000 */
[----:B------:R-:W-:Y:S01]  /*c2b0*/  R2UR UR7, R5 ;  /* 0x00000000050772ca */ /* 0x000fe200000e0000 */
[----:B------:R-:W-:-:S04]  /*c2c0*/  IMAD.MOV.U32 R90, RZ, RZ, -0x80 ;  /* 0xffffff80ff5a7424 */ /* 0x000fc800078e00ff */
[----:B------:R-:W-:Y:S02]  /*c2d0*/  IMAD R90, R89, R90, 0x80 ;  /* 0x00000080595a7424 */ /* 0x000fe400078e025a */
[----:B------:R-:W-:Y:S01]  /*c2e0*/  @!P1 VIADD R0, R3, 0x19c40 ;  /* 0x00019c4003009836 */ /* 0x000fe20000000000 */
[----:B0-----:R-:W-:-:S04]  /*c2f0*/  ISETP.GE.AND P2, PT, R15, 0x1, PT ;  /* 0x000000010f00780c */ /* 0x001fc80003f46270 */
[----:B------:R-:W-:Y:S01]  /*c300*/  @!P1 PRMT R0, RZ, 0x654, R0 ;  /* 0x00000654ff009816 */ /* 0x000fe20000000000 */
[----:B------:R-:W-:Y:S02]  /*c310*/  WARPGROUP.DEPBAR.LE gsb0, 0x0 ;  /* 0x00008000000079c5 */ /* 0x000fe40000010000 */
[----:B------:R-:W-:-:S06]  /*c320*/  WARPGROUP.ARRIVE ;  /* 0x00000000000079c5 */ /* 0x000fcc0000000000 */
[----:B------:R-:W-:Y:S01]  /*c330*/  QGMMA.64x128x32.F32.E4M3.E4M3 R24, gdesc[UR4], R24, gsb0 ;  /* 0x01e00000041879f3 */ /* 0x000fe20008000818 */
[----:B----4-:R-:W-:Y:S01]  /*c340*/  IMAD R152, R21, 0xc0, R91 ;  /* 0x000000c015987824 */ /* 0x010fe200078e025b */
[----:B------:R-:W-:Y:S01]  /*c350*/  ULDC UR4, c[0x0][0x9dc] ;  /* 0x0002770000047ab9 */ /* 0x000fe20000000800 */
[----:B--2---:R-:W-:-:S03]  /*c360*/  IMAD.IADD R3, R98, 0x1, R90 ;  /* 0x0000000162037824 */ /* 0x004fc600078e025a */
[----:B------:R0:W-:Y:S01]  /*c370*/  STL [R1+0x10], R152 ;  /* 0x0000109801007387 */ /* 0x0001e20000100800 */
[----:B------:R-:W-:Y:S01]  /*c380*/  IMAD.U32 R7, RZ, RZ, UR4 ;  /* 0x00000004ff077e24 */ /* 0x000fe2000f8e00ff */
[----:B---3--:R-:W-:-:S04]  /*c390*/  IADD3 R5, -R96, 0x1, R3 ;  /* 0x0000000160057810 */ /* 0x008fc80007ffe103 */
[----:B------:R-:W-:Y:S01]  /*c3a0*/  LOP3.LUT R20, RZ, R7, RZ, 0x33, !PT ;  /* 0x00000007ff147212 */ /* 0x000fe200078e33ff */
[----:B------:R-:W-:Y:S01]  /*c3b0*/  IMAD R5, R156, -0x2, R5 ;  /* 0xfffffffe9c057824 */ /* 0x000fe200078e0205 */
[----:B------:R-:W-:Y:S01]  /*c3c0*/  LOP3.LUT R16, R16, 0xffffff7f, RZ, 0xc0, !PT ;  /* 0xffffff7f10107812 */ /* 0x000fe200078ec0ff */
[----:B------:R-:W-:Y:S02]  /*c3d0*/  IMAD R3, R156, -0x2, R3 ;  /* 0xfffffffe9c037824 */ /* 0x000fe400078e0203 */
[C---:B------:R-:W-:Y:S02]  /*c3e0*/  IMAD.IADD R6, R5.reuse, 0x1, R14 ;  /* 0x0000000105067824 */ /* 0x040fe400078e020e */
[----:B------:R-:W-:Y:S01]  /*c3f0*/  IMAD.IADD R20, R5, 0x1, R20 ;  /* 0x0000000105147824 */ /* 0x000fe200078e0214 */
[----:B------:R-:W-:Y:S02]  /*c400*/  @P2 LOP3.LUT R16, R16, 0x80, RZ, 0xfc, !PT ;  /* 0x0000008010102812 */ /* 0x000fe400078efcff */
[----:B------:R-:W-:Y:S01]  /*c410*/  VIADDMNMX R94, R152, R6, R3, PT ;  /* 0x00000006985e7246 */ /* 0x000fe20003800103 */
[----:B------:R-:W-:Y:S01]  /*c420*/  IMAD.IADD R92, R20, 0x1, R152 ;  /* 0x00000001145c7824 */ /* 0x000fe200078e0298 */
[----:B------:R-:W-:-:S02]  /*c430*/  WARPGROUP.DEPBAR.LE gsb0, 0x0 ;  /* 0x00008000000079c5 */ /* 0x000fc40000010000 */
[----:B------:R1:W-:Y:S02]  /*c440*/  @!P1 SYNCS.ARRIVE.TRANS64.RED.A1T0 RZ, [R0+URZ], RZ ;  /* 0x000000ff00ff99a7 */ /* 0x0003e4000810043f */
[----:B-1----:R-:W-:Y:S01]  /*c450*/  LEA R0, R89, 0xffffff80, 0x7 ;  /* 0xffffff8059007811 */ /* 0x002fe200078e38ff */
[----:B0-----:R-:W-:Y:S06]  /*c460*/  @!P2 BRA `(.L_x_1183) ;  /* 0x000000000050a947 */ /* 0x001fec0003800000 */
[----:B------:R-:W-:Y:S01]  /*c470*/  IADD3 R21, -R96, R98, R152 ;  /* 0x0000006260157210 */ /* 0x000fe20007ffe198 */
[----:B------:R-:W-:Y:S03]  /*c480*/  BSSY B0, `(.L_x_1184) ;  /* 0x000000e000007945 */ /* 0x000fe60003800000 */
        /* <DEDUP_REMOVED lines=9> */
.L_x_1185:
[----:B------:R-:W-:-:S13]  /*c520*/  ISETP.NE.AND P2, PT, R15, 0x1, PT ;  /* 0x000000010f00780c */ /* 0x000fda0003f45270 */
[----:B------:R-:W0:Y:S02]  /*c530*/  @P2 LDC.64 R4, c[0x0][0x9e8] ;  /* 0x00027a00ff042b82 */ /* 0x000e240000000a00 */
[----:B0-----:R-:W-:-:S05]  /*c540*/  @P2 IMAD.HI.U32 R4, R21, R4, RZ ;  /* 0x0000000415042227 */ /* 0x001fca00078e00ff */
[----:B------:R-:W-:-:S07]  /*c550*/  @P2 SHF.R.U32.HI R21, RZ, R5, R4 ;  /* 0x00000005ff152219 */ /* 0x000fce0000011604 */
.L_x_1186:
[----:B------:R-:W-:Y:S05]  /*c560*/  BSYNC B0 ;  /* 0x0000000000007941 */ /* 0x000fea0003800000 */
.L_x_1184:
[----:B------:R-:W-:-:S04]  /*c570*/  IMAD R21, R21, R15, -R0 ;  /* 0x0000000f15157224 */ /* 0x000fc800078e0a00 */
[----:B------:R-:W-:-:S05]  /*c580*/  IMAD R21, R156, -0x2, R21 ;  /* 0xfffffffe9c157824 */ /* 0x000fca00078e0215 */
[----:B------:R-:W-:Y:S02]  /*c590*/  VIMNMX R92, R92, R21, !PT ;  /* 0x000000155c5c7248 */ /* 0x000fe40007fe0100 */
[----:B------:R-:W-:-:S07]  /*c5a0*/  VIADDMNMX R94, R21, R15, R94, PT ;  /* 0x0000000f155e7246 */ /* 0x000fce000380015e */
.L_x_1183:
[----:B------:R-:W-:Y:S01]  /*c5b0*/  ISETP.GE.AND P3, PT, R90, 0x9, PT ;  /* 0x000000095a00780c */ /* 0x000fe20003f66270 */
[----:B------:R-:W-:Y:S01]  /*c5c0*/  VIADD R4, R152, 0x8 ;  /* 0x0000000898047836 */ /* 0x000fe20000000000 */
[----:B------:R-:W-:Y:S02]  /*c5d0*/  ISETP.GE.AND P2, PT, R90, 0x2, PT ;  /* 0x000000025a00780c */ /* 0x000fe40003f46270 */
[----:B------:R-:W-:Y:S01]  /*c5e0*/  LOP3.LUT R16, R16, 0xfffffffe, RZ, 0xc0, !PT ;  /* 0xfffffffe10107812 */ /* 0x000fe200078ec0ff */
[----:B------:R-:W-:Y:S01]  /*c5f0*/  IMAD.IADD R20, R20, 0x1, R4 ;  /* 0x0000000114147824 */ /* 0x000fe200078e0204 */
[----:B------:R-:W-:Y:S01]  /*c600*/  ISETP.GT.AND P4, PT, R92, 0x1, !P2 ;  /* 0x000000015c00780c */ /* 0x000fe20005784270 */
[----:B------:R0:W-:Y:S01]  /*c610*/  STL [R1+0xc], R4 ;  /* 0x00000c0401007387 */ /* 0x0001e20000100800 */
[----:B------:R-:W-:Y:S02]  /*c620*/  ISETP.GE.AND P5, PT, R90, 0xa, PT ;  /* 0x0000000a5a00780c */ /* 0x000fe40003fa6270 */
[----:B------:R-:W-:-:S02]  /*c630*/  ISETP.LT.OR P4, PT, R94, 0x2, P4 ;  /* 0x000000025e00780c */ /* 0x000fc40002781670 */
[----:B------:R-:W-:Y:S02]  /*c640*/  ISETP.GE.AND P6, PT, R90, 0x1, PT ;  /* 0x000000015a00780c */ /* 0x000fe40003fc6270 */
[----:B------:R-:W-:Y:S02]  /*c650*/  @P3 LOP3.LUT R16, R16, 0x1, RZ, 0xfc, !PT ;  /* 0x0000000110103812 */ /* 0x000fe400078efcff */
[----:B------:R-:W-:Y:S02]  /*c660*/  ISETP.GT.AND P3, PT, R92, 0x8, !P3 ;  /* 0x000000085c00780c */ /* 0x000fe40005f64270 */
[----:B------:R-:W-:Y:S02]  /*c670*/  FSEL R25, R25, -INF , !P4 ;  /* 0xff80000019197808 */ /* 0x000fe40006000000 */
[----:B------:R-:W-:Y:S02]  /*c680*/  ISETP.LT.OR P3, PT, R94, 0x9, P3 ;  /* 0x000000095e00780c */ /* 0x000fe40001f61670 */
        /* <DEDUP_REMOVED lines=14> */
[----:B------:R-:W-:Y:S02]  /*c770*/  ISETP.GT.AND P3, PT, R92, 0x11, !P4 ;  /* 0x000000115c00780c */ /* 0x000fe40006764270 */
[----:B------:R-:W-:Y:S02]  /*c780*/  VIADDMNMX R6, R4, R6, R3, PT ;  /* 0x0000000604067246 */ /* 0x000fe40003800103 */
[----:B------:R-:W-:Y:S02]  /*c790*/  ISETP.LT.OR P3, PT, R94, 0x12, P3 ;  /* 0x000000125e00780c */ /* 0x000fe40001f61670 */
[----:B------:R-:W-:Y:S02]  /*c7a0*/  @P4 LOP3.LUT R16, R16, 0x2000000, RZ, 0xfc, !PT ;  /* 0x0200000010104812 */ /* 0x000fe400078efcff */
[----:B------:R-:W-:-:S02]  /*c7b0*/  ISETP.GE.AND P4, PT, R90, 0x19, PT ;  /* 0x000000195a00780c */ /* 0x000fc40003f86270 */
        /* <DEDUP_REMOVED lines=147> */
[----:B------:R-:W-:-:S04]  /*d0f0*/  ISETP.GT.AND P5, PT, R92, RZ, !P6 ;  /* 0x000000ff5c00720c */ /* 0x000fc800077a4270 */
[----:B------:R-:W-:-:S04]  /*d100*/  ISETP.LT.OR P5, PT, R94, 0x1, P5 ;  /* 0x000000015e00780c */ /* 0x000fc80002fa1670 */
[----:B------:R-:W-:Y:S02]  /*d110*/  FSEL R24, R24, -INF , !P5 ;  /* 0xff80000018187808 */ /* 0x000fe40006800000 */
[----:B------:R-:W-:-:S13]  /*d120*/  ISETP.GE.AND P5, PT, R90, 0x7a, PT ;  /* 0x0000007a5a00780c */ /* 0x000fda0003fa6270 */
[----:B------:R-:W-:Y:S02]  /*d130*/  @P5 LOP3.LUT R16, R16, 0x10000000, RZ, 0xfc, !PT ;  /* 0x1000000010105812 */ /* 0x000fe400078efcff */
[----:B------:R-:W-:-:S04]  /*d140*/  ISETP.GT.AND P5, PT, R92, 0x79, !P5 ;  /* 0x000000795c00780c */ /* 0x000fc80006fa4270 */
[----:B------:R-:W-:-:S04]  /*d150*/  ISETP.LT.OR P5, PT, R94, 0x7a, P5 ;  /* 0x0000007a5e00780c */ /* 0x000fc80002fa1670 */
[----:B------:R-:W-:Y:S02]  /*d160*/  FSEL R85, R85, -INF , !P5 ;  /* 0xff80000055557808 */ /* 0x000fe40006800000 */
[----:B------:R-:W-:-:S13]  /*d170*/  ISETP.GE.AND P5, PT, R15, 0x1, PT ;  /* 0x000000010f00780c */ /* 0x000fda0003fa6270 */
[----:B0-----:R-:W-:Y:S05]  /*d180*/  @!P5 BRA `(.L_x_1187) ;  /* 0x000000000054d947 */ /* 0x001fea0003800000 */
[----:B------:R-:W-:Y:S01]  /*d190*/  IADD3 R3, R98, 0x8, R152 ;  /* 0x0000000862037810 */ /* 0x000fe20007ffe098 */
[----:B------:R-:W-:Y:S04]  /*d1a0*/  BSSY B0, `(.L_x_1188) ;  /* 0x000000f000007945 */ /* 0x000fe80003800000 */
[----:B------:R-:W-:-:S05]  /*d1b0*/  IMAD.IADD R3, R3, 0x1, -R96 ;  /* 0x0000000103037824 */ /* 0x000fca00078e0a60 */
        /* <DEDUP_REMOVED lines=9> */
.L_x_1189:
[----:B------:R-:W-:-:S13]  /*d250*/  ISETP.NE.AND P5, PT, R15, 0x1, PT ;  /* 0x000000010f00780c */ /* 0x000fda0003fa5270 */
[----:B------:R-:W0:Y:S02]  /*d260*/  @P5 LDC.64 R4, c[0x0][0x9e8] ;  /* 0x00027a00ff045b82 */ /* 0x000e240000000a00 */
[----:B0-----:R-:W-:-:S05]  /*d270*/  @P5 IMAD.HI.U32 R4, R3, R4, RZ ;  /* 0x0000000403045227 */ /* 0x001fca00078e00ff */
[----:B------:R-:W-:-:S07]  /*d280*/  @P5 SHF.R.U32.HI R3, RZ, R5, R4 ;  /* 0x00000005ff035219 */ /* 0x000fce0000011604 */
.L_x_1190:
[----:B------:R-:W-:Y:S05]  /*d290*/  BSYNC B0 ;  /* 0x0000000000007941 */ /* 0x000fea0003800000 */
.L_x_1188:
[----:B------:R-:W-:-:S04]  /*d2a0*/  IMAD R3, R3, R15, -R0 ;  /* 0x0000000f03037224 */ /* 0x000fc800078e0a00 */
[----:B------:R-:W-:-:S05]  /*d2b0*/  IMAD R3, R156, -0x2, R3 ;  /* 0xfffffffe9c037824 */ /* 0x000fca00078e0203 */
[----:B------:R-:W-:Y:S02]  /*d2c0*/  VIMNMX R20, R20, R3, !PT ;  /* 0x0000000314147248 */ /* 0x000fe40007fe0100 */
[----:B------:R-:W-:-:S07]  /*d2d0*/  VIADDMNMX R6, R3, R15, R6, PT ;  /* 0x0000000f03067246 */ /* 0x000fce0003800106 */
.L_x_1187:
[----:B------:R-:W-:Y:S01]  /*d2e0*/  ISETP.GT.AND P2, PT, R20, 0x1, !P2 ;  /* 0x000000011400780c */ /* 0x000fe20005744270 */
[----:B------:R-:W-:Y:S01]  /*d2f0*/  IMAD.IADD R14, R88, 0x1, R14 ;  /* 0x00000001580e7824 */ /* 0x000fe200078e020e */
        /* <DEDUP_REMOVED lines=77> */
[----:B------:R-:W-:Y:S01]  /*d7d0*/  ISETP.GT.AND P6, PT, R20, RZ, !P6 ;  /* 0x000000ff1400720c */ /* 0x000fe200077c4270 */
[----:B------:R-:W0:Y:S01]  /*d7e0*/  SHFL.BFLY PT, R3, R0, 0x2, 0x1f ;  /* 0x0c401f0000037f89 */ /* 0x000e2200000e0000 */
[----:B------:R-:W-:Y:S02]  /*d7f0*/  FSEL R127, R50, -INF , !P2 ;  /* 0xff800000327f7808 */ /* 0x000fe40005000000 */
[----:B------:R-:W-:Y:S02]  /*d800*/  LOP3.LUT P2, RZ, R16, 0x20000, RZ, 0xc0, !PT ;  /* 0x0002000010ff7812 */ /* 0x000fe4000784c0ff */
[----:B------:R-:W-:Y:S02]  /*d810*/  ISETP.LT.OR P6, PT, R6, 0x1, P6 ;  /* 0x000000010600780c */ /* 0x000fe400037c1670 */
[----:B------:R-:W-:Y:S02]  /*d820*/  ISETP.GT.AND P2, PT, R20, 0x31, !P2 ;  /* 0x000000311400780c */ /* 0x000fe40005744270 */
[----:B------:R-:W-:-:S02]  /*d830*/  FSEL R44, R26, -INF , !P6 ;  /* 0xff8000001a2c7808 */ /* 0x000fc40007000000 */
[----:B------:R-:W-:Y:S02]  /*d840*/  ISETP.LT.OR P2, PT, R6, 0x32, P2 ;  /* 0x000000320600780c */ /* 0x000fe40001741670 */
[----:B------:R-:W-:Y:S02]  /*d850*/  ISETP.GT.AND P3, PT, R20, 0x71, !P3 ;  /* 0x000000711400780c */ /* 0x000fe40005f64270 */
[----:B------:R-:W-:Y:S02]  /*d860*/  FSEL R51, R51, -INF , !P2 ;  /* 0xff80000033337808 */ /* 0x000fe40005000000 */
[----:B------:R-:W-:Y:S02]  /*d870*/  LOP3.LUT P2, RZ, R16, 0x10000, RZ, 0xc0, !PT ;  /* 0x0001000010ff7812 */ /* 0x000fe4000784c0ff */
[C---:B------:R-:W-:Y:S02]  /*d880*/  ISETP.GT.AND P4, PT, R20.reuse, 0x78, !P4 ;  /* 0x000000781400780c */ /* 0x040fe40006784270 */
[----:B------:R-:W-:-:S02]  /*d890*/  ISETP.GT.AND P2, PT, R20, 0x38, !P2 ;  /* 0x000000381400780c */ /* 0x000fc40005744270 */
[C---:B------:R-:W-:Y:S02]  /*d8a0*/  ISETP.LT.OR P3, PT, R6.reuse, 0x72, P3 ;  /* 0x000000720600780c */ /* 0x040fe40001f61670 */
[----:B------:R-:W-:Y:S02]  /*d8b0*/  ISETP.LT.OR P2, PT, R6, 0x39, P2 ;  /* 0x000000390600780c */ /* 0x000fe40001741670 */
[----:B0-----:R-:W-:Y:S02]  /*d8c0*/  FMNMX.FTZ R28, R0, R3, !PT ;  /* 0x00000003001c7209 */ /* 0x001fe40007810000 */
[----:B------:R-:W-:Y:S02]  /*d8d0*/  FSEL R129, R54, -INF , !P2 ;  /* 0xff80000036817808 */ /* 0x000fe40005000000 */
[----:B------:R-:W-:Y:S01]  /*d8e0*/  LOP3.LUT P2, RZ, R16, 0x8000, RZ, 0xc0, !PT ;  /* 0x0000800010ff7812 */ /* 0x000fe2000784c0ff */
[----:B------:R-:W0:Y:S01]  /*d8f0*/  SHFL.BFLY PT, R3, R28, 0x1, 0x1f ;  /* 0x0c201f001c037f89 */ /* 0x000e2200000e0000 */
[----:B------:R-:W-:-:S02]  /*d900*/  FMNMX.FTZ R0, R44, R27, !PT ;  /* 0x0000001b2c007209 */ /* 0x000fc40007810000 */
[----:B------:R-:W-:Y:S02]  /*d910*/  ISETP.GT.AND P2, PT, R20, 0x39, !P2 ;  /* 0x000000391400780c */ /* 0x000fe40005744270 */
[----:B------:R-:W-:Y:S02]  /*d920*/  FMNMX.FTZ R0, R5, R0, !PT ;  /* 0x0000000005007209 */ /* 0x000fe40007810000 */
[----:B------:R-:W-:Y:S02]  /*d930*/  ISETP.LT.OR P2, PT, R6, 0x3a, P2 ;  /* 0x0000003a0600780c */ /* 0x000fe40001741670 */
[----:B------:R-:W-:Y:S02]  /*d940*/  FMNMX.FTZ R0, R31, R0, !PT ;  /* 0x000000001f007209 */ /* 0x000fe40007810000 */
[----:B------:R-:W-:Y:S02]  /*d950*/  FSEL R55, R55, -INF , !P2 ;  /* 0xff80000037377808 */ /* 0x000fe40005000000 */
        /* <DEDUP_REMOVED lines=38> */
[C---:B------:R-:W-:Y:S02]  /*dbc0*/  LOP3.LUT P5, RZ, R16.reuse, 0x4, RZ, 0xc0, !PT ;  /* 0x0000000410ff7812 */ /* 0x040fe400078ac0ff */
[----:B------:R-:W-:Y:S02]  /*dbd0*/  FSEL R67, R67, -INF , !P2 ;  /* 0xff80000043437808 */ /* 0x000fe40005000000 */
[----:B------:R-:W-:Y:S02]  /*dbe0*/  LOP3.LUT P2, RZ, R16, 0x100, RZ, 0xc0, !PT ;  /* 0x0000010010ff7812 */ /* 0x000fe4000784c0ff */
[----:B------:R-:W-:Y:S02]  /*dbf0*/  FMNMX.FTZ R0, R135, R0, !PT ;  /* 0x0000000087007209 */ /* 0x000fe40007810000 */
[----:B------:R-:W-:-:S02]  /*dc00*/  ISETP.GT.AND P2, PT, R20, 0x58, !P2 ;  /* 0x000000581400780c */ /* 0x000fc40005744270 */
[----:B------:R-:W-:Y:S02]  /*dc10*/  FMNMX.FTZ R0, R67, R0, !PT ;  /* 0x0000000043007209 */ /* 0x000fe40007810000 */
[----:B------:R-:W-:Y:S02]  /*dc20*/  ISETP.LT.OR P2, PT, R6, 0x59, P2 ;  /* 0x000000590600780c */ /* 0x000fe40001741670 */
[----:B0-----:R-:W-:Y:S02]  /*dc30*/  FMNMX.FTZ R3, R28, R3, !PT ;  /* 0x000000031c037209 */ /* 0x001fe40007810000 */
[----:B------:R-:W-:Y:S02]  /*dc40*/  FSEL R137, R70, -INF , !P2 ;  /* 0xff80000046897808 */ /* 0x000fe40005000000 */
[----:B------:R-:W-:Y:S01]  /*dc50*/  LOP3.LUT P2, RZ, R16, 0x40, RZ, 0xc0, !PT ;  /* 0x0000004010ff7812 */ /* 0x000fe2000784c0ff */
[----:B------:R-:W-:-:S01]  /*dc60*/  FFMA.FTZ R143, R2, R3, -8 ;  /* 0xc1000000028f7423 */ /* 0x000fc20000010003 */
[----:B------:R-:W-:-:S02]  /*dc70*/  FMNMX.FTZ R0, R137, R0, !PT ;  /* 0x0000000089007209 */ /* 0x000fc40007810000 */
[----:B------:R-:W-:Y:S02]  /*dc80*/  ISETP.GT.AND P2, PT, R20, 0x59, !P2 ;  /* 0x000000591400780c */ /* 0x000fe40005744270 */
[C---:B------:R-:W-:Y:S02]  /*dc90*/  ISETP.LT.OR P4, PT, R6.reuse, 0x79, P4 ;  /* 0x000000790600780c */ /* 0x040fe40002781670 */
[----:B------:R-:W-:Y:S02]  /*dca0*/  ISETP.LT.OR P2, PT, R6, 0x5a, P2 ;  /* 0x0000005a0600780c */ /* 0x000fe40001741670 */
[----:B------:R-:W-:Y:S02]  /*dcb0*/  FSEL R83, R83, -INF , !P3 ;  /* 0xff80000053537808 */ /* 0x000fe40005800000 */
[----:B------:R-:W-:Y:S02]  /*dcc0*/  FSEL R71, R71, -INF , !P2 ;  /* 0xff80000047477808 */ /* 0x000fe40005000000 */
[----:B------:R-:W-:-:S02]  /*dcd0*/  LOP3.LUT P2, RZ, R16, 0x20, RZ, 0xc0, !PT ;  /* 0x0000002010ff7812 */ /* 0x000fc4000784c0ff */
[----:B------:R-:W-:Y:S02]  /*dce0*/  FMNMX.FTZ R0, R71, R0, !PT ;  /* 0x0000000047007209 */ /* 0x000fe40007810000 */
[----:B------:R-:W-:Y:S02]  /*dcf0*/  ISETP.GT.AND P2, PT, R20, 0x60, !P2 ;  /* 0x000000601400780c */ /* 0x000fe40005744270 */
[----:B------:R-:W-:Y:S02]  /*dd00*/  ISETP.GE.AND P6, PT, R15, 0x1, PT ;  /* 0x000000010f00780c */ /* 0x000fe40003fc6270 */
[----:B------:R-:W-:-:S04]  /*dd10*/  ISETP.LT.OR P2, PT, R6, 0x61, P2 ;  /* 0x000000610600780c */ /* 0x000fc80001741670 */
[----:B------:R-:W-:Y:S02]  /*dd20*/  FSEL R139, R74, -INF , !P2 ;  /* 0xff8000004a8b7808 */ /* 0x000fe40005000000 */
[----:B------:R-:W-:Y:S02]  /*dd30*/  LOP3.LUT P2, RZ, R16, 0x10, RZ, 0xc0, !PT ;  /* 0x0000001010ff7812 */ /* 0x000fe4000784c0ff */
[----:B------:R-:W-:Y:S02]  /*dd40*/  FMNMX.FTZ R0, R139, R0, !PT ;  /* 0x000000008b007209 */ /* 0x000fe40007810000 */
[----:B------:R-:W-:-:S04]  /*dd50*/  ISETP.GT.AND P2, PT, R20, 0x61, !P2 ;  /* 0x000000611400780c */ /* 0x000fc80005744270 */
[----:B------:R-:W-:-:S04]  /*dd60*/  ISETP.LT.OR P2, PT, R6, 0x62, P2 ;  /* 0x000000620600780c */ /* 0x000fc80001741670 */
[----:B------:R-:W-:Y:S02]  /*dd70*/  FSEL R75, R75, -INF , !P2 ;  /* 0xff8000004b4b7808 */ /* 0x000fe40005000000 */
[----:B------:R-:W-:Y:S02]  /*dd80*/  LOP3.LUT P2, RZ, R16, 0x8, RZ, 0xc0, !PT ;  /* 0x0000000810ff7812 */ /* 0x000fe4000784c0ff */
[----:B------:R-:W-:Y:S02]  /*dd90*/  FMNMX.FTZ R0, R75, R0, !PT ;  /* 0x000000004b007209 */ /* 0x000fe40007810000 */
[----:B------:R-:W-:-:S04]  /*dda0*/  ISETP.GT.AND P2, PT, R20, 0x68, !P2 ;  /* 0x000000681400780c */ /* 0x000fc80005744270 */
[----:B------:R-:W-:-:S04]  /*ddb0*/  ISETP.LT.OR P2, PT, R6, 0x69, P2 ;  /* 0x000000690600780c */ /* 0x000fc80001741670 */
[----:B------:R-:W-:Y:S02]  /*ddc0*/  FSEL R141, R78, -INF , !P2 ;  /* 0xff8000004e8d7808 */ /* 0x000fe40005000000 */
[----:B------:R-:W-:Y:S02]  /*ddd0*/  ISETP.GT.AND P2, PT, R20, 0x69, !P5 ;  /* 0x000000691400780c */ /* 0x000fe40006f44270 */
[----:B------:R-:W-:Y:S02]  /*dde0*/  FMNMX.FTZ R0, R141, R0, !PT ;  /* 0x000000008d007209 */ /* 0x000fe40007810000 */
[----:B------:R-:W-:Y:S02]  /*ddf0*/  ISETP.LT.OR P2, PT, R6, 0x6a, P2 ;  /* 0x0000006a0600780c */ /* 0x000fe40001741670 */
[----:B------:R-:W-:Y:S02]  /*de00*/  LOP3.LUT P5, RZ, R16, 0x10000000, RZ, 0xc0, !PT ;  /* 0x1000000010ff7812 */ /* 0x000fe400078ac0ff */
[----:B------:R-:W-:-:S02]  /*de10*/  FSEL R79, R79, -INF , !P2 ;  /* 0xff8000004f4f7808 */ /* 0x000fc40005000000 */
[----:B------:R-:W-:Y:S02]  /*de20*/  FSETP.NEU.FTZ.AND P2, PT, R3, -INF , PT ;  /* 0xff8000000300780b */ /* 0x000fe40003f5d000 */
[----:B------:R-:W-:Y:S02]  /*de30*/  FMNMX.FTZ R0, R79, R0, !PT ;  /* 0x000000004f007209 */ /* 0x000fe40007810000 */
[----:B------:R-:W-:Y:S02]  /*de40*/  FSEL R143, R143, RZ, P2 ;  /* 0x000000ff8f8f7208 */ /* 0x000fe40001000000 */
[----:B------:R-:W-:Y:S02]  /*de50*/  LOP3.LUT P2, RZ, R16, 0x8000000, RZ, 0xc0, !PT ;  /* 0x0800000010ff7812 */ /* 0x000fe4000784c0ff */
[----:B------:R-:W-:Y:S01]  /*de60*/  ISETP.GT.AND P5, PT, R20, 0x79, !P5 ;  /* 0x000000791400780c */ /* 0x000fe20006fa4270 */
[----:B------:R-:W-:-:S01]  /*de70*/  FFMA.FTZ R4, R2, R24, -R143 ;  /* 0x0000001802047223 */ /* 0x000fc2000001088f */
[----:B------:R-:W-:Y:S01]  /*de80*/  ISETP.GT.AND P2, PT, R20, 0x70, !P2 ;  /* 0x000000701400780c */ /* 0x000fe20005744270 */
[----:B------:R-:W-:-:S01]  /*de90*/  FFMA.FTZ R24, R2, R29, -R143 ;  /* 0x0000001d02187223 */ /* 0x000fc2000001088f */
[C-C-:B------:R-:W-:Y:S01]  /*dea0*/  FFMA.FTZ R29, R2.reuse, R33, -R143.reuse ;  /* 0x00000021021d7223 */ /* 0x140fe2000001088f */
[----:B------:R-:W-:-:S01]  /*deb0*/  FFMA.FTZ R33, R2, R37, -R143 ;  /* 0x0000002502217223 */ /* 0x000fc2000001088f */
[--C-:B------:R-:W-:Y:S01]  /*dec0*/  FFMA.FTZ R37, R2, R41, -R143.reuse ;  /* 0x0000002902257223 */ /* 0x100fe2000001088f */
[----:B------:R-:W-:Y:S01]  /*ded0*/  ISETP.LT.OR P2, PT, R6, 0x71, P2 ;  /* 0x000000710600780c */ /* 0x000fe20001741670 */
[C-C-:B------:R-:W-:Y:S01]  /*dee0*/  FFMA.FTZ R41, R2.reuse, R45, -R143.reuse ;  /* 0x0000002d02297223 */ /* 0x140fe2000001088f */
[----:B------:R-:W-:-:S01]  /*def0*/  FFMA.FTZ R45, R2, R49, -R143 ;  /* 0x00000031022d7223 */ /* 0x000fc2000001088f */
[--C-:B------:R-:W-:Y:S01]  /*df00*/  FFMA.FTZ R49, R2, R53, -R143.reuse ;  /* 0x0000003502317223 */ /* 0x100fe2000001088f */
[----:B------:R-:W-:Y:S01]  /*df10*/  FSEL R53, R82, -INF , !P2 ;  /* 0xff80000052357808 */ /* 0x000fe20005000000 */
[C-C-:B------:R-:W-:Y:S01]  /*df20*/  FFMA.FTZ R26, R2.reuse, R91, -R143.reuse ;  /* 0x0000005b021a7223 */ /* 0x140fe2000001088f */
[----:B------:R-:W-:-:S01]  /*df30*/  FFMA.FTZ R91, R2, R57, -R143 ;  /* 0x00000039025b7223 */ /* 0x000fc2000001088f */
[----:B------:R-:W-:Y:S01]  /*df40*/  ISETP.LT.OR P5, PT, R6, 0x7a, P5 ;  /* 0x0000007a0600780c */ /* 0x000fe20002fa1670 */
[----:B------:R-:W-:-:S01]  /*df50*/  FFMA.FTZ R28, R2, R93, -R143 ;  /* 0x0000005d021c7223 */ /* 0x000fc2000001088f */
[----:B------:R-:W-:Y:S01]  /*df60*/  FMNMX.FTZ R0, R53, R0, !PT ;  /* 0x0000000035007209 */ /* 0x000fe20007810000 */
[----:B------:R-:W-:-:S01]  /*df70*/  FFMA.FTZ R30, R2, R95, -R143 ;  /* 0x0000005f021e7223 */ /* 0x000fc2000001088f */
[----:B------:R-:W-:Y:S01]  /*df80*/  FSEL R57, R86, -INF , !P4 ;  /* 0xff80000056397808 */ /* 0x000fe20006000000 */
[----:B------:R-:W-:-:S01]  /*df90*/  FFMA.FTZ R25, R2, R25, -R143 ;  /* 0x0000001902197223 */ /* 0x000fc2000001088f */
[----:B------:R-:W-:Y:S01]  /*dfa0*/  FMNMX.FTZ R0, R83, R0, !PT ;  /* 0x0000000053007209 */ /* 0x000fe20007810000 */
[----:B------:R-:W-:-:S01]  /*dfb0*/  FFMA.FTZ R21, R2, R21, -R143 ;  /* 0x0000001502157223 */ /* 0x000fc2000001088f */
[----:B------:R-:W-:Y:S01]  /*dfc0*/  FSEL R87, R87, -INF , !P5 ;  /* 0xff80000057577808 */ /* 0x000fe20006800000 */
[----:B------:R-:W-:Y:S01]  /*dfd0*/  MUFU.EX2 R4, R4 ;  /* 0x0000000400047308 */ /* 0x000fe20000000800 */
[----:B------:R-:W-:Y:S01]  /*dfe0*/  FMNMX.FTZ R0, R57, R0, !PT ;  /* 0x0000000039007209 */ /* 0x000fe20007810000 */
[C-C-:B------:R-:W-:Y:S01]  /*dff0*/  FFMA.FTZ R32, R2.reuse, R97, -R143.reuse ;  /* 0x0000006102207223 */ /* 0x140fe2000001088f */
[----:B------:R-:W-:-:S01]  /*e000*/  FFMA.FTZ R34, R2, R99, -R143 ;  /* 0x0000006302227223 */ /* 0x000fc2000001088f */
[C-C-:B------:R-:W-:Y:S01]  /*e010*/  FFMA.FTZ R36, R2.reuse, R101, -R143.reuse ;  /* 0x0000006502247223 */ /* 0x140fe2000001088f */
[----:B------:R-:W-:Y:S01]  /*e020*/  FMNMX.FTZ R0, R87, R0, !PT ;  /* 0x0000000057007209 */ /* 0x000fe20007810000 */
[C-C-:B------:R-:W-:Y:S01]  /*e030*/  FFMA.FTZ R6, R2.reuse, R105, -R143.reuse ;  /* 0x0000006902067223 */ /* 0x140fe2000001088f */
[----:B------:R-:W-:-:S01]  /*e040*/  FFMA.FTZ R61, R2, R61, -R143 ;  /* 0x0000003d023d7223 */ /* 0x000fc2000001088f */
[----:B------:R-:W0:Y:S01]  /*e050*/  MUFU.EX2 R25, R25 ;  /* 0x0000001900197308 */ /* 0x000e220000000800 */
[----:B------:R-:W-:-:S01]  /*e060*/  FFMA.FTZ R20, R2, R103, -R143 ;  /* 0x0000006702147223 */ /* 0x000fc2000001088f */
[----:B------:R-:W1:Y:S01]  /*e070*/  SHFL.BFLY PT, R93, R0, 0x2, 0x1f ;  /* 0x0c401f00005d7f89 */ /* 0x000e6200000e0000 */
[----:B------:R-:W-:-:S01]  /*e080*/  FFMA.FTZ R40, R2, R109, -R143 ;  /* 0x0000006d02287223 */ /* 0x000fc2000001088f */
[C-C-:B------:R-:W-:Y:S01]  /*e090*/  FFMA.FTZ R69, R2.reuse, R69, -R143.reuse ;  /* 0x0000004502457223 */ /* 0x140fe2000001088f */
[----:B------:R-:W-:-:S01]  /*e0a0*/  FFMA.FTZ R38, R2, R107, -R143 ;  /* 0x0000006b02267223 */ /* 0x000fc2000001088f */
[C-C-:B------:R-:W-:Y:S01]  /*e0b0*/  FFMA.FTZ R65, R2.reuse, R65, -R143.reuse ;  /* 0x0000004102417223 */ /* 0x140fe2000001088f */
[----:B------:R-:W-:-:S01]  /*e0c0*/  FFMA.FTZ R46, R2, R113, -R143 ;  /* 0x00000071022e7223 */ /* 0x000fc2000001088f */
[----:B------:R-:W-:Y:S01]  /*e0d0*/  MUFU.EX2 R21, R21 ;  /* 0x0000001500157308 */ /* 0x000fe20000000800 */
[----:B------:R-:W-:-:S01]  /*e0e0*/  FFMA.FTZ R77, R2, R77, -R143 ;  /* 0x0000004d024d7223 */ /* 0x000fc2000001088f */
[C-C-:B------:R-:W-:Y:S01]  /*e0f0*/  FFMA.FTZ R42, R2.reuse, R111, -R143.reuse ;  /* 0x0000006f022a7223 */ /* 0x140fe2000001088f */
[----:B------:R-:W-:-:S01]  /*e100*/  FFMA.FTZ R73, R2, R73, -R143 ;  /* 0x0000004902497223 */ /* 0x000fc2000001088f */
[----:B------:R-:W-:-:S04]  /*e110*/  FFMA.FTZ R48, R2, R115, -R143 ;  /* 0x0000007302307223 */ /* 0x000fc8000001088f */
[----:B------:R-:W2:Y:S01]  /*e120*/  MUFU.EX2 R24, R24 ;  /* 0x0000001800187308 */ /* 0x000ea20000000800 */
[----:B0-----:R-:W-:-:S07]  /*e130*/  FADD.FTZ R70, R4, R25 ;  /* 0x0000001904467221 */ /* 0x001fce0000010000 */
[----:B------:R-:W0:Y:S01]  /*e140*/  MUFU.EX2 R26, R26 ;  /* 0x0000001a001a7308 */ /* 0x000e220000000800 */
[----:B-1----:R-:W-:Y:S01]  /*e150*/  FMNMX.FTZ R50, R0, R93, !PT ;  /* 0x0000005d00327209 */ /* 0x002fe20007810000 */
[----:B------:R-:W-:-:S04]  /*e160*/  FFMA.FTZ R93, R2, R117, -R143 ;  /* 0x00000075025d7223 */ /* 0x000fc8000001088f */
[----:B------:R-:W1:Y:S02]  /*e170*/  SHFL.BFLY PT, R95, R50, 0x1, 0x1f ;  /* 0x0c201f00325f7f89 */ /* 0x000e6400000e0000 */
[----:B------:R-:W-:Y:S01]  /*e180*/  MUFU.EX2 R29, R29 ;  /* 0x0000001d001d7308 */ /* 0x000fe20000000800 */
[----:B--2---:R-:W-:-:S04]  /*e190*/  F2FP.SATFINITE.E4M3.F32.PACK_AB_MERGE_C R148, R24, R21, RZ ;  /* 0x000000151894723e */ /* 0x004fc800048070ff */
[----:B------:R-:W-:-:S03]  /*e1a0*/  F2FP.SATFINITE.E4M3.F32.PACK_AB_MERGE_C R148, R25, R4, R148 ;  /* 0x000000041994723e */ /* 0x000fc60004807094 */
[----:B------:R-:W-:Y:S08]  /*e1b0*/  MUFU.EX2 R28, R28 ;  /* 0x0000001c001c7308 */ /* 0x000ff00000000800 */
[----:B------:R-:W2:Y:S01]  /*e1c0*/  MUFU.EX2 R33, R33 ;  /* 0x0000002100217308 */ /* 0x000ea20000000800 */
[----:B-1----:R-:W-:Y:S01]  /*e1d0*/  FMNMX.FTZ R0, R50, R95, !PT ;  /* 0x0000005f32007209 */ /* 0x002fe20007810000 */
[C-C-:B------:R-:W-:Y:S01]  /*e1e0*/  FFMA.FTZ R50, R2.reuse, R81, -R143.reuse ;  /* 0x0000005102327223 */ /* 0x140fe2000001088f */
[----:B------:R-:W-:-:S01]  /*e1f0*/  FFMA.FTZ R81, R2, R85, -R143 ;  /* 0x0000005502517223 */ /* 0x000fc2000001088f */
[----:B------:R-:W-:Y:S01]  /*e200*/  FADD.FTZ R85, R21, R70 ;  /* 0x0000004615557221 */ /* 0x000fe20000010000 */
[----:B------:R-:W-:Y:S01]  /*e210*/  FSETP.NEU.FTZ.AND P2, PT, R0, -INF , PT ;  /* 0xff8000000000780b */ /* 0x000fe20003f5d000 */
[----:B------:R-:W-:-:S02]  /*e220*/  FFMA.FTZ R52, R2, R0, -8 ;  /* 0xc100000002347423 */ /* 0x000fc40000010000 */
[----:B------:R-:W-:Y:S01]  /*e230*/  MUFU.EX2 R30, R30 ;  /* 0x0000001e001e7308 */ /* 0x000fe20000000800 */
[----:B------:R-:W-:-:S02]  /*e240*/  FADD.FTZ R85, R24, R85 ;  /* 0x0000005518557221 */ /* 0x000fc40000010000 */
[----:B------:R-:W-:Y:S02]  /*e250*/  FSEL R52, R52, RZ, P2 ;  /* 0x000000ff34347208 */ /* 0x000fe40001000000 */
[----:B0-----:R-:W-:-:S01]  /*e260*/  FADD.FTZ R74, R26, R85 ;  /* 0x000000551a4a7221 */ /* 0x001fc20000010000 */
[----:B--2---:R-:W-:Y:S02]  /*e270*/  F2FP.SATFINITE.E4M3.F32.PACK_AB_MERGE_C R150, R33, R28, RZ ;  /* 0x0000001c2196723e */ /* 0x004fe400048070ff */
[----:B------:R-:W-:Y:S01]  /*e280*/  MUFU.EX2 R37, R37 ;  /* 0x0000002500257308 */ /* 0x000fe20000000800 */
        /* <DEDUP_REMOVED lines=15> */
[----:B------:R-:W0:Y:S01]  /*e380*/  MUFU.EX2 R27, R27 ;  /* 0x0000001b001b7308 */ /* 0x000e220000000800 */
[----:B------:R-:W-:-:S01]  /*e390*/  FFMA.FTZ R47, R2, R127, -R52 ;  /* 0x0000007f022f7223 */ /* 0x000fc20000010834 */
[C-C-:B------:R-:W-:Y:S01]  /*e3a0*/  FFMA.FTZ R64, R2.reuse, R51, -R52.reuse ;  /* 0x0000003302407223 */ /* 0x140fe20000010834 */
[----:B------:R-:W-:-:S01]  /*e3b0*/  FFMA.FTZ R51, R2, R129, -R52 ;  /* 0x0000008102337223 */ /* 0x000fc20000010834 */
[C-C-:B------:R-:W-:Y:S01]  /*e3c0*/  FFMA.FTZ R66, R2.reuse, R55, -R52.reuse ;  /* 0x0000003702427223 */ /* 0x140fe20000010834 */
[----:B------:R-:W-:-:S01]  /*e3d0*/  FFMA.FTZ R55, R2, R131, -R52 ;  /* 0x0000008302377223 */ /* 0x000fc20000010834 */
[----:B------:R-:W-:Y:S01]  /*e3e0*/  F2FP.SATFINITE.E4M3.F32.PACK_AB_MERGE_C R150, R29, R26, R150 ;  /* 0x0000001a1d96723e */ /* 0x000fe20004807096 */
[----:B------:R-:W-:-:S01]  /*e3f0*/  FFMA.FTZ R68, R2, R59, -R52 ;  /* 0x0000003b02447223 */ /* 0x000fc20000010834 */
[----:B------:R-:W1:Y:S01]  /*e400*/  MUFU.EX2 R5, R5 ;  /* 0x0000000500057308 */ /* 0x000e620000000800 */
[----:B------:R-:W-:-:S01]  /*e410*/  FFMA.FTZ R59, R2, R133, -R52 ;  /* 0x00000085023b7223 */ /* 0x000fc20000010834 */
[C-C-:B------:R-:W-:Y:S01]  /*e420*/  FFMA.FTZ R70, R2.reuse, R63, -R52.reuse ;  /* 0x0000003f02467223 */ /* 0x140fe20000010834 */
[----:B------:R-:W-:-:S01]  /*e430*/  FFMA.FTZ R63, R2, R135, -R52 ;  /* 0x00000087023f7223 */ /* 0x000fc20000010834 */
[C-C-:B------:R-:W-:Y:S01]  /*e440*/  FFMA.FTZ R137, R2.reuse, R137, -R52.reuse ;  /* 0x0000008902897223 */ /* 0x140fe20000010834 */
[----:B------:R-:W-:-:S01]  /*e450*/  FFMA.FTZ R4, R2, R139, -R52 ;  /* 0x0000008b02047223 */ /* 0x000fc20000010834 */
[C-C-:B------:R-:W-:Y:S01]  /*e460*/  FFMA.FTZ R141, R2.reuse, R141, -R52.reuse ;  /* 0x0000008d028d7223 */ /* 0x140fe20000010834 */
[----:B------:R-:W-:-:S01]  /*e470*/  FFMA.FTZ R79, R2, R79, -R52 ;  /* 0x0000004f024f7223 */ /* 0x000fc20000010834 */
[----:B------:R-:W2:Y:S01]  /*e480*/  MUFU.EX2 R54, R54 ;  /* 0x0000003600367308 */ /* 0x000ea20000000800 */
[----:B0-----:R-:W-:-:S01]  /*e490*/  FADD.FTZ R72, R44, R27 ;  /* 0x0000001b2c487221 */ /* 0x001fc20000010000 */
[C-C-:B------:R-:W-:Y:S01]  /*e4a0*/  FFMA.FTZ R53, R2.reuse, R53, -R52.reuse ;  /* 0x0000003502357223 */ /* 0x140fe20000010834 */
[----:B------:R-:W-:-:S01]  /*e4b0*/  FFMA.FTZ R83, R2, R83, -R52 ;  /* 0x0000005302537223 */ /* 0x000fc20000010834 */
[----:B------:R-:W-:-:S04]  /*e4c0*/  FFMA.FTZ R57, R2, R57, -R52 ;  /* 0x0000003902397223 */ /* 0x000fc80000010834 */
        /* <DEDUP_REMOVED lines=8> */
[----:B------:R-:W-:Y:S01]  /*e550*/  FFMA.FTZ R72, R2, R67, -R52 ;  /* 0x0000004302487223 */ /* 0x000fe20000010834 */
[----:B------:R-:W-:-:S04]  /*e560*/  FADD.FTZ R67, R33, R74 ;  /* 0x0000004a21437221 */ /* 0x000fc80000010000 */
[----:B------:R-:W-:Y:S01]  /*e570*/  FADD.FTZ R76, R30, R67 ;  /* 0x000000431e4c7221 */ /* 0x000fe20000010000 */
[----:B------:R-:W0:Y:S01]  /*e580*/  MUFU.EX2 R58, R58 ;  /* 0x0000003a003a7308 */ /* 0x000e220000000800 */
[----:B-1----:R-:W-:-:S02]  /*e590*/  FADD.FTZ R74, R56, R85 ;  /* 0x00000055384a7221 */ /* 0x002fc40000010000 */
[----:B------:R-:W-:-:S05]  /*e5a0*/  FADD.FTZ R85, R37, R76 ;  /* 0x0000004c25557221 */ /* 0x000fca0000010000 */
        /* <DEDUP_REMOVED lines=10> */
[----:B------:R-:W-:-:S06]  /*e650*/  FFMA.FTZ R24, R2, R71, -R52 ;  /* 0x0000004702187223 */ /* 0x000fcc0000010834 */
[----:B------:R-:W2:Y:S01]  /*e660*/  MUFU.EX2 R34, R34 ;  /* 0x0000002200227308 */ /* 0x000ea20000000800 */
[C---:B0-----:R-:W-:Y:S01]  /*e670*/  F2FP.SATFINITE.E4M3.F32.PACK_AB_MERGE_C R144, R41.reuse, R32, RZ ;  /* 0x000000202990723e */ /* 0x041fe200048070ff */
[----:B------:R-:W-:-:S03]  /*e680*/  FADD.FTZ R41, R41, R28 ;  /* 0x0000001c29297221 */ /* 0x000fc60000010000 */
[----:B------:R-:W-:-:S03]  /*e690*/  F2FP.SATFINITE.E4M3.F32.PACK_AB_MERGE_C R144, R37, R30, R144 ;  /* 0x0000001e2590723e */ /* 0x000fc60004807090 */
        /* <DEDUP_REMOVED lines=10> */
[C-C-:B------:R-:W-:Y:S01]  /*e740*/  FFMA.FTZ R25, R2.reuse, R75, -R52.reuse ;  /* 0x0000004b02197223 */ /* 0x140fe20000010834 */
[----:B------:R-:W-:-:S01]  /*e750*/  FFMA.FTZ R52, R2, R87, -R52 ;  /* 0x0000005702347223 */ /* 0x000fc20000010834 */
[----:B------:R-:W-:-:S04]  /*e760*/  F2FP.SATFINITE.E4M3.F32.PACK_AB_MERGE_C R43, R62, R43, RZ ;  /* 0x0000002b3e2b723e */ /* 0x000fc800048070ff */
[----:B------:R-:W2:Y:S01]  /*e770*/  MUFU.EX2 R64, R64 ;  /* 0x0000004000407308 */ /* 0x000ea20000000800 */
[----:B0-----:R-:W-:-:S01]  /*e780*/  FADD.FTZ R28, R36, R29 ;  /* 0x0000001d241c7221 */ /* 0x001fc20000010000 */
[----:B------:R-:W-:-:S06]  /*e790*/  F2FP.SATFINITE.E4M3.F32.PACK_AB_MERGE_C R145, R60, R39, R43 ;  /* 0x000000273c91723e */ /* 0x000fcc000480702b */
[----:B------:R-:W0:Y:S01]  /*e7a0*/  MUFU.EX2 R51, R51 ;  /* 0x0000003300337308 */ /* 0x000e220000000800 */
[----:B-1----:R-:W-:-:S07]  /*e7b0*/  FADD.FTZ R29, R47, R26 ;  /* 0x0000001a2f1d7221 */ /* 0x002fce0000010000 */
[----:B------:R-:W1:Y:S01]  /*e7c0*/  MUFU.EX2 R49, R49 ;  /* 0x0000003100317308 */ /* 0x000e620000000800 */
[----:B--2---:R-:W-:-:S07]  /*e7d0*/  FADD.FTZ R26, R64, R29 ;  /* 0x0000001d401a7221 */ /* 0x004fce0000010000 */
[----:B------:R-:W2:Y:S01]  /*e7e0*/  MUFU.EX2 R66, R66 ;  /* 0x0000004200427308 */ /* 0x000ea20000000800 */
[----:B0-----:R-:W-:-:S07]  /*e7f0*/  FADD.FTZ R29, R51, R26 ;  /* 0x0000001a331d7221 */ /* 0x001fce0000010000 */
[----:B------:R-:W-:Y:S01]  /*e800*/  MUFU.EX2 R6, R6 ;  /* 0x0000000600067308 */ /* 0x000fe20000000800 */
[C---:B-1----:R-:W-:Y:S01]  /*e810*/  F2FP.SATFINITE.E4M3.F32.PACK_AB_MERGE_C R146, R49.reuse, R36, RZ ;  /* 0x000000243192723e */ /* 0x042fe200048070ff */
[----:B------:R-:W-:-:S03]  /*e820*/  FADD.FTZ R49, R49, R28 ;  /* 0x0000001c31317221 */ /* 0x000fc60000010000 */
[----:B------:R-:W-:-:S03]  /*e830*/  F2FP.SATFINITE.E4M3.F32.PACK_AB_MERGE_C R146, R45, R34, R146 ;  /* 0x000000222d92723e */ /* 0x000fc60004807092 */
[----:B------:R-:W0:Y:S01]  /*e840*/  MUFU.EX2 R61, R61 ;  /* 0x0000003d003d7308 */ /* 0x000e220000000800 */
[----:B--2---:R-:W-:-:S01]  /*e850*/  FADD.FTZ R26, R66, R29 ;  /* 0x0000001d421a7221 */ /* 0x004fc20000010000 */
[----:B------:R-:W-:-:S04]  /*e860*/  F2FP.SATFINITE.E4M3.F32.PACK_AB_MERGE_C R51, R66, R51, RZ ;  /* 0x000000334233723e */ /* 0x000fc800048070ff */
[----:B------:R-:W-:Y:S02]  /*e870*/  F2FP.SATFINITE.E4M3.F32.PACK_AB_MERGE_C R147, R64, R47, R51 ;  /* 0x0000002f4093723e */ /* 0x000fe40004807033 */
        /* <DEDUP_REMOVED lines=11> */
[----:B------:R-:W-:Y:S01]  /*e930*/  MUFU.EX2 R40, R40 ;  /* 0x0000002800287308 */ /* 0x000fe20000000800 */
[----:B-1----:R-:W-:-:S01]  /*e940*/  FADD.FTZ R20, R68, R29 ;  /* 0x0000001d44147221 */ /* 0x002fc20000010000 */
[----:B------:R-:W-:-:S06]  /*e950*/  FADD.FTZ R61, R61, R6 ;  /* 0x000000063d3d7221 */ /* 0x000fcc0000010000 */
[----:B------:R-:W0:Y:S01]  /*e960*/  MUFU.EX2 R69, R69 ;  /* 0x0000004500457308 */ /* 0x000e220000000800 */
[----:B--2---:R-:W-:-:S07]  /*e970*/  FADD.FTZ R29, R59, R20 ;  /* 0x000000143b1d7221 */ /* 0x004fce0000010000 */
[----:B------:R-:W1:Y:S08]  /*e980*/  MUFU.EX2 R70, R70 ;  /* 0x0000004600467308 */ /* 0x000e700000000800 */
[----:B------:R-:W-:Y:S01]  /*e990*/  MUFU.EX2 R38, R38 ;  /* 0x0000002600267308 */ /* 0x000fe20000000800 */
[----:B0-----:R-:W-:-:S07]  /*e9a0*/  F2FP.SATFINITE.E4M3.F32.PACK_AB_MERGE_C R142, R69, R40, RZ ;  /* 0x00000028458e723e */ /* 0x001fce00048070ff */
[----:B------:R-:W0:Y:S01]  /*e9b0*/  MUFU.EX2 R65, R65 ;  /* 0x0000004100417308 */ /* 0x000e220000000800 */
[----:B-1----:R-:W-:-:S01]  /*e9c0*/  FADD.FTZ R20, R70, R29 ;  /* 0x0000001d46147221 */ /* 0x002fc20000010000 */
[----:B------:R-:W-:-:S06]  /*e9d0*/  F2FP.SATFINITE.E4M3.F32.PACK_AB_MERGE_C R59, R70, R59, RZ ;  /* 0x0000003b463b723e */ /* 0x000fcc00048070ff */
        /* <DEDUP_REMOVED lines=38> */
[----:B------:R-:W-:Y:S01]  /*ec40*/  FADD.FTZ R6, R6, R5 ;  /* 0x0000000506067221 */ /* 0x000fe20000010000 */
[----:B------:R-:W-:Y:S02]  /*ec50*/  F2FP.SATFINITE.E4M3.F32.PACK_AB_MERGE_C R141, R68, R55, R59 ;  /* 0x00000037448d723e */ /* 0x000fe4000480703b */
[----:B------:R-:W-:Y:S01]  /*ec60*/  F2FP.SATFINITE.E4M3.F32.PACK_AB_MERGE_C R137, R25, R4, R24 ;  /* 0x000000041989723e */ /* 0x000fe20004807018 */
[----:B------:R-:W-:Y:S02]  /*ec70*/  VIADD R4, R89, 0xfffffffe ;  /* 0xfffffffe59047836 */ /* 0x000fe40000000000 */
[----:B------:R-:W1:Y:S08]  /*ec80*/  MUFU.EX2 R53, R53 ;  /* 0x0000003500357308 */ /* 0x000e700000000800 */
[----:B------:R-:W2:Y:S01]  /*ec90*/  MUFU.EX2 R20, R83 ;  /* 0x0000005300147308 */ /* 0x000ea20000000800 */
[----:B0-----:R-:W-:Y:S01]  /*eca0*/  F2FP.SATFINITE.E4M3.F32.PACK_AB_MERGE_C R138, R93, R48, R26 ;  /* 0x000000305d8a723e */ /* 0x001fe2000480701a */
[----:B------:R-:W-:-:S04]  /*ecb0*/  FADD.FTZ R48, R48, R77 ;  /* 0x0000004d30307221 */ /* 0x000fc80000010000 */
[----:B------:R-:W-:Y:S02]  /*ecc0*/  FADD.FTZ R93, R93, R48 ;  /* 0x000000305d5d7221 */ /* 0x000fe40000010000 */
[----:B------:R-:W0:Y:S01]  /*ecd0*/  MUFU.EX2 R57, R57 ;  /* 0x0000003900397308 */ /* 0x000e220000000800 */
[----:B-1----:R-:W-:-:S01]  /*ece0*/  FADD.FTZ R5, R53, R6 ;  /* 0x0000000635057221 */ /* 0x002fc20000010000 */
[----:B------:R-:W-:-:S06]  /*ecf0*/  FADD.FTZ R50, R50, R93 ;  /* 0x0000005d32327221 */ /* 0x000fcc0000010000 */
[----:B------:R-:W1:Y:S01]  /*ed00*/  MUFU.EX2 R52, R52 ;  /* 0x0000003400347308 */ /* 0x000e620000000800 */
[----:B--2---:R-:W-:-:S04]  /*ed10*/  FADD.FTZ R6, R20, R5 ;  /* 0x0000000514067221 */ /* 0x004fc80000010000 */
[----:B0-----:R-:W-:Y:S01]  /*ed20*/  FADD.FTZ R5, R57, R6 ;  /* 0x0000000639057221 */ /* 0x001fe20000010000 */
[----:B------:R-:W-:-:S01]  /*ed30*/  FADD.FTZ R6, R81, R50 ;  /* 0x0000003251067221 */ /* 0x000fc20000010000 */
[C---:B-1----:R-:W-:Y:S02]  /*ed40*/  F2FP.SATFINITE.E4M3.F32.PACK_AB_MERGE_C R21, R52.reuse, R57, RZ ;  /* 0x000000393415723e */ /* 0x042fe400048070ff */
[----:B------:R-:W-:-:S02]  /*ed50*/  FADD.FTZ R5, R52, R5 ;  /* 0x0000000534057221 */ /* 0x000fc40000010000 */
[----:B------:R-:W-:Y:S01]  /*ed60*/  F2FP.SATFINITE.E4M3.F32.PACK_AB_MERGE_C R139, R20, R53, R21 ;  /* 0x00000035148b723e */ /* 0x000fe20004807015 */
[----:B------:R-:W-:Y:S06]  /*ed70*/  @!P6 BRA `(.L_x_1191) ;  /* 0x000000000048e947 */ /* 0x000fec0003800000 */
        /* <DEDUP_REMOVED lines=11> */
.L_x_1193:
[----:B------:R-:W-:-:S13]  /*ee30*/  ISETP.NE.AND P2, PT, R15, 0x1, PT ;  /* 0x000000010f00780c */ /* 0x000fda0003f45270 */
[----:B------:R-:W0:Y:S02]  /*ee40*/  @P2 LDC.64 R24, c[0x0][0x9e8] ;  /* 0x00027a00ff182b82 */ /* 0x000e240000000a00 */
[----:B0-----:R-:W-:-:S05]  /*ee50*/  @P2 IMAD.HI.U32 R24, R20, R24, RZ ;  /* 0x0000001814182227 */ /* 0x001fca00078e00ff */
[----:B------:R-:W-:-:S07]  /*ee60*/  @P2 SHF.R.U32.HI R20, RZ, R25, R24 ;  /* 0x00000019ff142219 */ /* 0x000fce0000011618 */
.L_x_1194:
[----:B------:R-:W-:Y:S05]  /*ee70*/  BSYNC B0 ;  /* 0x0000000000007941 */ /* 0x000fea0003800000 */
.L_x_1192:
[----:B------:R-:W-:-:S05]  /*ee80*/  IMAD R15, R20, R15, R15 ;  /* 0x0000000f140f7224 */ /* 0x000fca00078e020f */
[----:B------:R-:W-:-:S07]  /*ee90*/  VIMNMX R14, R14, R15, PT ;  /* 0x0000000f0e0e7248 */ /* 0x000fce0003fe0100 */
.L_x_1191:
[----:B------:R-:W2:Y:S01]  /*eea0*/  LDL R20, [R1+0x28] ;  /* 0x0000280001147983 */ /* 0x000ea20000100800 */
[----:B------:R-:W-:Y:S01]  /*eeb0*/  SHF.R.S32.HI R15, RZ, 0x1f, R14 ;  /* 0x0000001fff0f7819 */ /* 0x000fe2000001140e */
[----:B------:R-:W-:Y:S01]  /*eec0*/  ULDC UR37, c[0x0][0x9e4] ;  /* 0x0002790000257ab9 */ /* 0x000fe20000000800 */
[----:B------:R-:W-:Y:S01]  /*eed0*/  ULDC UR36, c[0x0][0x9e4] ;  /* 0x0002790000247ab9 */ /* 0x000fe20000000800 */
[----:B------:R-:W-:Y:S01]  /*eee0*/  ULDC UR38, c[0x0][0x9dc] ;  /* 0x0002770000267ab9 */ /* 0x000fe20000000800 */
[----:B------:R-:W-:Y:S01]  /*eef0*/  LEA.HI R15, R15, R14, RZ, 0x7 ;  /* 0x0000000e0f0f7211 */ /* 0x000fe200078f38ff */
[----:B------:R-:W-:Y:S01]  /*ef00*/  ULDC UR42, c[0x0][0x9dc] ;  /* 0x00027700002a7ab9 */ /* 0x000fe20000000800 */
[----:B------:R-:W-:Y:S01]  /*ef10*/  ULDC UR43, c[0x0][0x9e0] ;  /* 0x00027800002b7ab9 */ /* 0x000fe20000000800 */
[----:B------:R-:W-:Y:S01]  /*ef20*/  ULDC UR39, c[0x0][0x9e0] ;  /* 0x0002780000277ab9 */ /* 0x000fe20000000800 */
[----:B------:R-:W-:Y:S01]  /*ef30*/  SHF.R.S32.HI R15, RZ, 0x7, R15 ;  /* 0x00000007ff0f7819 */ /* 0x000fe2000001140f */
[----:B------:R-:W-:Y:S01]  /*ef40*/  BSSY B1, `(.L_x_1195) ;  /* 0x0000314000017945 */ /* 0x000fe20003800000 */
        /* <DEDUP_REMOVED lines=24> */
[----:B--2---:R-:W-:-:S04]  /*f0d0*/  VIMNMX R20, R20, R15, !PT ;  /* 0x0000000f14147248 */ /* 0x004fc80007fe0100 */
[----:B------:R-:W-:Y:S01]  /*f0e0*/  ISETP.GE.AND P2, PT, R4, R20, PT ;  /* 0x000000140400720c */ /* 0x000fe20003f46270 */
[----:B------:R0:W-:-:S12]  /*f0f0*/  STL [R1+0x24], R20 ;  /* 0x0000241401007387 */ /* 0x0001d80000100800 */
[----:B0-----:R-:W-:Y:S05]  /*f100*/  @!P2 BRA `(.L_x_1196) ;  /* 0x0000002c00dca947 */ /* 0x001fea0003800000 */
[----:B------:R-:W-:Y:S01]  /*f110*/  IMAD.IADD R155, R155, 0x1, R152 ;  /* 0x000000019b9b7824 */ /* 0x000fe200078e0298 */
[----:B------:R-:W-:Y:S01]  /*f120*/  BSSY B0, `(.L_x_1197) ;  /* 0x00002f1000007945 */ /* 0x000fe20003800000 */
[----:B------:R-:W-:Y:S02]  /*f130*/  IMAD.MOV.U32 R135, RZ, RZ, RZ ;  /* 0x000000ffff877224 */ /* 0x000fe400078e00ff */
[----:B------:R-:W-:Y:S01]  /*f140*/  VIADD R154, R155, 0x8 ;  /* 0x000000089b9a7836 */ /* 0x000fe20000000000 */
[----:B------:R-:W-:-:S04]  /*f150*/  LOP3.LUT R14, RZ, R155, RZ, 0x33, !PT ;  /* 0x0000009bff0e7212 */ /* 0x000fc800078e33ff */
[----:B------:R-:W-:-:S05]  /*f160*/  LOP3.LUT R7, RZ, R154, RZ, 0x33, !PT ;  /* 0x0000009aff077212 */ /* 0x000fca00078e33ff */
[----:B------:R0:W-:Y:S04]  /*f170*/  STL [R1], R7 ;  /* 0x0000000701007387 */ /* 0x0001e80000100800 */
[----:B------:R0:W-:Y:S02]  /*f180*/  STL [R1+0x4], R14 ;  /* 0x0000040e01007387 */ /* 0x0001e40000100800 */
.L_x_1217:
[----:B------:R-:W-:-:S05]  /*f190*/  VIADD R153, R18, 0x1 ;  /* 0x0000000112997836 */ /* 0x000fca0000000000 */
[----:B------:R-:W-:-:S04]  /*f1a0*/  ISETP.NE.AND P2, PT, R153, 0x2, PT ;  /* 0x000000029900780c */ /* 0x000fc80003f45270 */
[----:B0-----:R-:W-:Y:S02]  /*f1b0*/  SEL R7, RZ, 0x1, P2 ;  /* 0x00000001ff077807 */ /* 0x001fe40001000000 */
[----:B------:R-:W-:Y:S02]  /*f1c0*/  SEL R153, R153, RZ, P2 ;  /* 0x000000ff99997207 */ /* 0x000fe40001000000 */
[----:B------:R-:W-:Y:S01]  /*f1d0*/  LOP3.LUT R152, R22, R7, RZ, 0x3c, !PT ;  /* 0x0000000716987212 */ /* 0x000fe200078e3cff */
[----:B------:R-:W-:Y:S06]  /*f1e0*/  @!P0 BRA `(.L_x_1198) ;  /* 0x0000000000048947 */ /* 0x000fec0003800000 */
[----:B------:R-:W-:Y:S01]  /*f1f0*/  BPT.TRAP 0x1 ;  /* 0x000000040000795c */ /* 0x000fe20000300000 */
.L_x_1198:
[----:B------:R-:W-:Y:S01]  /*f200*/  IMAD R7, R153, 0x8, R17 ;  /* 0x0000000899077824 */ /* 0x000fe200078e0211 */
[----:B------:R-:W-:-:S04]  /*f210*/  SHF.L.U32 R14, R152, 0x1f, RZ ;  /* 0x0000001f980e7819 */ /* 0x000fc800000006ff */
[----:B------:R0:W1:Y:S01]  /*f220*/  SYNCS.PHASECHK.TRANS64.TRYWAIT P2, [R7+URZ+0x19c30], R14 ;  /* 0x019c300e070075a7 */ /* 0x000062000804017f */
[----:B------:R-:W-:Y:S05]  /*f230*/  @!P0 BRA `(.L_x_1199) ;  /* 0x0000000000048947 */ /* 0x000fea0003800000 */
[----:B------:R-:W-:Y:S01]  /*f240*/  BPT.TRAP 0x1 ;  /* 0x000000040000795c */ /* 0x000fe20000300000 */
.L_x_1199:
[----:B------:R-:W2:Y:S01]  /*f250*/  LDL R15, [R1+0x18] ;  /* 0x00001800010f7983 */ /* 0x000ea20000100800 */
[----:B------:R-:W-:Y:S01]  /*f260*/  BSSY B2, `(.L_x_1200) ;  /* 0x0000006000027945 */ /* 0x000fe20003800000 */
[----:B------:R-:W-:Y:S02]  /*f270*/  IMAD.MOV.U32 R21, RZ, RZ, -0x3ffffff0 ;  /* 0xc0000010ff157424 */ /* 0x000fe400078e00ff */
[----:B--2---:R-:W-:Y:S01]  /*f280*/  IMAD R20, R153, 0x300, R15 ;  /* 0x0000030099147824 */ /* 0x004fe200078e020f */
[----:B-1----:R-:W-:Y:S06]  /*f290*/  @P2 BRA `(.L_x_1201) ;  /* 0x0000000000082947 */ /* 0x002fec0003800000 */
[----:B------:R-:W1:Y:S02]  /*f2a0*/  SYNCS.PHASECHK.TRANS64.TRYWAIT P2, [R7+URZ+0x19c30], R14 ;  /* 0x019c300e070075a7 */ /* 0x000e64000804017f */
[----:B-1----:R-:W-:Y:S05]  /*f2b0*/  @!P2 BRA `(.L_x_1202) ;  /* 0x000001180014a947 */ /* 0x002fea0003800000 */
.L_x_1201:
[----:B------:R-:W-:Y:S05]  /*f2c0*/  BSYNC B2 ;  /* 0x0000000000027941 */ /* 0x000fea0003800000 */
.L_x_1200:
[C---:B------:R-:W-:Y:S01]  /*f2d0*/  R2UR UR6, R20.reuse ;  /* 0x00000000140672ca */ /* 0x040fe200000e0000 */
[----:B------:R-:W-:Y:S01]  /*f2e0*/  WARPGROUP.ARRIVE ;  /* 0x00000000000079c5 */ /* 0x000fe20000000000 */
[----:B------:R-:W-:Y:S01]  /*f2f0*/  R2UR UR7, R21 ;  /* 0x00000000150772ca */ /* 0x000fe200000e0000 */
[----:B01----:R-:W-:Y:S01]  /*f300*/  VIADD R14, R20, 0x100 ;  /* 0x00000100140e7836 */ /* 0x003fe20000000000 */
[----:B------:R-:W-:Y:S01]  /*f310*/  R2UR UR4, R8 ;  /* 0x00000000080472ca */ /* 0x000fe200000e0000 */
[----:B------:R-:W-:Y:S01]  /*f320*/  IMAD.MOV.U32 R15, RZ, RZ, -0x3ffffff0 ;  /* 0xc0000010ff0f7424 */ /* 0x000fe200078e00ff */
[----:B------:R-:W-:Y:S01]  /*f330*/  R2UR UR5, R9 ;  /* 0x00000000090572ca */ /* 0x000fe200000e0000 */
[----:B------:R-:W-:Y:S01]  /*f340*/  VIADD R20, R20, 0x200 ;  /* 0x0000020014147836 */ /* 0x000fe20000000000 */
[----:B------:R-:W-:Y:S01]  /*f350*/  R2UR UR10, R14 ;  /* 0x000000000e0a72ca */ /* 0x000fe200000e0000 */
[----:B------:R-:W-:Y:S01]  /*f360*/  IMAD.MOV.U32 R21, RZ, RZ, -0x3ffffff0 ;  /* 0xc0000010ff157424 */ /* 0x000fe200078e00ff */
[----:B------:R-:W-:-:S02]  /*f370*/  R2UR UR11, R15 ;  /* 0x000000000f0b72ca */ /* 0x000fc400000e0000 */
[----:B------:R-:W-:Y:S02]  /*f380*/  R2UR UR8, R12 ;  /* 0x000000000c0872ca */ /* 0x000fe400000e0000 */
[----:B------:R-:W-:Y:S02]  /*f390*/  R2UR UR9, R13 ;  /* 0x000000000d0972ca */ /* 0x000fe400000e0000 */
[----:B------:R-:W-:Y:S02]  /*f3a0*/  R2UR UR14, R20 ;  /* 0x00000000140e72ca */ /* 0x000fe400000e0000 */
[----:B------:R-:W-:Y:S01]  /*f3b0*/  R2UR UR15, R21 ;  /* 0x00000000150f72ca */ /* 0x000fe200000e0000 */
[----:B------:R-:W-:Y:S01]  /*f3c0*/  QGMMA.64x128x32.F32.E4M3.E4M3 R24, gdesc[UR4], RZ, !UPT, gsb0 ;  /* 0x01e00000041879f3 */ /* 0x000fe2000c0008ff */
[----:B------:R-:W-:Y:S02]  /*f3d0*/  R2UR UR12, R10 ;  /* 0x000000000a0c72ca */ /* 0x000fe400000e0000 */
[----:B------:R-:W-:Y:S01]  /*f3e0*/  R2UR UR13, R11 ;  /* 0x000000000b0d72ca */ /* 0x000fe200000e0000 */
[----:B------:R-:W-:-:S02]  /*f3f0*/  WARPGROUP.DEPBAR.LE gsb0, 0x0 ;  /* 0x00008000000079c5 */ /* 0x000fc40000010000 */
[----:B------:R-:W-:-:S06]  /*f400*/  WARPGROUP.ARRIVE ;  /* 0x00000000000079c5 */ /* 0x000fcc0000000000 */
[----:B------:R-:W-:Y:S03]  /*f410*/  QGMMA.64x128x32.F32.E4M3.E4M3 R24, gdesc[UR8], R24, gsb0 ;  /* 0x01e00000081879f3 */ /* 0x000fe60008000818 */
[----:B------:R-:W-:Y:S02]  /*f420*/  WARPGROUP.DEPBAR.LE gsb0, 0x0 ;  /* 0x00008000000079c5 */ /* 0x000fe40000010000 */
[----:B------:R-:W-:-:S07]  /*f430*/  WARPGROUP.ARRIVE ;  /* 0x00000000000079c5 */ /* 0x000fce0000000000 */
[----:B------:R-:W-:Y:S03]  /*f440*/  QGMMA.64x128x32.F32.E4M3.E4M3 R24, gdesc[UR12], R24, gsb0 ;  /* 0x01e000000c1879f3 */ /* 0x000fe60008000818 */
[----:B------:R-:W-:Y:S02]  /*f450*/  WARPGROUP.DEPBAR.LE gsb0, 0x0 ;  /* 0x00008000000079c5 */ /* 0x000fe40000010000 */
[----:B------:R-:W-:Y:S05]  /*f460*/  @!P0 BRA `(.L_x_1203) ;  /* 0x0000000000048947 */ /* 0x000fea0003800000 */
[----:B------:R-:W-:Y:S01]  /*f470*/  BPT.TRAP 0x1 ;  /* 0x000000040000795c */ /* 0x000fe20000300000 */
.L_x_1203:
[----:B------:R-:W-:Y:S01]  /*f480*/  SHF.L.U32 R14, R22, 0x1f, RZ ;  /* 0x0000001f160e7819 */ /* 0x000fe200000006ff */
[----:B------:R-:W-:-:S04]  /*f490*/  IMAD R22, R18, 0x8, R17 ;  /* 0x0000000812167824 */ /* 0x000fc800078e0211 */
[----:B------:R0:W1:Y:S01]  /*f4a0*/  SYNCS.PHASECHK.TRANS64.TRYWAIT P2, [R22+URZ+0x19c50], R14 ;  /* 0x019c500e160075a7 */ /* 0x000062000804017f */
[----:B------:R-:W-:Y:S05]  /*f4b0*/  @!P0 BRA `(.L_x_1204) ;  /* 0x0000000000048947 */ /* 0x000fea0003800000 */
[----:B------:R-:W-:Y:S01]  /*f4c0*/  BPT.TRAP 0x1 ;  /* 0x000000040000795c */ /* 0x000fe20000300000 */
.L_x_1204:
[----:B------:R-:W-:Y:S04]  /*f4d0*/  BSSY B2, `(.L_x_1205) ;  /* 0x0000004000027945 */ /* 0x000fe80003800000 */
[----:B-1----:R-:W-:Y:S05]  /*f4e0*/  @P2 BRA `(.L_x_1206) ;  /* 0x0000000000082947 */ /* 0x002fea0003800000 */
[----:B------:R-:W1:Y:S02]  /*f4f0*/  SYNCS.PHASECHK.TRANS64.TRYWAIT P2, [R22+URZ+0x19c50], R14 ;  /* 0x019c500e160075a7 */ /* 0x000e64000804017f */
[----:B-1----:R-:W-:Y:S05]  /*f500*/  @!P2 BRA `(.L_x_1207) ;  /* 0x000001140094a947 */ /* 0x002fea0003800000 */
.L_x_1206:
[----:B------:R-:W-:Y:S05]  /*f510*/  BSYNC B2 ;  /* 0x0000000000027941 */ /* 0x000fea0003800000 */
.L_x_1205:
[----:B01----:R-:W-:Y:S01]  /*f520*/  VIADD R14, R17, 0x3000 ;  /* 0x00003000110e7836 */ /* 0x003fe20000000000 */
[----:B------:R-:W-:Y:S01]  /*f530*/  WARPGROUP.ARRIVE ;  /* 0x00000000000079c5 */ /* 0x000fe20000000000 */
[----:B------:R-:W-:Y:S01]  /*f540*/  IMAD.MOV.U32 R15, RZ, RZ, 0x40000040 ;  /* 0x40000040ff0f7424 */ /* 0x000fe200078e00ff */
[----:B------:R-:W-:Y:S02]  /*f550*/  LOP3.LUT P6, RZ, R16, 0x80, RZ, 0xc0, !PT ;  /* 0x0000008010ff7812 */ /* 0x000fe400078cc0ff */
[----:B------:R-:W-:Y:S02]  /*f560*/  SHF.R.U32.HI R14, RZ, 0x4, R14 ;  /* 0x00000004ff0e7819 */ /* 0x000fe4000001160e */
[----:B------:R-:W-:Y:S02]  /*f570*/  R2UR UR7, R15 ;  /* 0x000000000f0772ca */ /* 0x000fe400000e0000 */
[----:B------:R-:W-:-:S04]  /*f580*/  LOP3.LUT R14, R14, 0x3fff, RZ, 0xc0, !PT ;  /* 0x00003fff0e0e7812 */ /* 0x000fc800078ec0ff */
[----:B------:R-:W-:-:S05]  /*f590*/  LOP3.LUT R14, R14, 0x10000, RZ, 0xfc, !PT ;  /* 0x000100000e0e7812 */ /* 0x000fca00078efcff */
[----:B------:R-:W-:-:S05]  /*f5a0*/  IMAD R14, R18, 0x300, R14 ;  /* 0x00000300120e7824 */ /* 0x000fca00078e020e */
[----:B------:R-:W-:-:S13]  /*f5b0*/  R2UR UR6, R14 ;  /* 0x000000000e0672ca */ /* 0x000fda00000e0000 */
[----:B------:R-:W-:Y:S01]  /*f5c0*/  QGMMA.64x96x32.F32.E4M3.E4M3 R88, R148, gdesc[UR4], R88, gsb0 ;  /* 0x0160000494587df3 */ /* 0x000fe20008000858 */
[----:B------:R-:W-:Y:S02]  /*f5d0*/  VIADD R20, R14, 0x2 ;  /* 0x000000020e147836 */ /* 0x000fe40000000000 */
[----:B------:R-:W-:-:S03]  /*f5e0*/  IMAD.MOV.U32 R21, RZ, RZ, 0x40000040 ;  /* 0x40000040ff157424 */ /* 0x000fc600078e00ff */
[----:B------:R-:W-:Y:S02]  /*f5f0*/  R2UR UR6, R20 ;  /* 0x00000000140672ca */ /* 0x000fe400000e0000 */
[----:B------:R-:W-:Y:S01]  /*f600*/  R2UR UR7, R21 ;  /* 0x00000000150772ca */ /* 0x000fe200000e0000 */
[----:B------:R-:W-:Y:S02]  /*f610*/  WARPGROUP.DEPBAR.LE gsb0, 0x0 ;  /* 0x00008000000079c5 */ /* 0x000fe40000010000 */
[----:B------:R-:W2:Y:S04]  /*f620*/  LDL R149, [R1+0x20] ;  /* 0x0000200001957983 */ /* 0x000ea80000100800 */
[----:B------:R-:W3:Y:S04]  /*f630*/  LDL R150, [R1+0x3c] ;  /* 0x00003c0001967983 */ /* 0x000ee80000100800 */
[----:B------:R-:W4:Y:S01]  /*f640*/  LDL R151, [R1+0x10] ;  /* 0x0000100001977983 */ /* 0x000f220000100800 */
[----:B------:R-:W-:Y:S01]  /*f650*/  WARPGROUP.ARRIVE ;  /* 0x00000000000079c5 */ /* 0x000fe20000000000 */
[----:B------:R-:W-:-:S02]  /*f660*/  VIADD R20, R14, 0x4 ;  /* 0x000000040e147836 */ /* 0x000fc40000000000 */
[----:B------:R-:W-:Y:S02]  /*f670*/  IMAD.MOV.U32 R21, RZ, RZ, 0x40000040 ;  /* 0x40000040ff157424 */ /* 0x000fe400078e00ff */
[----:B------:R-:W-:Y:S01]  /*f680*/  VIADD R14, R14, 0x6 ;  /* 0x000000060e0e7836 */ /* 0x000fe20000000000 */
[----:B------:R-:W-:Y:S01]  /*f690*/  QGMMA.64x96x32.F32.E4M3.E4M3 R88, R144, gdesc[UR4], R88, gsb0 ;  /* 0x0160000490587df3 */ /* 0x000fe20008000858 */
[----:B------:R-:W-:Y:S01]  /*f6a0*/  R2UR UR6, R20 ;  /* 0x00000000140672ca */ /* 0x000fe200000e0000 */
[----:B------:R-:W-:Y:S01]  /*f6b0*/  IMAD.MOV.U32 R15, RZ, RZ, 0x40000040 ;  /* 0x40000040ff0f7424 */ /* 0x000fe200078e00ff */
[----:B------:R-:W-:Y:S01]  /*f6c0*/  R2UR UR7, R21 ;  /* 0x00000000150772ca */ /* 0x000fe200000e0000 */
[----:B------:R-:W-:Y:S02]  /*f6d0*/  @!P1 VIADD R7, R7, 0x19c40 ;  /* 0x00019c4007079836 */ /* 0x000fe40000000000 */
[----:B------:R-:W-:-:S03]  /*f6e0*/  IMAD.SHL.U32 R18, R4, 0x80, RZ ;  /* 0x0000008004127824 */ /* 0x000fc600078e00ff */
[----:B------:R-:W-:Y:S01]  /*f6f0*/  @!P1 PRMT R7, RZ, 0x654, R7 ;  /* 0x00000654ff079816 */ /* 0x000fe20000000007 */
[----:B------:R-:W-:Y:S02]  /*f700*/  WARPGROUP.DEPBAR.LE gsb0, 0x0 ;  /* 0x00008000000079c5 */ /* 0x000fe40000010000 */
[----:B------:R-:W-:-:S06]  /*f710*/  WARPGROUP.ARRIVE ;  /* 0x00000000000079c5 */ /* 0x000fcc0000000000 */
[----:B------:R-:W-:Y:S01]  /*f720*/  QGMMA.64x96x32.F32.E4M3.E4M3 R88, R140, gdesc[UR4], R88, gsb0 ;  /* 0x016000048c587df3 */ /* 0x000fe20008000858 */
[----:B------:R-:W-:Y:S02]  /*f730*/  R2UR UR6, R14 ;  /* 0x000000000e0672ca */ /* 0x000fe400000e0000 */
[----:B------:R-:W-:Y:S01]  /*f740*/  R2UR UR7, R15 ;  /* 0x000000000f0772ca */ /* 0x000fe200000e0000 */
[----:B------:R-:W-:Y:S02]  /*f750*/  WARPGROUP.DEPBAR.LE gsb0, 0x0 ;  /* 0x00008000000079c5 */ /* 0x000fe40000010000 */
[----:B------:R-:W-:-:S10]  /*f760*/  WARPGROUP.ARRIVE ;  /* 0x00000000000079c5 */ /* 0x000fd40000000000 */
[----:B------:R-:W-:Y:S01]  /*f770*/  QGMMA.64x96x32.F32.E4M3.E4M3 R88, R136, gdesc[UR4], R88, gsb0 ;  /* 0x0160000488587df3 */ /* 0x000fe20008000858 */
[----:B--2---:R-:W-:-:S05]  /*f780*/  IADD3 R14, R149, 0x1, -R18 ;  /* 0x00000001950e7810 */ /* 0x004fca0007ffe812 */
[----:B---3--:R-:W-:-:S04]  /*f790*/  IMAD.IADD R14, R14, 0x1, -R150 ;  /* 0x000000010e0e7824 */ /* 0x008fc800078e0a96 */
[----:B------:R-:W-:-:S04]  /*f7a0*/  IMAD R21, R156, -0x2, R14 ;  /* 0xfffffffe9c157824 */ /* 0x000fc800078e020e */
[----:B------:R-:W-:Y:S01]  /*f7b0*/  VIADD R20, R21, UR43 ;  /* 0x0000002b15147c36 */ /* 0x000fe20008000000 */
[----:B------:R-:W-:Y:S02]  /*f7c0*/  WARPGROUP.DEPBAR.LE gsb0, 0x0 ;  /* 0x00008000000079c5 */ /* 0x000fe40000010000 */
[----:B------:R0:W-:Y:S01]  /*f7d0*/  @!P1 SYNCS.ARRIVE.TRANS64.RED.A1T0 RZ, [R7+URZ], RZ ;  /* 0x000000ff07ff99a7 */ /* 0x0001e2000810043f */
[----:B----4-:R-:W-:Y:S02]  /*f7e0*/  IMAD.IADD R136, R151, 0x1, R20 ;  /* 0x0000000197887824 */ /* 0x010fe400078e0214 */
[----:B0-----:R-:W-:-:S05]  /*f7f0*/  IMAD.U32 R7, RZ, RZ, UR38 ;  /* 0x00000026ff077e24 */ /* 0x001fca000f8e00ff */
[----:B------:R-:W-:-:S05]  /*f800*/  LOP3.LUT R14, RZ, R7, RZ, 0x33, !PT ;  /* 0x00000007ff0e7212 */ /* 0x000fca00078e33ff */
[----:B------:R-:W-:-:S04]  /*f810*/  IMAD.IADD R21, R14, 0x1, R21 ;  /* 0x000000010e157824 */ /* 0x000fc800078e0215 */
[----:B------:R-:W-:Y:S01]  /*f820*/  IMAD.IADD R137, R151, 0x1, R21 ;  /* 0x0000000197897824 */ /* 0x000fe200078e0215 */
[----:B------:R-:W-:Y:S06]  /*f830*/  @!P6 BRA `(.L_x_1208) ;  /* 0x00000000005ce947 */ /* 0x000fec0003800000 */
[----:B------:R-:W-:Y:S01]  /*f840*/  ISETP.GT.AND P2, PT, R155, -0x1, PT ;  /* 0xffffffff9b00780c */ /* 0x000fe20003f44270 */
[----:B------:R-:W-:-:S12]  /*f850*/  BSSY B2, `(.L_x_1209) ;  /* 0x0000011000027945 */ /* 0x000fd80003800000 */
[----:B------:R-:W-:Y:S05]  /*f860*/  @P2 BRA `(.L_x_1210) ;  /* 0x0000000000242947 */ /* 0x000fea0003800000 */
[----:B------:R-:W2:Y:S01]  /*f870*/  LDL R151, [R1+0x4] ;  /* 0x0000040001977983 */ /* 0x000ea20000100800 */
[----:B------:R-:W-:-:S05]  /*f880*/  IMAD.U32 R138, RZ, RZ, UR37 ;  /* 0x00000025ff8a7e24 */ /* 0x000fca000f8e00ff */
[----:B------:R-:W-:-:S13]  /*f890*/  ISETP.NE.AND P2, PT, R138, 0x1, PT ;  /* 0x000000018a00780c */ /* 0x000fda0003f45270 */
[----:B------:R-:W2:Y:S02]  /*f8a0*/  @P2 LDC.64 R14, c[0x0][0x9e8] ;  /* 0x00027a00ff0e2b82 */ /* 0x000ea40000000a00 */
[----:B--2---:R-:W-:-:S04]  /*f8b0*/  @P2 IMAD.HI.U32 R14, R151, R14, RZ ;  /* 0x0000000e970e2227 */ /* 0x004fc800078e00ff */
[----:B------:R-:W-:Y:S01]  /*f8c0*/  IMAD.MOV.U32 R139, RZ, RZ, R151 ;  /* 0x000000ffff8b7224 */ /* 0x000fe200078e0097 */
[----:B------:R-:W-:-:S04]  /*f8d0*/  @P2 SHF.R.U32.HI R139, RZ, R15, R14 ;  /* 0x0000000fff8b2219 */ /* 0x000fc8000001160e */
[----:B------:R-:W-:Y:S01]  /*f8e0*/  LOP3.LUT R14, RZ, R139, RZ, 0x33, !PT ;  /* 0x0000008bff0e7212 */ /* 0x000fe200078e33ff */
[----:B------:R-:W-:Y:S06]  /*f8f0*/  BRA `(.L_x_1211) ;  /* 0x0000000000187947 */ /* 0x000fec0003800000 */
.L_x_1210:
[----:B------:R-:W-:-:S05]  /*f900*/  IMAD.U32 R138, RZ, RZ, UR37 ;  /* 0x00000025ff8a7e24 */ /* 0x000fca000f8e00ff */
[----:B------:R-:W-:-:S13]  /*f910*/  ISETP.NE.AND P2, PT, R138, 0x1, PT ;  /* 0x000000018a00780c */ /* 0x000fda0003f45270 */
[----:B------:R-:W0:Y:S02]  /*f920*/  @P2 LDC.64 R14, c[0x0][0x9e8] ;  /* 0x00027a00ff0e2b82 */ /* 0x000e240000000a00 */
[----:B0-----:R-:W-:-:S04]  /*f930*/  @P2 IMAD.HI.U32 R139, R155, R14, RZ ;  /* 0x0000000e9b8b2227 */ /* 0x001fc800078e00ff */
[----:B------:R-:W-:Y:S01]  /*f940*/  IMAD.MOV.U32 R14, RZ, RZ, R155 ;  /* 0x000000ffff0e7224 */ /* 0x000fe200078e009b */
[----:B------:R-:W-:-:S07]  /*f950*/  @P2 SHF.R.U32.HI R14, RZ, R15, R139 ;  /* 0x0000000fff0e2219 */ /* 0x000fce000001168b */
.L_x_1211:
[----:B------:R-:W-:Y:S05]  /*f960*/  BSYNC B2 ;  /* 0x0000000000027941 */ /* 0x000fea0003800000 */
.L_x_1209:
[----:B------:R-:W-:-:S04]  /*f970*/  IMAD R14, R14, R138, -R18 ;  /* 0x0000008a0e0e7224 */ /* 0x000fc800078e0a12 */
[----:B------:R-:W-:-:S05]  /*f980*/  IMAD R14, R156, -0x2, R14 ;  /* 0xfffffffe9c0e7824 */ /* 0x000fca00078e020e */
[----:B------:R-:W-:Y:S02]  /*f990*/  VIMNMX R137, R137, R14, !PT ;  /* 0x0000000e89897248 */ /* 0x000fe40007fe0100 */
[----:B------:R-:W-:-:S07]  /*f9a0*/  VIADDMNMX R136, R14, R138, R136, PT ;  /* 0x0000008a0e887246 */ /* 0x000fce0003800188 */
.L_x_1208:
[----:B------:R-:W2:Y:S01]  /*f9b0*/  LDL R14, [R1+0xc] ;  /* 0x00000c00010e7983 */ /* 0x000ea20000100800 */
[----:B------:R-:W-:-:S04]  /*f9c0*/  ISETP.GT.AND P2, PT, R4, -0x1, PT ;  /* 0xffffffff0400780c */ /* 0x000fc80003f44270 */
[C---:B------:R-:W-:Y:S02]  /*f9d0*/  ISETP.GT.AND P4, PT, R137.reuse, RZ, P2 ;  /* 0x000000ff8900720c */ /* 0x040fe40001784270 */
[----:B------:R-:W-:Y:S02]  /*f9e0*/  ISETP.GT.AND P5, PT, R137, 0x1, P2 ;  /* 0x000000018900780c */ /* 0x000fe400017a4270 */
[C---:B------:R-:W-:Y:S02]  /*f9f0*/  ISETP.LT.OR P4, PT, R136.reuse, 0x1, P4 ;  /* 0x000000018800780c */ /* 0x040fe40002781670 */
[----:B------:R-:W-:Y:S02]  /*fa00*/  ISETP.LT.OR P5, PT, R136, 0x2, P5 ;  /* 0x000000028800780c */ /* 0x000fe40002fa1670 */
        /* <DEDUP_REMOVED lines=10> */
[----:B------:R-:W-:Y:S02]  /*fab0*/  FSEL R32, R32, -INF , !P5 ;  /* 0xff80000020207808 */ /* 0x000fe40006800000 */
[C---:B------:R-:W-:Y:S02]  /*fac0*/  ISETP.GT.AND P3, PT, R137.reuse, 0x11, P2 ;  /* 0x000000118900780c */ /* 0x040fe40001764270 */
[C---:B------:R-:W-:Y:S02]  /*fad0*/  ISETP.GT.AND P4, PT, R137.reuse, 0x18, P2 ;  /* 0x000000188900780c */ /* 0x040fe40001784270 */
[----:B------:R-:W-:-:S02]  /*fae0*/  ISETP.GT.AND P5, PT, R137, 0x19, P2 ;  /* 0x000000198900780c */ /* 0x000fc400017a4270 */
        /* <DEDUP_REMOVED lines=77> */
[----:B------:R-:W-:Y:S01]  /*ffc0*/  FSEL R85, R85, -INF , !P5 ;  /* 0xff80000055557808 */ /* 0x000fe20006800000 */
[----:B--2---:R-:W-:-:S02]  /*ffd0*/  IMAD.IADD R20, R14, 0x1, R20 ;  /* 0x000000010e147824 */ /* 0x004fc400078e0214 */
[----:B------:R-:W-:Y:S01]  /*ffe0*/  IMAD.IADD R21, R14, 0x1, R21 ;  /* 0x000000010e157824 */ /* 0x000fe200078e0215 */
[----:B------:R-:W-:Y:S06]  /*fff0*/  @!P6 BRA `(.L_x_1212) ;  /* 0x00000000005ce947 */ /* 0x000fec0003800000 */
[----:B------:R-:W-:Y:S01]  /*10000*/  ISETP.GT.AND P3, PT, R154, -0x1, PT ;  /* 0xffffffff9a00780c */ /* 0x000fe20003f64270 */
[----:B------:R-:W-:-:S12]  /*10010*/  BSSY B2, `(.L_x_1213) ;  /* 0x0000011000027945 */ /* 0x000fd80003800000 */
[----:B------:R-:W-:Y:S05]  /*10020*/  @P3 BRA `(.L_x_1214) ;  /* 0x0000000000243947 */ /* 0x000fea0003800000 */
[----:B------:R-:W2:Y:S01]  /*10030*/  LDL R138, [R1] ;  /* 0x00000000018a7983 */ /* 0x000ea20000100800 */
        /* <DEDUP_REMOVED lines=8> */
.L_x_1214:
[----:B------:R-:W-:-:S05]  /*100c0*/  IMAD.U32 R136, RZ, RZ, UR37 ;  /* 0x00000025ff887e24 */ /* 0x000fca000f8e00ff */
[----:B------:R-:W-:-:S13]  /*100d0*/  ISETP.NE.AND P3, PT, R136, 0x1, PT ;  /* 0x000000018800780c */ /* 0x000fda0003f65270 */
[----:B------:R-:W0:Y:S02]  /*100e0*/  @P3 LDC.64 R14, c[0x0][0x9e8] ;  /* 0x00027a00ff0e3b82 */ /* 0x000e240000000a00 */
[----:B0-----:R-:W-:-:S04]  /*100f0*/  @P3 IMAD.HI.U32 R137, R154, R14, RZ ;  /* 0x0000000e9a893227 */ /* 0x001fc800078e00ff */
[----:B------:R-:W-:Y:S01]  /*10100*/  IMAD.MOV.U32 R14, RZ, RZ, R154 ;  /* 0x000000ffff0e7224 */ /* 0x000fe200078e009a */
[----:B------:R-:W-:-:S07]  /*10110*/  @P3 SHF.R.U32.HI R14, RZ, R15, R137 ;  /* 0x0000000fff0e3219 */ /* 0x000fce0000011689 */
.L_x_1215:
[----:B------:R-:W-:Y:S05]  /*10120*/  BSYNC B2 ;  /* 0x0000000000027941 */ /* 0x000fea0003800000 */
.L_x_1213:
[----:B------:R-:W-:-:S04]  /*10130*/  IMAD R18, R14, R136, -R18 ;  /* 0x000000880e127224 */ /* 0x000fc800078e0a12 */
[----:B------:R-:W-:-:S05]  /*10140*/  IMAD R18, R156, -0x2, R18 ;  /* 0xfffffffe9c127824 */ /* 0x000fca00078e0212 */
[----:B------:R-:W-:Y:S02]  /*10150*/  VIMNMX R21, R21, R18, !PT ;  /* 0x0000001215157248 */ /* 0x000fe40007fe0100 */
[----:B------:R-:W-:-:S07]  /*10160*/  VIADDMNMX R20, R18, R136, R20, PT ;  /* 0x0000008812147246 */ /* 0x000fce0003800114 */
.L_x_1212:
[----:B------:R-:W-:Y:S02]  /*10170*/  FMNMX.FTZ R14, R24, R3, !PT ;  /* 0x00000003180e7209 */ /* 0x000fe40007810000 */
[----:B------:R-:W-:Y:S02]  /*10180*/  ISETP.GT.AND P5, PT, R21, 0x1, P2 ;  /* 0x000000011500780c */ /* 0x000fe400017a4270 */
[----:B------:R-:W-:Y:S02]  /*10190*/  FMNMX.FTZ R14, R25, R14, !PT ;  /* 0x0000000e190e7209 */ /* 0x000fe40007810000 */
[C---:B------:R-:W-:Y:S02]  /*101a0*/  ISETP.GT.AND P3, PT, R21.reuse, 0x8, P2 ;  /* 0x000000081500780c */ /* 0x040fe40001764270 */
[----:B------:R-:W-:Y:S02]  /*101b0*/  FMNMX.FTZ R14, R28, R14, !PT ;  /* 0x0000000e1c0e7209 */ /* 0x000fe40007810000 */
[----:B------:R-:W-:-:S02]  /*101c0*/  ISETP.GT.AND P4, PT, R21, 0x9, P2 ;  /* 0x000000091500780c */ /* 0x000fc40001784270 */
[----:B------:R-:W-:Y:S02]  /*101d0*/  FMNMX.FTZ R14, R29, R14, !PT ;  /* 0x0000000e1d0e7209 */ /* 0x000fe40007810000 */
[C---:B------:R-:W-:Y:S02]  /*101e0*/  ISETP.LT.OR P5, PT, R20.reuse, 0x2, P5 ;  /* 0x000000021400780c */ /* 0x040fe40002fa1670 */
[C---:B------:R-:W-:Y:S02]  /*101f0*/  ISETP.LT.OR P3, PT, R20.reuse, 0x9, P3 ;  /* 0x000000091400780c */ /* 0x040fe40001f61670 */
[----:B------:R-:W-:Y:S02]  /*10200*/  ISETP.LT.OR P4, PT, R20, 0xa, P4 ;  /* 0x0000000a1400780c */ /* 0x000fe40002781670 */
[----:B------:R-:W-:Y:S02]  /*10210*/  FMNMX.FTZ R14, R32, R14, !PT ;  /* 0x0000000e200e7209 */ /* 0x000fe40007810000 */
[----:B------:R-:W-:-:S02]  /*10220*/  FSEL R27, R27, -INF , !P5 ;  /* 0xff8000001b1b7808 */ /* 0x000fc40006800000 */
[----:B------:R-:W-:Y:S02]  /*10230*/  FSEL R30, R30, -INF , !P3 ;  /* 0xff8000001e1e7808 */ /* 0x000fe40005800000 */
[----:B------:R-:W-:Y:S02]  /*10240*/  FSEL R31, R31, -INF , !P4 ;  /* 0xff8000001f1f7808 */ /* 0x000fe40006000000 */
[----:B------:R-:W-:Y:S02]  /*10250*/  FMNMX.FTZ R14, R33, R14, !PT ;  /* 0x0000000e210e7209 */ /* 0x000fe40007810000 */
[C---:B------:R-:W-:Y:S02]  /*10260*/  ISETP.GT.AND P5, PT, R21.reuse, 0x10, P2 ;  /* 0x000000101500780c */ /* 0x040fe400017a4270 */
[C---:B------:R-:W-:Y:S02]  /*10270*/  ISETP.GT.AND P3, PT, R21.reuse, 0x11, P2 ;  /* 0x000000111500780c */ /* 0x040fe40001764270 */
        /* <DEDUP_REMOVED lines=9> */
[C---:B------:R-:W-:Y:S02]  /*10310*/  ISETP.GT.AND P5, PT, R21.reuse, 0x19, P2 ;  /* 0x000000191500780c */ /* 0x040fe400017a4270 */
[C---:B------:R-:W-:Y:S02]  /*10320*/  ISETP.GT.AND P3, PT, R21.reuse, 0x20, P2 ;  /* 0x000000201500780c */ /* 0x040fe40001764270 */
[----:B------:R-:W-:Y:S02]  /*10330*/  ISETP.GT.AND P4, PT, R21, 0x21, P2 ;  /* 0x000000211500780c */ /* 0x000fe40001784270 */
[----:B------:R-:W-:-:S02]  /*10340*/  FMNMX.FTZ R14, R40, R14, !PT ;  /* 0x0000000e280e7209 */ /* 0x000fc40007810000 */
[C---:B------:R-:W-:Y:S02]  /*10350*/  ISETP.LT.OR P5, PT, R20.reuse, 0x1a, P5 ;  /* 0x0000001a1400780c */ /* 0x040fe40002fa1670 */
[C---:B------:R-:W-:Y:S02]  /*10360*/  ISETP.LT.OR P3, PT, R20.reuse, 0x21, P3 ;  /* 0x000000211400780c */ /* 0x040fe40001f61670 */
[----:B------:R-:W-:Y:S02]  /*10370*/  ISETP.LT.OR P4, PT, R20, 0x22, P4 ;  /* 0x000000221400780c */ /* 0x000fe40002781670 */
[----:B------:R-:W-:Y:S02]  /*10380*/  LOP3.LUT R16, R16, 0xbfffffff, RZ, 0xc0, !PT ;  /* 0xbfffffff10107812 */ /* 0x000fe400078ec0ff */
[----:B------:R-:W-:Y:S02]  /*10390*/  FMNMX.FTZ R14, R41, R14, !PT ;  /* 0x0000000e290e7209 */ /* 0x000fe40007810000 */
[----:B------:R-:W-:-:S02]  /*103a0*/  FSEL R39, R39, -INF , !P5 ;  /* 0xff80000027277808 */ /* 0x000fc40006800000 */
[----:B------:R-:W-:Y:S02]  /*103b0*/  FSEL R42, R42, -INF , !P3 ;  /* 0xff8000002a2a7808 */ /* 0x000fe40005800000 */
[----:B------:R-:W-:Y:S02]  /*103c0*/  FSEL R43, R43, -INF , !P4 ;  /* 0xff8000002b2b7808 */ /* 0x000fe40006000000 */
[C---:B------:R-:W-:Y:S02]  /*103d0*/  ISETP.GT.AND P5, PT, R21.reuse, 0x28, P2 ;  /* 0x000000281500780c */ /* 0x040fe400017a4270 */
[C---:B------:R-:W-:Y:S02]  /*103e0*/  ISETP.GT.AND P3, PT, R21.reuse, 0x29, P2 ;  /* 0x000000291500780c */ /* 0x040fe40001764270 */
[----:B------:R-:W-:Y:S02]  /*103f0*/  ISETP.GT.AND P4, PT, R21, 0x30, P2 ;  /* 0x000000301500780c */ /* 0x000fe40001784270 */
[----:B------:R-:W-:-:S02]  /*10400*/  @P0 LOP3.LUT R16, R16, 0x40000000, RZ, 0xfc, !PT ;  /* 0x4000000010100812 */ /* 0x000fc400078efcff */
[----:B------:R-:W-:Y:S02]  /*10410*/  FMNMX.FTZ R14, R44, R14, !PT ;  /* 0x0000000e2c0e7209 */ /* 0x000fe40007810000 */
[C---:B------:R-:W-:Y:S02]  /*10420*/  ISETP.LT.OR P5, PT, R20.reuse, 0x29, P5 ;  /* 0x000000291400780c */ /* 0x040fe40002fa1670 */
[C---:B------:R-:W-:Y:S02]  /*10430*/  ISETP.LT.OR P3, PT, R20.reuse, 0x2a, P3 ;  /* 0x0000002a1400780c */ /* 0x040fe40001f61670 */
[----:B------:R-:W-:Y:S02]  /*10440*/  ISETP.LT.OR P4, PT, R20, 0x31, P4 ;  /* 0x000000311400780c */ /* 0x000fe40002781670 */
[----:B------:R-:W-:Y:S02]  /*10450*/  LOP3.LUT R16, R16, 0xdfffffff, RZ, 0xc0, !PT ;  /* 0xdfffffff10107812 */ /* 0x000fe400078ec0ff */
[----:B------:R-:W-:-:S02]  /*10460*/  FMNMX.FTZ R14, R45, R14, !PT ;  /* 0x0000000e2d0e7209 */ /* 0x000fc40007810000 */
[----:B------:R-:W-:Y:S02]  /*10470*/  FSEL R46, R46, -INF , !P5 ;  /* 0xff8000002e2e7808 */ /* 0x000fe40006800000 */
[----:B------:R-:W-:Y:S02]  /*10480*/  FSEL R47, R47, -INF , !P3 ;  /* 0xff8000002f2f7808 */ /* 0x000fe40005800000 */
[----:B------:R-:W-:Y:S02]  /*10490*/  FSEL R50, R50, -INF , !P4 ;  /* 0xff80000032327808 */ /* 0x000fe40006000000 */
[----:B------:R-:W-:Y:S02]  /*104a0*/  @P1 LOP3.LUT R16, R16, 0x20000000, RZ, 0xfc, !PT ;  /* 0x2000000010101812 */ /* 0x000fe400078efcff */
[C---:B------:R-:W-:Y:S02]  /*104b0*/  ISETP.GT.AND P5, PT, R21.reuse, 0x31, P2 ;  /* 0x000000311500780c */ /* 0x040fe400017a4270 */
[----:B------:R-:W-:-:S02]  /*104c0*/  ISETP.GT.AND P3, PT, R21, 0x38, P2 ;  /* 0x000000381500780c */ /* 0x000fc40001764270 */
[C---:B------:R-:W-:Y:S02]  /*104d0*/  ISETP.GT.AND P4, PT, R21.reuse, 0x39, P2 ;  /* 0x000000391500780c */ /* 0x040fe40001784270 */
[----:B------:R-:W-:Y:S02]  /*104e0*/  FMNMX.FTZ R14, R48, R14, !PT ;  /* 0x0000000e300e7209 */ /* 0x000fe40007810000 */
[----:B------:R-:W-:Y:S02]  /*104f0*/  ISETP.GT.AND P1, PT, R21, 0x78, P2 ;  /* 0x000000781500780c */ /* 0x000fe40001724270 */
[C---:B------:R-:W-:Y:S02]  /*10500*/  ISETP.LT.OR P5, PT, R20.reuse, 0x32, P5 ;  /* 0x000000321400780c */ /* 0x040fe40002fa1670 */
[C---:B------:R-:W-:Y:S02]  /*10510*/  ISETP.LT.OR P3, PT, R20.reuse, 0x39, P3 ;  /* 0x000000391400780c */ /* 0x040fe40001f61670 */
[----:B------:R-:W-:-:S02]  /*10520*/  ISETP.LT.OR P4, PT, R20, 0x3a, P4 ;  /* 0x0000003a1400780c */ /* 0x000fc40002781670 */
[----:B------:R-:W-:Y:S02]  /*10530*/  FMNMX.FTZ R14, R49, R14, !PT ;  /* 0x0000000e310e7209 */ /* 0x000fe40007810000 */
[----:B------:R-:W-:Y:S02]  /*10540*/  FSEL R51, R51, -INF , !P5 ;  /* 0xff80000033337808 */ /* 0x000fe40006800000 */
[----:B------:R-:W-:Y:S02]  /*10550*/  FSEL R54, R54, -INF , !P3 ;  /* 0xff80000036367808 */ /* 0x000fe40005800000 */
[----:B------:R-:W-:Y:S02]  /*10560*/  FSEL R55, R55, -INF , !P4 ;  /* 0xff80000037377808 */ /* 0x000fe40006000000 */
[----:B------:R-:W-:Y:S02]  /*10570*/  FMNMX.FTZ R14, R52, R14, !PT ;  /* 0x0000000e340e7209 */ /* 0x000fe40007810000 */
[----:B------:R-:W-:-:S02]  /*10580*/  ISETP.GT.AND P5, PT, R21, 0x40, P2 ;  /* 0x000000401500780c */ /* 0x000fc400017a4270 */
[C---:B------:R-:W-:Y:S02]  /*10590*/  ISETP.GT.AND P3, PT, R21.reuse, 0x41, P2 ;  /* 0x000000411500780c */ /* 0x040fe40001764270 */
[----:B------:R-:W-:Y:S02]  /*105a0*/  ISETP.GT.AND P4, PT, R21, 0x48, P2 ;  /* 0x000000481500780c */ /* 0x000fe40001784270 */
[----:B------:R-:W-:Y:S02]  /*105b0*/  LOP3.LUT R16, R16, 0xfffffffd, RZ, 0xc0, !PT ;  /* 0xfffffffd10107812 */ /* 0x000fe400078ec0ff */
[----:B------:R-:W-:Y:S02]  /*105c0*/  FMNMX.FTZ R14, R53, R14, !PT ;  /* 0x0000000e350e7209 */ /* 0x000fe40007810000 */
[C---:B------:R-:W-:Y:S02]  /*105d0*/  ISETP.LT.OR P5, PT, R20.reuse, 0x41, P5 ;  /* 0x000000411400780c */ /* 0x040fe40002fa1670 */
[----:B------:R-:W-:-:S02]  /*105e0*/  ISETP.LT.OR P3, PT, R20, 0x42, P3 ;  /* 0x000000421400780c */ /* 0x000fc40001f61670 */
[----:B------:R-:W-:Y:S02]  /*105f0*/  ISETP.LT.OR P4, PT, R20, 0x49, P4 ;  /* 0x000000491400780c */ /* 0x000fe40002781670 */
[----:B------:R-:W-:Y:S02]  /*10600*/  @P1 LOP3.LUT R16, R16, 0x2, RZ, 0xfc, !PT ;  /* 0x0000000210101812 */ /* 0x000fe400078efcff */
[----:B------:R-:W-:Y:S02]  /*10610*/  ISETP.GT.AND P1, PT, R21, RZ, P2 ;  /* 0x000000ff1500720c */ /* 0x000fe40001724270 */
[----:B------:R-:W-:Y:S02]  /*10620*/  FMNMX.FTZ R14, R56, R14, !PT ;  /* 0x0000000e380e7209 */ /* 0x000fe40007810000 */
[----:B------:R-:W-:Y:S02]  /*10630*/  FSEL R58, R58, -INF , !P5 ;  /* 0xff8000003a3a7808 */ /* 0x000fe40006800000 */
[----:B------:R-:W-:-:S02]  /*10640*/  FSEL R59, R59, -INF , !P3 ;  /* 0xff8000003b3b7808 */ /* 0x000fc40005800000 */
[----:B------:R-:W-:Y:S02]  /*10650*/  FSEL R62, R62, -INF , !P4 ;  /* 0xff8000003e3e7808 */ /* 0x000fe40006000000 */
[C---:B------:R-:W-:Y:S02]  /*10660*/  ISETP.GT.AND P5, PT, R21.reuse, 0x49, P2 ;  /* 0x000000491500780c */ /* 0x040fe400017a4270 */
[C---:B------:R-:W-:Y:S02]  /*10670*/  ISETP.GT.AND P3, PT, R21.reuse, 0x50, P2 ;  /* 0x000000501500780c */ /* 0x040fe40001764270 */
[----:B------:R-:W-:Y:S02]  /*10680*/  ISETP.GT.AND P4, PT, R21, 0x51, P2 ;  /* 0x000000511500780c */ /* 0x000fe40001784270 */
[----:B------:R-:W-:Y:S02]  /*10690*/  FMNMX.FTZ R14, R57, R14, !PT ;  /* 0x0000000e390e7209 */ /* 0x000fe40007810000 */
[----:B------:R-:W-:-:S02]  /*106a0*/  ISETP.LT.OR P5, PT, R20, 0x4a, P5 ;  /* 0x0000004a1400780c */ /* 0x000fc40002fa1670 */
[C---:B------:R-:W-:Y:S02]  /*106b0*/  ISETP.LT.OR P3, PT, R20.reuse, 0x51, P3 ;  /* 0x000000511400780c */ /* 0x040fe40001f61670 */
[----:B------:R-:W-:Y:S02]  /*106c0*/  ISETP.LT.OR P4, PT, R20, 0x52, P4 ;  /* 0x000000521400780c */ /* 0x000fe40002781670 */
[----:B------:R-:W-:Y:S02]  /*106d0*/  LOP3.LUT R16, R16, 0xffffffdf, RZ, 0xc0, !PT ;  /* 0xffffffdf10107812 */ /* 0x000fe400078ec0ff */
[----:B------:R-:W-:Y:S02]  /*106e0*/  FMNMX.FTZ R14, R60, R14, !PT ;  /* 0x0000000e3c0e7209 */ /* 0x000fe40007810000 */
[----:B------:R-:W-:Y:S02]  /*106f0*/  FSEL R63, R63, -INF , !P5 ;  /* 0xff8000003f3f7808 */ /* 0x000fe40006800000 */
[----:B------:R-:W-:-:S02]  /*10700*/  FSEL R66, R66, -INF , !P3 ;  /* 0xff80000042427808 */ /* 0x000fc40005800000 */
[----:B------:R-:W-:Y:S02]  /*10710*/  FSEL R67, R67, -INF , !P4 ;  /* 0xff80000043437808 */ /* 0x000fe40006000000 */
[C---:B------:R-:W-:Y:S02]  /*10720*/  ISETP.GT.AND P5, PT, R21.reuse, 0x58, P2 ;  /* 0x000000581500780c */ /* 0x040fe400017a4270 */
[C---:B------:R-:W-:Y:S02]  /*10730*/  ISETP.GT.AND P3, PT, R21.reuse, 0x59, P2 ;  /* 0x000000591500780c */ /* 0x040fe40001764270 */
[----:B------:R-:W-:Y:S02]  /*10740*/  ISETP.GT.AND P4, PT, R21, 0x60, P2 ;  /* 0x000000601500780c */ /* 0x000fe40001784270 */
[----:B------:R-:W-:Y:S02]  /*10750*/  @P1 LOP3.LUT R16, R16, 0x20, RZ, 0xfc, !PT ;  /* 0x0000002010101812 */ /* 0x000fe400078efcff */
[----:B------:R-:W-:-:S02]  /*10760*/  FMNMX.FTZ R14, R61, R14, !PT ;  /* 0x0000000e3d0e7209 */ /* 0x000fc40007810000 */
[----:B------:R-:W-:Y:S02]  /*10770*/  ISETP.GT.AND P1, PT, R21, 0x79, P2 ;  /* 0x000000791500780c */ /* 0x000fe40001724270 */
        /* <DEDUP_REMOVED lines=9> */
[C---:B------:R-:W-:Y:S02]  /*10810*/  ISETP.GT.AND P4, PT, R21.reuse, 0x69, P2 ;  /* 0x000000691500780c */ /* 0x040fe40001784270 */
[----:B------:R-:W-:-:S02]  /*10820*/  ISETP.GT.AND P5, PT, R21, 0x70, P2 ;  /* 0x000000701500780c */ /* 0x000fc400017a4270 */
[----:B------:R-:W-:Y:S02]  /*10830*/  ISETP.GT.AND P6, PT, R21, 0x71, P2 ;  /* 0x000000711500780c */ /* 0x000fe400017c4270 */
[----:B------:R-:W-:Y:S02]  /*10840*/  FMNMX.FTZ R14, R65, R14, !PT ;  /* 0x0000000e410e7209 */ /* 0x000fe40007810000 */
[C---:B------:R-:W-:Y:S02]  /*10850*/  LOP3.LUT P2, RZ, R16.reuse, 0x2, RZ, 0xc0, !PT ;  /* 0x0000000210ff7812 */ /* 0x040fe4000784c0ff */
[----:B------:R-:W-:Y:S02]  /*10860*/  LOP3.LUT R16, R16, 0xfffffff7, RZ, 0xc0, !PT ;  /* 0xfffffff710107812 */ /* 0x000fe400078ec0ff */
[----:B------:R-:W-:Y:S02]  /*10870*/  FMNMX.FTZ R14, R68, R14, !PT ;  /* 0x0000000e440e7209 */ /* 0x000fe40007810000 */
[----:B------:R-:W-:-:S02]  /*10880*/  @P1 LOP3.LUT R16, R16, 0x8, RZ, 0xfc, !PT ;  /* 0x0000000810101812 */ /* 0x000fc400078efcff */
[----:B------:R-:W-:Y:S02]  /*10890*/  FMNMX.FTZ R14, R69, R14, !PT ;  /* 0x0000000e450e7209 */ /* 0x000fe40007810000 */
[----:B------:R-:W-:Y:S02]  /*108a0*/  ISETP.LT.OR P1, PT, R20, 0x69, P3 ;  /* 0x000000691400780c */ /* 0x000fe40001f21670 */
[----:B------:R-:W-:Y:S02]  /*108b0*/  LOP3.LUT P3, RZ, R16, 0x20, RZ, 0xc0, !PT ;  /* 0x0000002010ff7812 */ /* 0x000fe4000786c0ff */
[----:B------:R-:W-:Y:S02]  /*108c0*/  FMNMX.FTZ R14, R72, R14, !PT ;  /* 0x0000000e480e7209 */ /* 0x000fe40007810000 */
[----:B------:R-:W-:Y:S02]  /*108d0*/  ISETP.LT.OR P3, PT, R20, 0x1, P3 ;  /* 0x000000011400780c */ /* 0x000fe40001f61670 */
[----:B------:R-:W-:-:S02]  /*108e0*/  FMNMX.FTZ R14, R73, R14, !PT ;  /* 0x0000000e490e7209 */ /* 0x000fc40007810000 */
[----:B------:R-:W-:Y:S02]  /*108f0*/  FSEL R26, R26, -INF , !P3 ;  /* 0xff8000001a1a7808 */ /* 0x000fe40005800000 */
        /* <DEDUP_REMOVED lines=12> */
[----:B------:R-:W-:Y:S01]  /*109c0*/  ISETP.LT.OR P0, PT, R20, 0x62, P0 ;  /* 0x000000621400780c */ /* 0x000fe20000701670 */
[----:B------:R-:W0:Y:S01]  /*109d0*/  SHFL.BFLY PT, R15, R14, 0x2, 0x1f ;  /* 0x0c401f000e0f7f89 */ /* 0x000e2200000e0000 */
[----:B------:R-:W-:Y:S02]  /*109e0*/  FMNMX.FTZ R18, R38, R18, !PT ;  /* 0x0000001226127209 */ /* 0x000fe40007810000 */
[----:B------:R-:W-:Y:S02]  /*109f0*/  LOP3.LUT R16, R16, 0xffffffbf, RZ, 0xc0, !PT ;  /* 0xffffffbf10107812 */ /* 0x000fe400078ec0ff */
[----:B------:R-:W-:Y:S02]  /*10a00*/  FMNMX.FTZ R18, R39, R18, !PT ;  /* 0x0000001227127209 */ /* 0x000fe40007810000 */
[----:B------:R-:W-:-:S02]  /*10a10*/  ISETP.LT.OR P6, PT, R20, 0x72, P6 ;  /* 0x000000721400780c */ /* 0x000fc400037c1670 */
[----:B------:R-:W-:Y:S02]  /*10a20*/  FMNMX.FTZ R18, R42, R18, !PT ;  /* 0x000000122a127209 */ /* 0x000fe40007810000 */
[----:B------:R-:W-:Y:S02]  /*10a30*/  ISETP.LT.OR P2, PT, R20, 0x79, P2 ;  /* 0x000000791400780c */ /* 0x000fe40001741670 */
[----:B------:R-:W-:Y:S02]  /*10a40*/  FMNMX.FTZ R18, R43, R18, !PT ;  /* 0x000000122b127209 */ /* 0x000fe40007810000 */
[----:B------:R-:W-:Y:S02]  /*10a50*/  @P0 LOP3.LUT R16, R16, 0x40, RZ, 0xfc, !PT ;  /* 0x0000004010100812 */ /* 0x000fe400078efcff */
[----:B------:R-:W-:Y:S02]  /*10a60*/  FMNMX.FTZ R18, R46, R18, !PT ;  /* 0x000000122e127209 */ /* 0x000fe40007810000 */
[----:B------:R-:W-:-:S02]  /*10a70*/  LOP3.LUT R16, R16, 0xffffffef, RZ, 0xc0, !PT ;  /* 0xffffffef10107812 */ /* 0x000fc400078ec0ff */
[----:B------:R-:W-:Y:S02]  /*10a80*/  FMNMX.FTZ R18, R47, R18, !PT ;  /* 0x000000122f127209 */ /* 0x000fe40007810000 */
[----:B------:R-:W-:Y:S02]  /*10a90*/  ISETP.LT.OR P0, PT, R20, 0x6a, P4 ;  /* 0x0000006a1400780c */ /* 0x000fe40002701670 */
[----:B0-----:R-:W-:Y:S02]  /*10aa0*/  FMNMX.FTZ R14, R14, R15, !PT ;  /* 0x0000000f0e0e7209 */ /* 0x001fe40007810000 */
[----:B------:R-:W-:Y:S02]  /*10ab0*/  FMNMX.FTZ R18, R50, R18, !PT ;  /* 0x0000001232127209 */ /* 0x000fe40007810000 */
[----:B------:R-:W-:Y:S01]  /*10ac0*/  @P1 LOP3.LUT R16, R16, 0x10, RZ, 0xfc, !PT ;  /* 0x0000001010101812 */ /* 0x000fe200078efcff */
[----:B------:R-:W0:Y:S01]  /*10ad0*/  SHFL.BFLY PT, R15, R14, 0x1, 0x1f ;  /* 0x0c201f000e0f7f89 */ /* 0x000e2200000e0000 */
[----:B------:R-:W-:-:S02]  /*10ae0*/  FMNMX.FTZ R18, R51, R18, !PT ;  /* 0x0000001233127209 */ /* 0x000fc40007810000 */
[----:B------:R-:W-:Y:S02]  /*10af0*/  ISETP.LT.OR P1, PT, R20, 0x71, P5 ;  /* 0x000000711400780c */ /* 0x000fe40002f21670 */
[----:B------:R-:W-:Y:S02]  /*10b00*/  FMNMX.FTZ R18, R54, R18, !PT ;  /* 0x0000001236127209 */ /* 0x000fe40007810000 */
[C---:B------:R-:W-:Y:S02]  /*10b10*/  LOP3.LUT P4, RZ, R16.reuse, 0x8, RZ, 0xc0, !PT ;  /* 0x0000000810ff7812 */ /* 0x040fe4000788c0ff */
[----:B------:R-:W-:Y:S02]  /*10b20*/  FMNMX.FTZ R18, R55, R18, !PT ;  /* 0x0000001237127209 */ /* 0x000fe40007810000 */
[----:B------:R-:W-:Y:S02]  /*10b30*/  LOP3.LUT R16, R16, 0x7fffffff, RZ, 0xc0, !PT ;  /* 0x7fffffff10107812 */ /* 0x000fe400078ec0ff */
[----:B------:R-:W-:-:S02]  /*10b40*/  FMNMX.FTZ R18, R58, R18, !PT ;  /* 0x000000123a127209 */ /* 0x000fc40007810000 */
[----:B------:R-:W-:Y:S02]  /*10b50*/  @P0 LOP3.LUT R16, R16, 0x80000000, RZ, 0xfc, !PT ;  /* 0x8000000010100812 */ /* 0x000fe400078efcff */
[----:B------:R-:W-:Y:S02]  /*10b60*/  FMNMX.FTZ R18, R59, R18, !PT ;  /* 0x000000123b127209 */ /* 0x000fe40007810000 */
[----:B------:R-:W-:Y:S02]  /*10b70*/  LOP3.LUT P0, RZ, R16, 0x40, RZ, 0xc0, !PT ;  /* 0x0000004010ff7812 */ /* 0x000fe4000780c0ff */
[----:B------:R-:W-:Y:S02]  /*10b80*/  FMNMX.FTZ R18, R62, R18, !PT ;  /* 0x000000123e127209 */ /* 0x000fe40007810000 */
[----:B------:R-:W-:Y:S02]  /*10b90*/  FSEL R75, R75, -INF , !P0 ;  /* 0xff8000004b4b7808 */ /* 0x000fe40004000000 */
[----:B0-----:R-:W-:-:S02]  /*10ba0*/  FMNMX.FTZ R14, R14, R15, !PT ;  /* 0x0000000f0e0e7209 */ /* 0x001fc40007810000 */
[----:B------:R-:W-:Y:S02]  /*10bb0*/  FMNMX.FTZ R18, R63, R18, !PT ;  /* 0x000000123f127209 */ /* 0x000fe40007810000 */
[----:B------:R-:W-:Y:S02]  /*10bc0*/  FSETP.NEU.FTZ.AND P5, PT, R14, -INF , PT ;  /* 0xff8000000e00780b */ /* 0x000fe40003fbd000 */
[----:B------:R-:W-:Y:S02]  /*10bd0*/  FMNMX.FTZ R18, R66, R18, !PT ;  /* 0x0000001242127209 */ /* 0x000fe40007810000 */
[----:B------:R-:W-:Y:S02]  /*10be0*/  FSEL R15, R14, RZ, P5 ;  /* 0x000000ff0e0f7208 */ /* 0x000fe40002800000 */
[----:B------:R-:W-:Y:S02]  /*10bf0*/  FMNMX.FTZ R18, R67, R18, !PT ;  /* 0x0000001243127209 */ /* 0x000fe40007810000 */
[----:B------:R-:W-:Y:S01]  /*10c00*/  LOP3.LUT P0, RZ, R16, 0x80000000, RZ, 0xc0, !PT ;  /* 0x8000000010ff7812 */ /* 0x000fe2000780c0ff */
[----:B------:R-:W-:-:S01]  /*10c10*/  FADD.FTZ R3, -R15, R3 ;  /* 0x000000030f037221 */ /* 0x000fc20000010100 */
[----:B------:R-:W-:Y:S01]  /*10c20*/  FMNMX.FTZ R18, R70, R18, !PT ;  /* 0x0000001246127209 */ /* 0x000fe20007810000 */
[----:B------:R-:W-:-:S01]  /*10c30*/  FFMA.FTZ R15, R2, R14, -8 ;  /* 0xc1000000020f7423 */ /* 0x000fc2000001000e */
[----:B------:R-:W-:Y:S01]  /*10c40*/  FSEL R79, R79, -INF , !P0 ;  /* 0xff8000004f4f7808 */ /* 0x000fe20004000000 */
[----:B------:R-:W-:Y:S01]  /*10c50*/  FMUL.FTZ R3, R2, R3 ;  /* 0x0000000302037220 */ /* 0x000fe20000410000 */
[----:B------:R-:W-:-:S02]  /*10c60*/  FMNMX.FTZ R18, R71, R18, !PT ;  /* 0x0000001247127209 */ /* 0x000fc40007810000 */
[----:B------:R-:W-:Y:S02]  /*10c70*/  FSEL R15, R15, RZ, P5 ;  /* 0x000000ff0f0f7208 */ /* 0x000fe40002800000 */
[----:B------:R-:W-:Y:S01]  /*10c80*/  LOP3.LUT P5, RZ, R16, 0x10, RZ, 0xc0, !PT ;  /* 0x0000001010ff7812 */ /* 0x000fe200078ac0ff */
[----:B------:R-:W-:Y:S01]  /*10c90*/  MUFU.EX2 R3, R3 ;  /* 0x0000000300037308 */ /* 0x000fe20000000800 */
[----:B------:R-:W-:Y:S01]  /*10ca0*/  FMNMX.FTZ R18, R74, R18, !PT ;  /* 0x000000124a127209 */ /* 0x000fe20007810000 */
[--C-:B------:R-:W-:Y:S01]  /*10cb0*/  FFMA.FTZ R24, R2, R24, -R15.reuse ;  /* 0x0000001802187223 */ /* 0x100fe2000001080f */
[----:B------:R-:W-:Y:S01]  /*10cc0*/  FSEL R78, R78, -INF , !P5 ;  /* 0xff8000004e4e7808 */ /* 0x000fe20006800000 */
[C-C-:B------:R-:W-:Y:S01]  /*10cd0*/  FFMA.FTZ R25, R2.reuse, R25, -R15.reuse ;  /* 0x0000001902197223 */ /* 0x140fe2000001080f */
[----:B------:R-:W-:Y:S01]  /*10ce0*/  FMNMX.FTZ R18, R75, R18, !PT ;  /* 0x000000124b127209 */ /* 0x000fe20007810000 */
[--C-:B------:R-:W-:Y:S01]  /*10cf0*/  FFMA.FTZ R28, R2, R28, -R15.reuse ;  /* 0x0000001c021c7223 */ /* 0x100fe2000001080f */
[----:B------:R-:W-:Y:S01]  /*10d00*/  FSEL R82, R82, -INF , !P1 ;  /* 0xff80000052527808 */ /* 0x000fe20004800000 */
[----:B------:R-:W0:Y:S01]  /*10d10*/  MUFU.EX2 R24, R24 ;  /* 0x0000001800187308 */ /* 0x000e220000000800 */
[----:B------:R-:W-:Y:S01]  /*10d20*/  FMNMX.FTZ R18, R78, R18, !PT ;  /* 0x000000124e127209 */ /* 0x000fe20007810000 */
[C-C-:B------:R-:W-:Y:S01]  /*10d30*/  FFMA.FTZ R29, R2.reuse, R29, -R15.reuse ;  /* 0x0000001d021d7223 */ /* 0x140fe2000001080f */
[----:B------:R-:W-:Y:S01]  /*10d40*/  FSEL R83, R83, -INF , !P6 ;  /* 0xff80000053537808 */ /* 0x000fe20007000000 */
[C-C-:B------:R-:W-:Y:S01]  /*10d50*/  FFMA.FTZ R32, R2.reuse, R32, -R15.reuse ;  /* 0x0000002002207223 */ /* 0x140fe2000001080f */
[----:B------:R-:W-:Y:S01]  /*10d60*/  FMNMX.FTZ R18, R79, R18, !PT ;  /* 0x000000124f127209 */ /* 0x000fe20007810000 */
[--C-:B------:R-:W-:Y:S01]  /*10d70*/  FFMA.FTZ R33, R2, R33, -R15.reuse ;  /* 0x0000002102217223 */ /* 0x100fe2000001080f */
[----:B------:R-:W-:Y:S01]  /*10d80*/  ISETP.LT.OR P4, PT, R20, 0x7a, P4 ;  /* 0x0000007a1400780c */ /* 0x000fe20002781670 */
[----:B------:R-:W1:Y:S01]  /*10d90*/  MUFU.EX2 R25, R25 ;  /* 0x0000001900197308 */ /* 0x000e620000000800 */
[----:B------:R-:W-:Y:S01]  /*10da0*/  FMNMX.FTZ R18, R82, R18, !PT ;  /* 0x0000001252127209 */ /* 0x000fe20007810000 */
[--C-:B------:R-:W-:Y:S01]  /*10db0*/  FFMA.FTZ R36, R2, R36, -R15.reuse ;  /* 0x0000002402247223 */ /* 0x100fe2000001080f */
[----:B------:R-:W-:Y:S01]  /*10dc0*/  FSEL R86, R86, -INF , !P2 ;  /* 0xff80000056567808 */ /* 0x000fe20005000000 */
[C-C-:B------:R-:W-:Y:S01]  /*10dd0*/  FFMA.FTZ R37, R2.reuse, R37, -R15.reuse ;  /* 0x0000002502257223 */ /* 0x140fe2000001080f */
[----:B------:R-:W-:Y:S01]  /*10de0*/  FMNMX.FTZ R18, R83, R18, !PT ;  /* 0x0000001253127209 */ /* 0x000fe20007810000 */
[--C-:B------:R-:W-:Y:S01]  /*10df0*/  FFMA.FTZ R40, R2, R40, -R15.reuse ;  /* 0x0000002802287223 */ /* 0x100fe2000001080f */
[----:B------:R-:W-:Y:S01]  /*10e00*/  FSEL R87, R87, -INF , !P4 ;  /* 0xff80000057577808 */ /* 0x000fe20006000000 */
[----:B------:R-:W-:Y:S01]  /*10e10*/  MUFU.EX2 R28, R28 ;  /* 0x0000001c001c7308 */ /* 0x000fe20000000800 */
[----:B------:R-:W-:Y:S01]  /*10e20*/  FMNMX.FTZ R18, R86, R18, !PT ;  /* 0x0000001256127209 */ /* 0x000fe20007810000 */
[----:B0-----:R-:W-:Y:S01]  /*10e30*/  FFMA.FTZ R6, R3, R6, R24 ;  /* 0x0000000603067223 */ /* 0x001fe20000010018 */
[----:B------:R-:W-:-:S01]  /*10e40*/  FFMA.FTZ R41, R2, R41, -R15 ;  /* 0x0000002902297223 */ /* 0x000fc2000001080f */
[C-C-:B------:R-:W-:Y:S01]  /*10e50*/  FFMA.FTZ R44, R2.reuse, R44, -R15.reuse ;  /* 0x0000002c022c7223 */ /* 0x140fe2000001080f */
[----:B------:R-:W-:Y:S01]  /*10e60*/  FMNMX.FTZ R18, R87, R18, !PT ;  /* 0x0000001257127209 */ /* 0x000fe20007810000 */
[C-C-:B------:R-:W-:Y:S01]  /*10e70*/  FFMA.FTZ R45, R2.reuse, R45, -R15.reuse ;  /* 0x0000002d022d7223 */ /* 0x140fe2000001080f */
[----:B------:R-:W-:-:S01]  /*10e80*/  FFMA.FTZ R48, R2, R48, -R15 ;  /* 0x0000003002307223 */ /* 0x000fc2000001080f */
[----:B------:R-:W-:Y:S01]  /*10e90*/  MUFU.EX2 R29, R29 ;  /* 0x0000001d001d7308 */ /* 0x000fe20000000800 */
[----:B-1----:R-:W-:-:S01]  /*10ea0*/  FADD.FTZ R6, R25, R6 ;  /* 0x0000000619067221 */ /* 0x002fc20000010000 */
[----:B------:R-:W0:Y:S01]  /*10eb0*/  SHFL.BFLY PT, R20, R18, 0x2, 0x1f ;  /* 0x0c401f0012147f89 */ /* 0x000e2200000e0000 */
        /* <DEDUP_REMOVED lines=22> */
[----:B------:R-:W-:-:S02]  /*11020*/  LOP3.LUT P0, RZ, R16, 0x40000000, RZ, 0xc0, !PT ;  /* 0x4000000010ff7812 */ /* 0x000fc4000780c0ff */
[----:B0-----:R-:W-:Y:S02]  /*11030*/  FMNMX.FTZ R20, R18, R20, !PT ;  /* 0x0000001412147209 */ /* 0x001fe40007810000 */
[----:B------:R-:W-:-:S03]  /*11040*/  LOP3.LUT P1, RZ, R16, 0x20000000, RZ, 0xc0, !PT ;  /* 0x2000000010ff7812 */ /* 0x000fc6000782c0ff */
[----:B------:R-:W0:Y:S01]  /*11050*/  SHFL.BFLY PT, R18, R20, 0x1, 0x1f ;  /* 0x0c201f0014127f89 */ /* 0x000e2200000e0000 */
[----:B------:R-:W-:Y:S08]  /*11060*/  MUFU.EX2 R37, R37 ;  /* 0x0000002500257308 */ /* 0x000ff00000000800 */
[----:B------:R-:W-:Y:S08]  /*11070*/  MUFU.EX2 R40, R40 ;  /* 0x0000002800287308 */ /* 0x000ff00000000800 */
[----:B------:R-:W-:Y:S01]  /*11080*/  MUFU.EX2 R41, R41 ;  /* 0x0000002900297308 */ /* 0x000fe20000000800 */
[----:B0-----:R-:W-:-:S07]  /*11090*/  FMNMX.FTZ R20, R20, R18, !PT ;  /* 0x0000001214147209 */ /* 0x001fce0007810000 */
[----:B------:R-:W-:Y:S01]  /*110a0*/  MUFU.EX2 R44, R44 ;  /* 0x0000002c002c7308 */ /* 0x000fe20000000800 */
[----:B------:R-:W-:-:S04]  /*110b0*/  FSETP.NEU.FTZ.AND P2, PT, R20, -INF , PT ;  /* 0xff8000001400780b */ /* 0x000fc80003f5d000 */
[----:B------:R-:W-:-:S03]  /*110c0*/  FSEL R18, R20, RZ, P2 ;  /* 0x000000ff14127208 */ /* 0x000fc60001000000 */
[----:B------:R-:W-:Y:S02]  /*110d0*/  MUFU.EX2 R45, R45 ;  /* 0x0000002d002d7308 */ /* 0x000fe40000000800 */
[----:B------:R-:W-:-:S01]  /*110e0*/  FADD.FTZ R0, -R18, R0 ;  /* 0x0000000012007221 */ /* 0x000fc20000010100 */
[----:B------:R-:W-:-:S03]  /*110f0*/  FFMA.FTZ R18, R2, R20, -8 ;  /* 0xc100000002127423 */ /* 0x000fc60000010014 */
[----:B------:R-:W-:Y:S02]  /*11100*/  FMUL.FTZ R0, R2, R0 ;  /* 0x0000000002007220 */ /* 0x000fe40000410000 */
[----:B------:R-:W-:Y:S01]  /*11110*/  MUFU.EX2 R48, R48 ;  /* 0x0000003000307308 */ /* 0x000fe20000000800 */
[----:B------:R-:W-:-:S05]  /*11120*/  FSEL R21, R18, RZ, P2 ;  /* 0x000000ff12157208 */ /* 0x000fca0001000000 */
        /* <DEDUP_REMOVED lines=27> */
[----:B0-----:R-:W-:-:S01]  /*112e0*/  FFMA.FTZ R5, R0, R5, R26 ;  /* 0x0000000500057223 */ /* 0x001fc2000001001a */
[C-C-:B------:R-:W-:Y:S01]  /*112f0*/  FFMA.FTZ R71, R2.reuse, R71, -R21.reuse ;  /* 0x0000004702477223 */ /* 0x140fe20000010815 */
[----:B------:R-:W-:-:S01]  /*11300*/  FFMA.FTZ R74, R2, R74, -R21 ;  /* 0x0000004a024a7223 */ /* 0x000fc20000010815 */
[C-C-:B------:R-:W-:Y:S01]  /*11310*/  FFMA.FTZ R75, R2.reuse, R75, -R21.reuse ;  /* 0x0000004b024b7223 */ /* 0x140fe20000010815 */
[----:B------:R-:W-:-:S01]  /*11320*/  FFMA.FTZ R78, R2, R78, -R21 ;  /* 0x0000004e024e7223 */ /* 0x000fc20000010815 */
[C-C-:B------:R-:W-:Y:S01]  /*11330*/  FFMA.FTZ R79, R2.reuse, R79, -R21.reuse ;  /* 0x0000004f024f7223 */ /* 0x140fe20000010815 */
[----:B------:R-:W-:-:S01]  /*11340*/  FFMA.FTZ R82, R2, R82, -R21 ;  /* 0x0000005202527223 */ /* 0x000fc20000010815 */
[----:B------:R-:W0:Y:S01]  /*11350*/  MUFU.EX2 R31, R31 ;  /* 0x0000001f001f7308 */ /* 0x000e220000000800 */
[----:B-1----:R-:W-:-:S01]  /*11360*/  FADD.FTZ R18, R27, R5 ;  /* 0x000000051b127221 */ /* 0x002fc20000010000 */
[----:B------:R-:W-:Y:S01]  /*11370*/  FADD.FTZ R5, R28, R6 ;  /* 0x000000061c057221 */ /* 0x000fe20000010000 */
[----:B------:R-:W-:-:S01]  /*11380*/  FFMA.FTZ R83, R2, R83, -R21 ;  /* 0x0000005302537223 */ /* 0x000fc20000010815 */
[C-C-:B------:R-:W-:Y:S01]  /*11390*/  FFMA.FTZ R86, R2.reuse, R86, -R21.reuse ;  /* 0x0000005602567223 */ /* 0x140fe20000010815 */
[----:B------:R-:W-:-:S01]  /*113a0*/  FFMA.FTZ R21, R2, R87, -R21 ;  /* 0x0000005702157223 */ /* 0x000fc20000010815 */
[----:B------:R-:W-:-:S02]  /*113b0*/  FADD.FTZ R5, R29, R5 ;  /* 0x000000051d057221 */ /* 0x000fc40000010000 */
[----:B------:R-:W1:Y:S01]  /*113c0*/  MUFU.EX2 R34, R34 ;  /* 0x0000002200227308 */ /* 0x000e620000000800 */
[----:B--2---:R-:W-:-:S01]  /*113d0*/  FADD.FTZ R6, R30, R18 ;  /* 0x000000121e067221 */ /* 0x004fc20000010000 */
[----:B------:R-:W-:-:S04]  /*113e0*/  FADD.FTZ R5, R32, R5 ;  /* 0x0000000520057221 */ /* 0x000fc80000010000 */
[----:B------:R-:W-:Y:S02]  /*113f0*/  FADD.FTZ R5, R33, R5 ;  /* 0x0000000521057221 */ /* 0x000fe40000010000 */
[----:B------:R-:W2:Y:S01]  /*11400*/  MUFU.EX2 R35, R35 ;  /* 0x0000002300237308 */ /* 0x000ea20000000800 */
[----:B0-----:R-:W-:-:S01]  /*11410*/  FADD.FTZ R6, R31, R6 ;  /* 0x000000061f067221 */ /* 0x001fc20000010000 */
[----:B------:R-:W-:-:S04]  /*11420*/  FADD.FTZ R5, R36, R5 ;  /* 0x0000000524057221 */ /* 0x000fc80000010000 */
[----:B------:R-:W-:Y:S02]  /*11430*/  FADD.FTZ R5, R37, R5 ;  /* 0x0000000525057221 */ /* 0x000fe40000010000 */
        /* <DEDUP_REMOVED lines=10> */
[----:B------:R-:W-:-:S06]  /*114e0*/  FADD.FTZ R5, R48, R5 ;  /* 0x0000000530057221 */ /* 0x000fcc0000010000 */
        /* <DEDUP_REMOVED lines=84> */
[----:B-1----:R-:W-:-:S03]  /*11a30*/  FADD.FTZ R6, R15, R5 ;  /* 0x000000050f067221 */ /* 0x002fc60000010000 */
[----:B--2---:R-:W-:Y:S01]  /*11a40*/  FADD.FTZ R5, R21, R18 ;  /* 0x0000001215057221 */ /* 0x004fe20000010000 */
[----:B------:R-:W-:Y:S06]  /*11a50*/  @!P0 BRA `(.L_x_1216) ;  /* 0x0000000000048947 */ /* 0x000fec0003800000 */
[----:B------:R-:W-:Y:S01]  /*11a60*/  BPT.TRAP 0x1 ;  /* 0x000000040000795c */ /* 0x000fe20000300000 */
.L_x_1216:
[----:B------:R-:W2:Y:S01]  /*11a70*/  LDL R18, [R1+0x30] ;  /* 0x0000300001127983 */ /* 0x000ea20000100800 */
[----:B------:R-:W-:-:S05]  /*11a80*/  VIADD R22, R22, 0x19c60 ;  /* 0x00019c6016167836 */ /* 0x000fca0000000000 */
[----:B--2---:R-:W-:Y:S02]  /*11a90*/  PRMT R22, R18, 0x654, R22 ;  /* 0x0000065412167816 */ /* 0x004fe40000000016 */
[----:B------:R-:W2:Y:S01]  /*11aa0*/  LDL R18, [R1+0x24] ;  /* 0x0000240001127983 */ /* 0x000ea20000100800 */
[----:B------:R-:W-:Y:S01]  /*11ab0*/  F2FP.SATFINITE.E4M3.F32.PACK_AB_MERGE_C R28, R29, R28, RZ ;  /* 0x0000001c1d1c723e */ /* 0x000fe200048070ff */
[----:B------:R0:W-:Y:S01]  /*11ac0*/  SYNCS.ARRIVE.TRANS64.RED.A1T0 RZ, [R22+URZ], RZ ;  /* 0x000000ff16ff79a7 */ /* 0x0001e2000810043f */
        /* <DEDUP_REMOVED lines=67> */
[----:B------:R-:W-:Y:S01]  /*11f00*/  F2FP.SATFINITE.E4M3.F32.PACK_AB_MERGE_C R150, R33, R32, R36 ;  /* 0x000000202196723e */ /* 0x000fe20004807024 */
[----:B0-----:R-:W-:Y:S01]  /*11f10*/  IMAD.MOV.U32 R22, RZ, RZ, R152 ;  /* 0x000000ffff167224 */ /* 0x001fe200078e0098 */
        /* <DEDUP_REMOVED lines=13> */
[C---:B--2---:R-:W-:Y:S01]  /*11ff0*/  ISETP.GT.AND P2, PT, R4.reuse, R18, PT ;  /* 0x000000120400720c */ /* 0x044fe20003f44270 */
[----:B------:R-:W-:Y:S02]  /*12000*/  VIADD R4, R4, 0xffffffff ;  /* 0xffffffff04047836 */ /* 0x000fe40000000000 */
[----:B------:R-:W-:-:S10]  /*12010*/  IMAD.MOV.U32 R18, RZ, RZ, R153 ;  /* 0x000000ffff127224 */ /* 0x000fd400078e0099 */
[----:B------:R-:W-:Y:S05]  /*12020*/  @P2 BRA `(.L_x_1217) ;  /* 0xffffffd000582947 */ /* 0x000fea000383ffff */
[----:B------:R-:W-:Y:S05]  /*12030*/  BSYNC B0 ;  /* 0x0000000000007941 */ /* 0x000fea0003800000 */
.L_x_1197:
[----:B------:R-:W-:Y:S02]  /*12040*/  IMAD.MOV.U32 R0, RZ, RZ, R20 ;  /* 0x000000ffff007224 */ /* 0x000fe400078e0014 */
[----:B------:R-:W-:Y:S02]  /*12050*/  IMAD.MOV.U32 R3, RZ, RZ, R14 ;  /* 0x000000ffff037224 */ /* 0x000fe400078e000e */
[----:B------:R-:W-:Y:S02]  /*12060*/  IMAD.MOV.U32 R18, RZ, RZ, R153 ;  /* 0x000000ffff127224 */ /* 0x000fe400078e0099 */
[----:B------:R-:W-:-:S07]  /*12070*/  IMAD.MOV.U32 R22, RZ, RZ, R152 ;  /* 0x000000ffff167224 */ /* 0x000fce00078e0098 */
.L_x_1196:
[----:B------:R-:W-:Y:S05]  /*12080*/  BSYNC B1 ;  /* 0x0000000000017941 */ /* 0x000fea0003800000 */
.L_x_1195:
[----:B------:R-:W2:Y:S01]  /*12090*/  LDL R24, [R1+0x44] ;  /* 0x0000440001187983 */ /* 0x000ea20000100800 */
[----:B------:R-:W0:Y:S01]  /*120a0*/  LDC R20, c[0x0][0x9e4] ;  /* 0x00027900ff147b82 */ /* 0x000e220000000800 */
[----:B------:R-:W-:Y:S02]  /*120b0*/  LOP3.LUT R16, R16, 0xffffff7f, RZ, 0xc0, !PT ;  /* 0xffffff7f10107812 */ /* 0x000fe400078ec0ff */
[----:B0-----:R-:W-:-:S13]  /*120c0*/  ISETP.GE.AND P2, PT, R20, 0x1, PT ;  /* 0x000000011400780c */ /* 0x001fda0003f46270 */
[----:B------:R-:W-:Y:S01]  /*120d0*/  @P2 LOP3.LUT R16, R16, 0x80, RZ, 0xfc, !PT ;  /* 0x0000008010102812 */ /* 0x000fe200078efcff */
[----:B--2---:R-:W-:Y:S01]  /*120e0*/  IMAD.IADD R7, R24, 0x1, -R7 ;  /* 0x0000000118077824 */ /* 0x004fe200078e0a07 */
        /* <DEDUP_REMOVED lines=9> */
[----:B------:R-:W-:-:S05]  /*12180*/  LOP3.LUT R24, RZ, R21, RZ, 0x33, !PT ;  /* 0x00000015ff187212 */ /* 0x000fca00078e33ff */
[----:B------:R0:W-:Y:S01]  /*12190*/  STL [R1+0x44], R24 ;  /* 0x0000441801007387 */ /* 0x0001e20000100800 */
[----:B------:R-:W-:Y:S05]  /*121a0*/  BRA `(.L_x_1221) ;  /* 0x0000000000187947 */ /* 0x000fea0003800000 */
.L_x_1220:
[----:B------:R-:W-:Y:S01]  /*121b0*/  ISETP.NE.AND P2, PT, R20, 0x1, PT ;  /* 0x000000011400780c */ /* 0x000fe20003f45270 */
[----:B------:R-:W-:-:S12]  /*121c0*/  IMAD.MOV.U32 R21, RZ, RZ, R24 ;  /* 0x000000ffff157224 */ /* 0x000fd800078e0018 */
[----:B------:R-:W0:Y:S02]  /*121d0*/  @P2 LDC.64 R14, c[0x0][0x9e8] ;  /* 0x00027a00ff0e2b82 */ /* 0x000e240000000a00 */
[----:B0-----:R-:W-:-:S05]  /*121e0*/  @P2 IMAD.HI.U32 R14, R21, R14, RZ ;  /* 0x0000000e150e2227 */ /* 0x001fca00078e00ff */
[----:B------:R-:W-:-:S05]  /*121f0*/  @P2 SHF.R.U32.HI R21, RZ, R15, R14 ;  /* 0x0000000fff152219 */ /* 0x000fca000001160e */
[----:B------:R1:W-:Y:S02]  /*12200*/  @P2 STL [R1+0x44], R21 ;  /* 0x0000441501002387 */ /* 0x0003e40000100800 */
.L_x_1221:
[----:B------:R-:W-:Y:S05]  /*12210*/  BSYNC B0 ;  /* 0x0000000000007941 */ /* 0x000fea0003800000 */
.L_x_1219:
[----:B------:R-:W2:Y:S02]  /*12220*/  LDL.LU R14, [R1+0x44] ;  /* 0x00004400010e7983 */ /* 0x000ea40000300800 */
[----:B--2---:R-:W-:-:S05]  /*12230*/  IMAD R14, R14, R20, RZ ;  /* 0x000000140e0e7224 */ /* 0x004fca00078e02ff */
[----:B------:R-:W-:-:S07]  /*12240*/  VIMNMX R7, R7, R14, !PT ;  /* 0x0000000e07077248 */ /* 0x000fce0007fe0100 */
.L_x_1218:
[----:B------:R-:W2:Y:S01]  /*12250*/  LDL R15, [R1+0x28] ;  /* 0x00002800010f7983 */ /* 0x000ea20000100800 */
[----:B------:R-:W-:Y:S01]  /*12260*/  VIADD R7, R7, 0x7f ;  /* 0x0000007f07077836 */ /* 0x000fe20000000000 */
[----:B------:R-:W-:Y:S04]  /*12270*/  BSSY B0, `(.L_x_1222) ;  /* 0x00001d7000007945 */ /* 0x000fe80003800000 */
[----:B------:R-:W-:-:S04]  /*12280*/  SHF.R.S32.HI R14, RZ, 0x1f, R7 ;  /* 0x0000001fff0e7819 */ /* 0x000fc80000011407 */
[----:B------:R-:W-:-:S04]  /*12290*/  LEA.HI R14, R14, R7, RZ, 0x7 ;  /* 0x000000070e0e7211 */ /* 0x000fc800078f38ff */
[----:B------:R-:W-:-:S04]  /*122a0*/  SHF.R.S32.HI R14, RZ, 0x7, R14 ;  /* 0x00000007ff0e7819 */ /* 0x000fc8000001140e */
[----:B--2---:R-:W-:-:S04]  /*122b0*/  VIMNMX R154, R15, R14, !PT ;  /* 0x0000000e0f9a7248 */ /* 0x004fc80007fe0100 */
[----:B------:R-:W-:-:S13]  /*122c0*/  ISETP.GE.AND P2, PT, R4, R154, PT ;  /* 0x0000009a0400720c */ /* 0x000fda0003f46270 */
[----:B------:R-:W-:Y:S05]  /*122d0*/  @!P2 BRA `(.L_x_1223) ;  /* 0x0000001c0040a947 */ /* 0x000fea0003800000 */
[----:B------:R-:W-:Y:S01]  /*122e0*/  BSSY B1, `(.L_x_1223) ;  /* 0x00001cf000017945 */ /* 0x000fe20003800000 */
[----:B------:R-:W-:Y:S02]  /*122f0*/  IMAD.MOV.U32 R152, RZ, RZ, R0 ;  /* 0x000000ffff987224 */ /* 0x000fe400078e0000 */
[----:B------:R-:W-:Y:S02]  /*12300*/  IMAD.MOV.U32 R7, RZ, RZ, R3 ;  /* 0x000000ffff077224 */ /* 0x000fe400078e0003 */
[----:B------:R-:W-:Y:S02]  /*12310*/  IMAD.MOV.U32 R15, RZ, RZ, R22 ;  /* 0x000000ffff0f7224 */ /* 0x000fe400078e0016 */
[----:B------:R-:W-:-:S07]  /*12320*/  IMAD.MOV.U32 R14, RZ, RZ, R18 ;  /* 0x000000ffff0e7224 */ /* 0x000fce00078e0012 */
.L_x_1235:
[----:B------:R-:W-:-:S05]  /*12330*/  VIADD R18, R14, 0x1 ;  /* 0x000000010e127836 */ /* 0x000fca0000000000 */
[----:B------:R-:W-:-:S04]  /*12340*/  ISETP.NE.AND P2, PT, R18, 0x2, PT ;  /* 0x000000021200780c */ /* 0x000fc80003f45270 */
[----:B------:R-:W-:Y:S02]  /*12350*/  SEL R22, RZ, 0x1, P2 ;  /* 0x00000001ff167807 */ /* 0x000fe40001000000 */
[----:B------:R-:W-:Y:S02]  /*12360*/  SEL R18, R18, RZ, P2 ;  /* 0x000000ff12127207 */ /* 0x000fe40001000000 */
[----:B------:R-:W-:Y:S01]  /*12370*/  LOP3.LUT R22, R15, R22, RZ, 0x3c, !PT ;  /* 0x000000160f167212 */ /* 0x000fe200078e3cff */
[----:B--2---:R-:W-:Y:S06]  /*12380*/  @!P0 BRA `(.L_x_1224) ;  /* 0x0000000000048947 */ /* 0x004fec0003800000 */
[----:B------:R-:W-:Y:S01]  /*12390*/  BPT.TRAP 0x1 ;  /* 0x000000040000795c */ /* 0x000fe20000300000 */
.L_x_1224:
[----:B------:R-:W-:Y:S01]  /*123a0*/  IMAD R0, R18, 0x8, R17 ;  /* 0x0000000812007824 */ /* 0x000fe200078e0211 */
[----:B------:R-:W-:-:S04]  /*123b0*/  SHF.L.U32 R3, R22, 0x1f, RZ ;  /* 0x0000001f16037819 */ /* 0x000fc800000006ff */
[----:B------:R2:W3:Y:S01]  /*123c0*/  SYNCS.PHASECHK.TRANS64.TRYWAIT P2, [R0+URZ+0x19c30], R3 ;  /* 0x019c3003000075a7 */ /* 0x0004e2000804017f */
[----:B------:R-:W-:Y:S05]  /*123d0*/  @!P0 BRA `(.L_x_1225) ;  /* 0x0000000000048947 */ /* 0x000fea0003800000 */
[----:B------:R-:W-:Y:S01]  /*123e0*/  BPT.TRAP 0x1 ;  /* 0x000000040000795c */ /* 0x000fe20000300000 */
.L_x_1225:
[----:B------:R-:W0:Y:S01]  /*123f0*/  LDL R20, [R1+0x18] ;  /* 0x0000180001147983 */ /* 0x000e220000100800 */
[----:B------:R-:W-:Y:S01]  /*12400*/  BSSY B2, `(.L_x_1226) ;  /* 0x0000006000027945 */ /* 0x000fe20003800000 */
[----:B------:R-:W-:Y:S02]  /*12410*/  IMAD.MOV.U32 R25, RZ, RZ, -0x3ffffff0 ;  /* 0xc0000010ff197424 */ /* 0x000fe400078e00ff */
[----:B0-----:R-:W-:Y:S01]  /*12420*/  IMAD R24, R18, 0x300, R20 ;  /* 0x0000030012187824 */ /* 0x001fe200078e0214 */
[----:B---3--:R-:W-:Y:S06]  /*12430*/  @P2 BRA `(.L_x_1227) ;  /* 0x0000000000082947 */ /* 0x008fec0003800000 */
[----:B------:R-:W0:Y:S02]  /*12440*/  SYNCS.PHASECHK.TRANS64.TRYWAIT P2, [R0+URZ+0x19c30], R3 ;  /* 0x019c3003000075a7 */ /* 0x000e24000804017f */
[----:B0-----:R-:W-:Y:S05]  /*12450*/  @!P2 BRA `(.L_x_1228) ;  /* 0x000000e400d4a947 */ /* 0x001fea0003800000 */
.L_x_1227:
[----:B------:R-:W-:Y:S05]  /*12460*/  BSYNC B2 ;  /* 0x0000000000027941 */ /* 0x000fea0003800000 */
.L_x_1226:
[C---:B------:R-:W-:Y:S01]  /*12470*/  R2UR UR6, R24.reuse ;  /* 0x00000000180672ca */ /* 0x040fe200000e0000 */
[C---:B------:R-:W-:Y:S01]  /*12480*/  VIADD R20, R24.reuse, 0x100 ;  /* 0x0000010018147836 */ /* 0x040fe20000000000 */
[----:B------:R-:W-:Y:S01]  /*12490*/  R2UR UR7, R25 ;  /* 0x00000000190772ca */ /* 0x000fe200000e0000 */
[----:B------:R-:W-:Y:S01]  /*124a0*/  VIADD R24, R24, 0x200 ;  /* 0x0000020018187836 */ /* 0x000fe20000000000 */
[----:B------:R-:W-:Y:S01]  /*124b0*/  R2UR UR4, R8 ;  /* 0x00000000080472ca */ /* 0x000fe200000e0000 */
[----:B------:R-:W-:Y:S01]  /*124c0*/  IMAD.MOV.U32 R25, RZ, RZ, -0x3ffffff0 ;  /* 0xc0000010ff197424 */ /* 0x000fe200078e00ff */
[----:B------:R-:W-:Y:S01]  /*124d0*/  R2UR UR5, R9 ;  /* 0x00000000090572ca */ /* 0x000fe200000e0000 */
[----:B-1----:R-:W-:Y:S01]  /*124e0*/  IMAD.MOV.U32 R21, RZ, RZ, -0x3ffffff0 ;  /* 0xc0000010ff157424 */ /* 0x002fe200078e00ff */
[----:B------:R-:W-:Y:S02]  /*124f0*/  R2UR UR14, R24 ;  /* 0x00000000180e72ca */ /* 0x000fe400000e0000 */
[----:B------:R-:W-:-:S02]  /*12500*/  R2UR UR15, R25 ;  /* 0x00000000190f72ca */ /* 0x000fc400000e0000 */
[----:B------:R-:W-:Y:S01]  /*12510*/  WARPGROUP.ARRIVE ;  /* 0x00000000000079c5 */ /* 0x000fe20000000000 */
[----:B------:R-:W-:Y:S02]  /*12520*/  R2UR UR10, R20 ;  /* 0x00000000140a72ca */ /* 0x000fe400000e0000 */
[----:B------:R-:W-:Y:S02]  /*12530*/  R2UR UR11, R21 ;  /* 0x00000000150b72ca */ /* 0x000fe400000e0000 */
[----:B------:R-:W-:Y:S02]  /*12540*/  R2UR UR8, R12 ;  /* 0x000000000c0872ca */ /* 0x000fe400000e0000 */
[----:B------:R-:W-:Y:S01]  /*12550*/  QGMMA.64x128x32.F32.E4M3.E4M3 R24, gdesc[UR4], RZ, !UPT, gsb0 ;  /* 0x01e00000041879f3 */ /* 0x000fe2000c0008ff */
[----:B------:R-:W-:Y:S02]  /*12560*/  R2UR UR9, R13 ;  /* 0x000000000d0972ca */ /* 0x000fe400000e0000 */
[----:B------:R-:W-:-:S02]  /*12570*/  R2UR UR12, R10 ;  /* 0x000000000a0c72ca */ /* 0x000fc400000e0000 */
[----:B------:R-:W-:Y:S01]  /*12580*/  R2UR UR13, R11 ;  /* 0x000000000b0d72ca */ /* 0x000fe200000e0000 */
[----:B------:R-:W-:Y:S02]  /*12590*/  WARPGROUP.DEPBAR.LE gsb0, 0x0 ;  /* 0x00008000000079c5 */ /* 0x000fe40000010000 */
        /* <DEDUP_REMOVED lines=8> */
.L_x_1229:
[----:B0-2---:R-:W-:Y:S01]  /*12620*/  SHF.L.U32 R0, R15, 0x1f, RZ ;  /* 0x0000001f0f007819 */ /* 0x005fe200000006ff */
[----:B------:R-:W-:-:S04]  /*12630*/  IMAD R153, R14, 0x8, R17 ;  /* 0x000000080e997824 */ /* 0x000fc800078e0211 */
[----:B------:R0:W1:Y:S01]  /*12640*/  SYNCS.PHASECHK.TRANS64.TRYWAIT P2, [R153+URZ+0x19c50], R0 ;  /* 0x019c5000990075a7 */ /* 0x000062000804017f */
[----:B------:R-:W-:Y:S05]  /*12650*/  @!P0 BRA `(.L_x_1230) ;  /* 0x0000000000048947 */ /* 0x000fea0003800000 */
[----:B------:R-:W-:Y:S01]  /*12660*/  BPT.TRAP 0x1 ;  /* 0x000000040000795c */ /* 0x000fe20000300000 */
.L_x_1230:
[----:B------:R-:W-:Y:S04]  /*12670*/  BSSY B2, `(.L_x_1231) ;  /* 0x0000004000027945 */ /* 0x000fe80003800000 */
[----:B-1----:R-:W-:Y:S05]  /*12680*/  @P2 BRA `(.L_x_1232) ;  /* 0x0000000000082947 */ /* 0x002fea0003800000 */
[----:B------:R-:W1:Y:S02]  /*12690*/  SYNCS.PHASECHK.TRANS64.TRYWAIT P2, [R153+URZ+0x19c50], R0 ;  /* 0x019c5000990075a7 */ /* 0x000e64000804017f */
[----:B-1----:R-:W-:Y:S05]  /*126a0*/  @!P2 BRA `(.L_x_1233) ;  /* 0x000000e40054a947 */ /* 0x002fea0003800000 */
.L_x_1232:
[----:B------:R-:W-:Y:S05]  /*126b0*/  BSYNC B2 ;  /* 0x0000000000027941 */ /* 0x000fea0003800000 */
.L_x_1231:
[----:B01----:R-:W-:Y:S01]  /*126c0*/  VIADD R0, R17, 0x3000 ;  /* 0x0000300011007836 */ /* 0x003fe20000000000 */
[----:B------:R-:W-:Y:S01]  /*126d0*/  WARPGROUP.ARRIVE ;  /* 0x00000000000079c5 */ /* 0x000fe20000000000 */
[----:B------:R-:W-:Y:S01]  /*126e0*/  IMAD.MOV.U32 R15, RZ, RZ, 0x40000040 ;  /* 0x40000040ff0f7424 */ /* 0x000fe200078e00ff */
[----:B------:R-:W-:Y:S01]  /*126f0*/  FMNMX.FTZ R3, R26, R152, !PT ;  /* 0x000000981a037209 */ /* 0x000fe20007810000 */
[----:B------:R-:W-:Y:S01]  /*12700*/  IMAD.MOV.U32 R21, RZ, RZ, 0x40000040 ;  /* 0x40000040ff157424 */ /* 0x000fe200078e00ff */
[----:B------:R-:W-:Y:S02]  /*12710*/  SHF.R.U32.HI R0, RZ, 0x4, R0 ;  /* 0x00000004ff007819 */ /* 0x000fe40000011600 */
[----:B------:R-:W-:Y:S02]  /*12720*/  R2UR UR7, R15 ;  /* 0x000000000f0772ca */ /* 0x000fe400000e0000 */
[----:B------:R-:W-:Y:S02]  /*12730*/  LOP3.LUT R0, R0, 0x3fff, RZ, 0xc0, !PT ;  /* 0x00003fff00007812 */ /* 0x000fe400078ec0ff */
[----:B------:R-:W-:-:S02]  /*12740*/  FMNMX.FTZ R3, R27, R3, !PT ;  /* 0x000000031b037209 */ /* 0x000fc40007810000 */
[----:B------:R-:W-:Y:S02]  /*12750*/  LOP3.LUT R0, R0, 0x10000, RZ, 0xfc, !PT ;  /* 0x0001000000007812 */ /* 0x000fe400078efcff */
[----:B------:R-:W-:-:S03]  /*12760*/  FMNMX.FTZ R3, R30, R3, !PT ;  /* 0x000000031e037209 */ /* 0x000fc60007810000 */
[----:B------:R-:W-:Y:S01]  /*12770*/  IMAD R14, R14, 0x300, R0 ;  /* 0x000003000e0e7824 */ /* 0x000fe200078e0200 */
[----:B------:R-:W-:Y:S02]  /*12780*/  FMNMX.FTZ R0, R24, R7, !PT ;  /* 0x0000000718007209 */ /* 0x000fe40007810000 */
[----:B------:R-:W-:Y:S01]  /*12790*/  FMNMX.FTZ R3, R31, R3, !PT ;  /* 0x000000031f037209 */ /* 0x000fe20007810000 */
[C---:B------:R-:W-:Y:S01]  /*127a0*/  VIADD R20, R14.reuse, 0x2 ;  /* 0x000000020e147836 */ /* 0x040fe20000000000 */
[----:B------:R-:W-:Y:S02]  /*127b0*/  R2UR UR6, R14 ;  /* 0x000000000e0672ca */ /* 0x000fe400000e0000 */
[----:B------:R-:W-:Y:S02]  /*127c0*/  FMNMX.FTZ R0, R25, R0, !PT ;  /* 0x0000000019007209 */ /* 0x000fe40007810000 */
[----:B------:R-:W-:Y:S02]  /*127d0*/  FMNMX.FTZ R3, R34, R3, !PT ;  /* 0x0000000322037209 */ /* 0x000fe40007810000 */
[----:B------:R-:W-:-:S02]  /*127e0*/  FMNMX.FTZ R0, R28, R0, !PT ;  /* 0x000000001c007209 */ /* 0x000fc40007810000 */
[----:B------:R-:W-:Y:S02]  /*127f0*/  FMNMX.FTZ R3, R35, R3, !PT ;  /* 0x0000000323037209 */ /* 0x000fe40007810000 */
[----:B------:R-:W-:Y:S02]  /*12800*/  FMNMX.FTZ R0, R29, R0, !PT ;  /* 0x000000001d007209 */ /* 0x000fe40007810000 */
[----:B------:R-:W-:Y:S01]  /*12810*/  FMNMX.FTZ R3, R38, R3, !PT ;  /* 0x0000000326037209 */ /* 0x000fe20007810000 */
[----:B------:R-:W-:Y:S01]  /*12820*/  QGMMA.64x96x32.F32.E4M3.E4M3 R88, R148, gdesc[UR4], R88, gsb0 ;  /* 0x0160000494587df3 */ /* 0x000fe20008000858 */
        /* <DEDUP_REMOVED lines=23> */
[----:B------:R-:W-:Y:S01]  /*129a0*/  R2UR UR6, R20 ;  /* 0x00000000140672ca */ /* 0x000fe200000e0000 */
[----:B------:R-:W-:Y:S01]  /*129b0*/  VIADD R20, R14, 0x4 ;  /* 0x000000040e147836 */ /* 0x000fe20000000000 */
[----:B------:R-:W-:Y:S01]  /*129c0*/  FMNMX.FTZ R0, R56, R0, !PT ;  /* 0x0000000038007209 */ /* 0x000fe20007810000 */
[----:B------:R-:W-:Y:S01]  /*129d0*/  VIADD R14, R14, 0x6 ;  /* 0x000000060e0e7836 */ /* 0x000fe20000000000 */
[----:B------:R-:W-:Y:S01]  /*129e0*/  R2UR UR7, R21 ;  /* 0x00000000150772ca */ /* 0x000fe200000e0000 */
[----:B------:R-:W-:Y:S01]  /*129f0*/  IMAD.MOV.U32 R21, RZ, RZ, 0x40000040 ;  /* 0x40000040ff157424 */ /* 0x000fe200078e00ff */
        /* <DEDUP_REMOVED lines=30> */
[----:B------:R-:W-:Y:S02]  /*12be0*/  WARPGROUP.ARRIVE ;  /* 0x00000000000079c5 */ /* 0x000fe40000000000 */
[----:B------:R-:W0:Y:S04]  /*12bf0*/  SHFL.BFLY PT, R15, R0, 0x2, 0x1f ;  /* 0x0c401f00000f7f89 */ /* 0x000e2800000e0000 */
[----:B------:R-:W-:Y:S01]  /*12c00*/  QGMMA.64x96x32.F32.E4M3.E4M3 R88, R144, gdesc[UR4], R88, gsb0 ;  /* 0x0160000490587df3 */ /* 0x000fe20008000858 */
[----:B------:R-:W-:-:S02]  /*12c10*/  R2UR UR6, R20 ;  /* 0x00000000140672ca */ /* 0x000fc400000e0000 */
[----:B------:R-:W1:Y:S01]  /*12c20*/  SHFL.BFLY PT, R20, R3, 0x2, 0x1f ;  /* 0x0c401f0003147f89 */ /* 0x000e6200000e0000 */
[----:B------:R-:W-:Y:S02]  /*12c30*/  R2UR UR7, R21 ;  /* 0x00000000150772ca */ /* 0x000fe400000e0000 */
[----:B0-----:R-:W-:Y:S01]  /*12c40*/  FMNMX.FTZ R0, R0, R15, !PT ;  /* 0x0000000f00007209 */ /* 0x001fe20007810000 */
[----:B------:R-:W-:Y:S01]  /*12c50*/  IMAD.MOV.U32 R15, RZ, RZ, 0x40000040 ;  /* 0x40000040ff0f7424 */ /* 0x000fe200078e00ff */
[----:B-1----:R-:W-:-:S03]  /*12c60*/  FMNMX.FTZ R20, R3, R20, !PT ;  /* 0x0000001403147209 */ /* 0x002fc60007810000 */
[----:B------:R-:W0:Y:S02]  /*12c70*/  SHFL.BFLY PT, R3, R0, 0x1, 0x1f ;  /* 0x0c201f0000037f89 */ /* 0x000e2400000e0000 */
[----:B0-----:R-:W-:Y:S01]  /*12c80*/  FMNMX.FTZ R3, R0, R3, !PT ;  /* 0x0000000300037209 */ /* 0x001fe20007810000 */
[----:B------:R-:W-:Y:S02]  /*12c90*/  WARPGROUP.DEPBAR.LE gsb0, 0x0 ;  /* 0x00008000000079c5 */ /* 0x000fe40000010000 */
[----:B------:R-:W-:-:S06]  /*12ca0*/  WARPGROUP.ARRIVE ;  /* 0x00000000000079c5 */ /* 0x000fcc0000000000 */
[----:B------:R-:W-:Y:S01]  /*12cb0*/  QGMMA.64x96x32.F32.E4M3.E4M3 R88, R140, gdesc[UR4], R88, gsb0 ;  /* 0x016000048c587df3 */ /* 0x000fe20008000858 */
[----:B------:R-:W-:Y:S02]  /*12cc0*/  R2UR UR6, R14 ;  /* 0x000000000e0672ca */ /* 0x000fe400000e0000 */
[----:B------:R-:W0:Y:S01]  /*12cd0*/  SHFL.BFLY PT, R14, R20, 0x1, 0x1f ;  /* 0x0c201f00140e7f89 */ /* 0x000e2200000e0000 */
[----:B------:R-:W-:Y:S01]  /*12ce0*/  R2UR UR7, R15 ;  /* 0x000000000f0772ca */ /* 0x000fe200000e0000 */
[----:B------:R-:W-:-:S04]  /*12cf0*/  FFMA.FTZ R15, R2, R3, -8 ;  /* 0xc1000000020f7423 */ /* 0x000fc80000010003 */
        /* <DEDUP_REMOVED lines=14> */
[----:B------:R-:W-:Y:S01]  /*12de0*/  FFMA.FTZ R77, R2, R81, -R15 ;  /* 0x00000051024d7223 */ /* 0x000fe2000001080f */
[----:B------:R-:W-:Y:S01]  /*12df0*/  MUFU.EX2 R21, R21 ;  /* 0x0000001500157308 */ /* 0x000fe20000000800 */
[----:B0-----:R-:W-:Y:S01]  /*12e00*/  FMNMX.FTZ R0, R20, R14, !PT ;  /* 0x0000000e14007209 */ /* 0x001fe20007810000 */
[----:B------:R-:W-:Y:S01]  /*12e10*/  FADD.FTZ R14, -R3, R7 ;  /* 0x00000007030e7221 */ /* 0x000fe20000010100 */
[----:B------:R-:W-:-:S01]  /*12e20*/  FFMA.FTZ R20, R2, R24, -R15 ;  /* 0x0000001802147223 */ /* 0x000fc2000001080f */
[C-C-:B------:R-:W-:Y:S01]  /*12e30*/  FFMA.FTZ R24, R2.reuse, R28, -R15.reuse ;  /* 0x0000001c02187223 */ /* 0x140fe2000001080f */
[----:B------:R-:W-:-:S01]  /*12e40*/  FFMA.FTZ R28, R2, R32, -R15 ;  /* 0x00000020021c7223 */ /* 0x000fc2000001080f */
[----:B------:R-:W-:Y:S01]  /*12e50*/  FADD.FTZ R7, -R0, R152 ;  /* 0x0000009800077221 */ /* 0x000fe20000010100 */
[----:B------:R-:W-:-:S01]  /*12e60*/  FFMA.FTZ R81, R2, R0, -8 ;  /* 0xc100000002517423 */ /* 0x000fc20000010000 */
[C---:B------:R-:W-:Y:S01]  /*12e70*/  FMUL.FTZ R14, R2.reuse, R14 ;  /* 0x0000000e020e7220 */ /* 0x040fe20000410000 */
[----:B------:R-:W-:Y:S01]  /*12e80*/  MUFU.EX2 R20, R20 ;  /* 0x0000001400147308 */ /* 0x000fe20000000800 */
[C---:B------:R-:W-:Y:S01]  /*12e90*/  FMUL.FTZ R7, R2.reuse, R7 ;  /* 0x0000000702077220 */ /* 0x040fe20000410000 */
        /* <DEDUP_REMOVED lines=10> */
[C---:B------:R-:W-:Y:S01]  /*12f40*/  FFMA.FTZ R36, R2.reuse, R40, -R15 ;  /* 0x0000002802247223 */ /* 0x040fe2000001080f */
[----:B------:R-:W-:-:S01]  /*12f50*/  FFMA.FTZ R42, R2, R42, -R81 ;  /* 0x0000002a022a7223 */ /* 0x000fc20000010851 */
[C---:B------:R-:W-:Y:S01]  /*12f60*/  FFMA.FTZ R43, R2.reuse, R43, -R81 ;  /* 0x0000002b022b7223 */ /* 0x040fe20000010851 */
[----:B------:R-:W-:-:S01]  /*12f70*/  FFMA.FTZ R40, R2, R44, -R15 ;  /* 0x0000002c02287223 */ /* 0x000fc2000001080f */
[----:B------:R-:W-:Y:S01]  /*12f80*/  MUFU.EX2 R7, R7 ;  /* 0x0000000700077308 */ /* 0x000fe20000000800 */
[----:B------:R-:W-:-:S01]  /*12f90*/  FFMA.FTZ R46, R2, R46, -R81 ;  /* 0x0000002e022e7223 */ /* 0x000fc20000010851 */
[C---:B------:R-:W-:Y:S01]  /*12fa0*/  FFMA.FTZ R47, R2.reuse, R47, -R81 ;  /* 0x0000002f022f7223 */ /* 0x040fe20000010851 */
[----:B------:R-:W-:-:S01]  /*12fb0*/  FFMA.FTZ R44, R2, R48, -R15 ;  /* 0x00000030022c7223 */ /* 0x000fc2000001080f */
[C-C-:B------:R-:W-:Y:S01]  /*12fc0*/  FFMA.FTZ R50, R2.reuse, R50, -R81.reuse ;  /* 0x0000003202327223 */ /* 0x140fe20000010851 */
[----:B------:R-:W-:-:S01]  /*12fd0*/  FFMA.FTZ R51, R2, R51, -R81 ;  /* 0x0000003302337223 */ /* 0x000fc20000010851 */
[C---:B------:R-:W-:Y:S01]  /*12fe0*/  FFMA.FTZ R48, R2.reuse, R52, -R15 ;  /* 0x0000003402307223 */ /* 0x040fe2000001080f */
[----:B------:R-:W-:-:S01]  /*12ff0*/  FFMA.FTZ R54, R2, R54, -R81 ;  /* 0x0000003602367223 */ /* 0x000fc20000010851 */
[----:B------:R-:W1:Y:S01]  /*13000*/  MUFU.EX2 R26, R26 ;  /* 0x0000001a001a7308 */ /* 0x000e620000000800 */
[----:B0-----:R-:W-:-:S01]  /*13010*/  FFMA.FTZ R6, R14, R6, R20 ;  /* 0x000000060e067223 */ /* 0x001fc20000010014 */
[C---:B------:R-:W-:Y:S01]  /*13020*/  FFMA.FTZ R55, R2.reuse, R55, -R81 ;  /* 0x0000003702377223 */ /* 0x040fe20000010851 */
[----:B------:R-:W-:-:S01]  /*13030*/  FFMA.FTZ R52, R2, R56, -R15 ;  /* 0x0000003802347223 */ /* 0x000fc2000001080f */
[----:B------:R-:W-:Y:S01]  /*13040*/  FFMA.FTZ R58, R2, R58, -R81 ;  /* 0x0000003a023a7223 */ /* 0x000fe20000010851 */
[----:B------:R-:W-:-:S01]  /*13050*/  FADD.FTZ R6, R21, R6 ;  /* 0x0000000615067221 */ /* 0x000fc20000010000 */
[C---:B------:R-:W-:Y:S01]  /*13060*/  FFMA.FTZ R59, R2.reuse, R59, -R81 ;  /* 0x0000003b023b7223 */ /* 0x040fe20000010851 */
[----:B------:R-:W-:-:S01]  /*13070*/  FFMA.FTZ R56, R2, R60, -R15 ;  /* 0x0000003c02387223 */ /* 0x000fc2000001080f */
[----:B------:R-:W0:Y:S01]  /*13080*/  MUFU.EX2 R27, R27 ;  /* 0x0000001b001b7308 */ /* 0x000e220000000800 */
[----:B------:R-:W-:-:S01]  /*13090*/  FFMA.FTZ R62, R2, R62, -R81 ;  /* 0x0000003e023e7223 */ /* 0x000fc20000010851 */
[C---:B------:R-:W-:Y:S01]  /*130a0*/  FFMA.FTZ R63, R2.reuse, R63, -R81 ;  /* 0x0000003f023f7223 */ /* 0x040fe20000010851 */
[----:B------:R-:W-:-:S01]  /*130b0*/  FFMA.FTZ R60, R2, R64, -R15 ;  /* 0x00000040023c7223 */ /* 0x000fc2000001080f */
[C-C-:B------:R-:W-:Y:S01]  /*130c0*/  FFMA.FTZ R66, R2.reuse, R66, -R81.reuse ;  /* 0x0000004202427223 */ /* 0x140fe20000010851 */
[----:B------:R-:W-:-:S01]  /*130d0*/  FFMA.FTZ R67, R2, R67, -R81 ;  /* 0x0000004302437223 */ /* 0x000fc20000010851 */
[C---:B------:R-:W-:Y:S01]  /*130e0*/  FFMA.FTZ R64, R2.reuse, R68, -R15 ;  /* 0x0000004402407223 */ /* 0x040fe2000001080f */
[----:B------:R-:W-:-:S01]  /*130f0*/  FFMA.FTZ R70, R2, R70, -R81 ;  /* 0x0000004602467223 */ /* 0x000fc20000010851 */
[----:B------:R-:W2:Y:S01]  /*13100*/  MUFU.EX2 R24, R24 ;  /* 0x0000001800187308 */ /* 0x000ea20000000800 */
[----:B-1----:R-:W-:-:S01]  /*13110*/  FFMA.FTZ R5, R7, R5, R26 ;  /* 0x0000000507057223 */ /* 0x002fc2000001001a */
[C---:B------:R-:W-:Y:S01]  /*13120*/  FFMA.FTZ R71, R2.reuse, R71, -R81 ;  /* 0x0000004702477223 */ /* 0x040fe20000010851 */
[----:B------:R-:W-:-:S01]  /*13130*/  FFMA.FTZ R68, R2, R72, -R15 ;  /* 0x0000004802447223 */ /* 0x000fc2000001080f */
[C-C-:B------:R-:W-:Y:S01]  /*13140*/  FFMA.FTZ R74, R2.reuse, R74, -R81.reuse ;  /* 0x0000004a024a7223 */ /* 0x140fe20000010851 */
[----:B------:R-:W-:-:S01]  /*13150*/  FFMA.FTZ R75, R2, R75, -R81 ;  /* 0x0000004b024b7223 */ /* 0x000fc20000010851 */
[C---:B------:R-:W-:Y:S01]  /*13160*/  FFMA.FTZ R72, R2.reuse, R76, -R15 ;  /* 0x0000004c02487223 */ /* 0x040fe2000001080f */
[----:B------:R-:W-:-:S01]  /*13170*/  FFMA.FTZ R78, R2, R78, -R81 ;  /* 0x0000004e024e7223 */ /* 0x000fc20000010851 */
[----:B------:R-:W1:Y:S01]  /*13180*/  MUFU.EX2 R30, R30 ;  /* 0x0000001e001e7308 */ /* 0x000e620000000800 */
[----:B0-----:R-:W-:-:S01]  /*13190*/  FADD.FTZ R5, R27, R5 ;  /* 0x000000051b057221 */ /* 0x001fc20000010000 */
[C---:B------:R-:W-:Y:S01]  /*131a0*/  FFMA.FTZ R79, R2.reuse, R79, -R81 ;  /* 0x0000004f024f7223 */ /* 0x040fe20000010851 */
[----:B------:R-:W-:-:S01]  /*131b0*/  FFMA.FTZ R76, R2, R80, -R15 ;  /* 0x00000050024c7223 */ /* 0x000fc2000001080f */
[C-C-:B------:R-:W-:Y:S01]  /*131c0*/  FFMA.FTZ R82, R2.reuse, R82, -R81.reuse ;  /* 0x0000005202527223 */ /* 0x140fe20000010851 */
[----:B------:R-:W-:-:S01]  /*131d0*/  FFMA.FTZ R83, R2, R83, -R81 ;  /* 0x0000005302537223 */ /* 0x000fc20000010851 */
[C---:B------:R-:W-:Y:S01]  /*131e0*/  FFMA.FTZ R80, R2.reuse, R84, -R15 ;  /* 0x0000005402507223 */ /* 0x040fe2000001080f */
[----:B------:R-:W-:-:S01]  /*131f0*/  FFMA.FTZ R86, R2, R86, -R81 ;  /* 0x0000005602567223 */ /* 0x000fc20000010851 */
[----:B------:R-:W0:Y:S01]  /*13200*/  MUFU.EX2 R25, R25 ;  /* 0x0000001900197308 */ /* 0x000e220000000800 */
[----:B--2---:R-:W-:-:S01]  /*13210*/  FADD.FTZ R6, R24, R6 ;  /* 0x0000000618067221 */ /* 0x004fc20000010000 */
[C---:B------:R-:W-:Y:S01]  /*13220*/  FFMA.FTZ R15, R2.reuse, R85, -R15 ;  /* 0x00000055020f7223 */ /* 0x040fe2000001080f */
[----:B------:R-:W-:-:S01]  /*13230*/  FFMA.FTZ R81, R2, R87, -R81 ;  /* 0x0000005702517223 */ /* 0x000fc20000010851 */
[----:B------:R-:W-:-:S04]  /*13240*/  @!P1 IMAD R84, R18, 0x8, R17 ;  /* 0x0000000812549824 */ /* 0x000fc800078e0211 */
[----:B------:R-:W2:Y:S01]  /*13250*/  MUFU.EX2 R31, R31 ;  /* 0x0000001f001f7308 */ /* 0x000ea20000000800 */
[----:B-1----:R-:W-:-:S01]  /*13260*/  FADD.FTZ R5, R30, R5 ;  /* 0x000000051e057221 */ /* 0x002fc20000010000 */
[----:B------:R-:W-:-:S05]  /*13270*/  @!P1 VIADD R84, R84, 0x19c40 ;  /* 0x00019c4054549836 */ /* 0x000fca0000000000 */
[----:B------:R-:W-:Y:S01]  /*13280*/  @!P1 PRMT R84, RZ, 0x654, R84 ;  /* 0x00000654ff549816 */ /* 0x000fe20000000054 */
[----:B------:R-:W1:Y:S01]  /*13290*/  MUFU.EX2 R28, R28 ;  /* 0x0000001c001c7308 */ /* 0x000e620000000800 */
[----:B0-----:R-:W-:-:S01]  /*132a0*/  FADD.FTZ R6, R25, R6 ;  /* 0x0000000619067221 */ /* 0x001fc20000010000 */
[----:B------:R-:W-:Y:S02]  /*132b0*/  WARPGROUP.DEPBAR.LE gsb0, 0x0 ;  /* 0x00008000000079c5 */ /* 0x000fe40000010000 */
[----:B------:R-:W-:-:S04]  /*132c0*/  WARPGROUP.ARRIVE ;  /* 0x00000000000079c5 */ /* 0x000fc80000000000 */
[----:B------:R-:W0:Y:S01]  /*132d0*/  MUFU.EX2 R34, R34 ;  /* 0x0000002200227308 */ /* 0x000e220000000800 */
[----:B--2---:R-:W-:-:S01]  /*132e0*/  FADD.FTZ R5, R31, R5 ;  /* 0x000000051f057221 */ /* 0x004fc20000010000 */
[----:B------:R-:W-:Y:S06]  /*132f0*/  QGMMA.64x96x32.F32.E4M3.E4M3 R88, R136, gdesc[UR4], R88, gsb0 ;  /* 0x0160000488587df3 */ /* 0x000fec0008000858 */
        /* <DEDUP_REMOVED lines=28> */
[----:B------:R-:W-:Y:S02]  /*134c0*/  WARPGROUP.DEPBAR.LE gsb0, 0x0 ;  /* 0x00008000000079c5 */ /* 0x000fe40000010000 */
[----:B------:R0:W-:Y:S04]  /*134d0*/  @!P1 SYNCS.ARRIVE.TRANS64.RED.A1T0 RZ, [R84+URZ], RZ ;  /* 0x000000ff54ff99a7 */ /* 0x0001e8000810043f */
        /* <DEDUP_REMOVED lines=82> */
[----:B0-----:R-:W-:Y:S06]  /*13a00*/  @!P0 BRA `(.L_x_1234) ;  /* 0x0000000000048947 */ /* 0x001fec0003800000 */
[----:B------:R-:W-:Y:S01]  /*13a10*/  BPT.TRAP 0x1 ;  /* 0x000000040000795c */ /* 0x000fe20000300000 */
.L_x_1234:
[----:B------:R-:W2:Y:S01]  /*13a20*/  LDL R84, [R1+0x30] ;  /* 0x0000300001547983 */ /* 0x000ea20000100800 */
[----:B------:R-:W-:Y:S01]  /*13a30*/  ISETP.GT.AND P2, PT, R4, R154, PT ;  /* 0x0000009a0400720c */ /* 0x000fe20003f44270 */
[----:B------:R-:W-:Y:S01]  /*13a40*/  VIADD R153, R153, 0x19c60 ;  /* 0x00019c6099997836 */ /* 0x000fe20000000000 */
        /* <DEDUP_REMOVED lines=85> */
[----:B--2---:R-:W-:-:S04]  /*13fa0*/  PRMT R153, R84, 0x654, R153 ;  /* 0x0000065454997816 */ /* 0x004fc80000000099 */
[----:B------:R2:W-:Y:S01]  /*13fb0*/  SYNCS.ARRIVE.TRANS64.RED.A1T0 RZ, [R153+URZ], RZ ;  /* 0x000000ff99ff79a7 */ /* 0x0005e2000810043f */
[----:B------:R-:W-:Y:S05]  /*13fc0*/  @P2 BRA `(.L_x_1235) ;  /* 0xffffffe000d82947 */ /* 0x000fea000383ffff */
[----:B------:R-:W-:Y:S05]  /*13fd0*/  BSYNC B1 ;  /* 0x0000000000017941 */ /* 0x000fea0003800000 */
.L_x_1223:
[----:B------:R-:W-:Y:S05]  /*13fe0*/  BSYNC B0 ;  /* 0x0000000000007941 */ /* 0x000fea0003800000 */
.L_x_1222:
[----:B------:R-:W3:Y:S01]  /*13ff0*/  LDL R7, [R1+0x28] ;  /* 0x0000280001077983 */ /* 0x000ee20000100800 */
[----:B------:R-:W-:Y:S01]  /*14000*/  BSSY B0, `(.L_x_1236) ;  /* 0x00002fd000007945 */ /* 0x000fe20003800000 */
[----:B---3--:R-:W-:-:S13]  /*14010*/  ISETP.GE.AND P2, PT, R4, R7, PT ;  /* 0x000000070400720c */ /* 0x008fda0003f46270 */
[----:B------:R-:W-:Y:S05]  /*14020*/  @!P2 BRA `(.L_x_1237) ;  /* 0x0000002c00e8a947 */ /* 0x000fea0003800000 */
[----:B------:R-:W3:Y:S04]  /*14030*/  LDL R20, [R1+0x3c] ;  /* 0x00003c0001147983 */ /* 0x000ee80000100800 */
[----:B------:R-:W3:Y:S04]  /*14040*/  LDL R7, [R1+0x20] ;  /* 0x0000200001077983 */ /* 0x000ee80000100800 */
[----:B------:R-:W4:Y:S04]  /*14050*/  LDL R15, [R1+0x10] ;  /* 0x00001000010f7983 */ /* 0x000f280000100800 */
[----:B------:R-:W5:Y:S01]  /*14060*/  LDL R14, [R1+0xc] ;  /* 0x00000c00010e7983 */ /* 0x000f620000100800 */
[----:B------:R-:W-:-:S02]  /*14070*/  IMAD.MOV.U32 R154, RZ, RZ, R0 ;  /* 0x000000ffff9a7224 */ /* 0x000fc400078e0000 */
[----:B--2---:R-:W-:Y:S02]  /*14080*/  IMAD.MOV.U32 R153, RZ, RZ, R3 ;  /* 0x000000ffff997224 */ /* 0x004fe400078e0003 */
[----:B---3--:R-:W-:-:S04]  /*14090*/  IMAD.IADD R7, R7, 0x1, -R20 ;  /* 0x0000000107077824 */ /* 0x008fc800078e0a14 */
[--C-:B----4-:R-:W-:Y:S02]  /*140a0*/  IMAD.IADD R152, R15, 0x1, R7.reuse ;  /* 0x000000010f987824 */ /* 0x110fe400078e0207 */
[----:B------:R-:W-:Y:S02]  /*140b0*/  IMAD.MOV.U32 R15, RZ, RZ, R22 ;  /* 0x000000ffff0f7224 */ /* 0x000fe400078e0016 */
[----:B-----5:R-:W-:Y:S01]  /*140c0*/  IMAD.IADD R7, R14, 0x1, R7 ;  /* 0x000000010e077824 */ /* 0x020fe200078e0207 */
[----:B------:R-:W-:Y:S01]  /*140d0*/  LOP3.LUT R3, RZ, R152, RZ, 0x33, !PT ;  /* 0x00000098ff037212 */ /* 0x000fe200078e33ff */
[----:B------:R-:W-:-:S03]  /*140e0*/  IMAD.MOV.U32 R14, RZ, RZ, R18 ;  /* 0x000000ffff0e7224 */ /* 0x000fc600078e0012 */
[----:B------:R-:W-:-:S05]  /*140f0*/  LOP3.LUT R0, RZ, R7, RZ, 0x33, !PT ;  /* 0x00000007ff007212 */ /* 0x000fca00078e33ff */
[----:B------:R2:W-:Y:S04]  /*14100*/  STL [R1], R0 ;  /* 0x0000000001007387 */ /* 0x0005e80000100800 */
[----:B------:R2:W-:Y:S02]  /*14110*/  STL [R1+0x4], R3 ;  /* 0x0000040301007387 */ /* 0x0005e40000100800 */
.L_x_1257:
[----:B------:R-:W-:-:S04]  /*14120*/  ISETP.NE.AND P2, PT, R14, 0x1, PT ;  /* 0x000000010e00780c */ /* 0x000fc80003f45270 */
[----:B------:R-:W-:-:S04]  /*14130*/  SEL R22, RZ, 0x1, P2 ;  /* 0x00000001ff167807 */ /* 0x000fc80001000000 */
[----:B------:R-:W-:Y:S01]  /*14140*/  LOP3.LUT R22, R15, R22, RZ, 0x3c, !PT ;  /* 0x000000160f167212 */ /* 0x000fe200078e3cff */
[----:B------:R-:W-:Y:S06]  /*14150*/  @!P0 BRA `(.L_x_1238) ;  /* 0x0000000000048947 */ /* 0x000fec0003800000 */
[----:B------:R-:W-:Y:S01]  /*14160*/  BPT.TRAP 0x1 ;  /* 0x000000040000795c */ /* 0x000fe20000300000 */
.L_x_1238:
[----:B------:R-:W-:Y:S01]  /*14170*/  VIADD R18, R14, 0x1 ;  /* 0x000000010e127836 */ /* 0x000fe20000000000 */
[----:B--2---:R-:W-:-:S04]  /*14180*/  SHF.L.U32 R3, R22, 0x1f, RZ ;  /* 0x0000001f16037819 */ /* 0x004fc800000006ff */
[----:B------:R-:W-:-:S04]  /*14190*/  ISETP.NE.AND P2, PT, R18, 0x2, PT ;  /* 0x000000021200780c */ /* 0x000fc80003f45270 */
[----:B------:R-:W-:-:S05]  /*141a0*/  SEL R18, R18, RZ, P2 ;  /* 0x000000ff12127207 */ /* 0x000fca0001000000 */
[----:B------:R-:W-:-:S04]  /*141b0*/  IMAD R0, R18, 0x8, R17 ;  /* 0x0000000812007824 */ /* 0x000fc800078e0211 */
[----:B------:R2:W3:Y:S01]  /*141c0*/  SYNCS.PHASECHK.TRANS64.TRYWAIT P2, [R0+URZ+0x19c30], R3 ;  /* 0x019c3003000075a7 */ /* 0x0004e2000804017f */
[----:B------:R-:W-:Y:S05]  /*141d0*/  @!P0 BRA `(.L_x_1239) ;  /* 0x0000000000048947 */ /* 0x000fea0003800000 */
[----:B------:R-:W-:Y:S01]  /*141e0*/  BPT.TRAP 0x1 ;  /* 0x000000040000795c */ /* 0x000fe20000300000 */
.L_x_1239:
[----:B------:R-:W0:Y:S01]  /*141f0*/  LDL R20, [R1+0x18] ;  /* 0x0000180001147983 */ /* 0x000e220000100800 */
[----:B------:R-:W-:Y:S01]  /*14200*/  BSSY B1, `(.L_x_1240) ;  /* 0x0000006000017945 */ /* 0x000fe20003800000 */
[----:B------:R-:W-:Y:S02]  /*14210*/  IMAD.MOV.U32 R25, RZ, RZ, -0x3ffffff0 ;  /* 0xc0000010ff197424 */ /* 0x000fe400078e00ff */
[----:B0-----:R-:W-:Y:S01]  /*14220*/  IMAD R24, R18, 0x300, R20 ;  /* 0x0000030012187824 */ /* 0x001fe200078e0214 */
[----:B---3--:R-:W-:Y:S06]  /*14230*/  @P2 BRA `(.L_x_1241) ;  /* 0x0000000000082947 */ /* 0x008fec0003800000 */
[----:B------:R-:W0:Y:S02]  /*14240*/  SYNCS.PHASECHK.TRANS64.TRYWAIT P2, [R0+URZ+0x19c30], R3 ;  /* 0x019c3003000075a7 */ /* 0x000e24000804017f */
[----:B0-----:R-:W-:Y:S05]  /*14250*/  @!P2 BRA `(.L_x_1242) ;  /* 0x000000c8007ca947 */ /* 0x001fea0003800000 */
.L_x_1241:
[----:B------:R-:W-:Y:S05]  /*14260*/  BSYNC B1 ;  /* 0x0000000000017941 */ /* 0x000fea0003800000 */
.L_x_1240:
        /* <DEDUP_REMOVED lines=27> */
.L_x_1243:
[----:B0-2---:R-:W-:Y:S01]  /*14420*/  SHF.L.U32 R3, R15, 0x1f, RZ ;  /* 0x0000001f0f037819 */ /* 0x005fe200000006ff */
[----:B------:R-:W-:-:S04]  /*14430*/  IMAD R155, R14, 0x8, R17 ;  /* 0x000000080e9b7824 */ /* 0x000fc800078e0211 */
[----:B------:R0:W1:Y:S01]  /*14440*/  SYNCS.PHASECHK.TRANS64.TRYWAIT P2, [R155+URZ+0x19c50], R3 ;  /* 0x019c50039b0075a7 */ /* 0x000062000804017f */
[----:B------:R-:W-:Y:S05]  /*14450*/  @!P0 BRA `(.L_x_1244) ;  /* 0x0000000000048947 */ /* 0x000fea0003800000 */
[----:B------:R-:W-:Y:S01]  /*14460*/  BPT.TRAP 0x1 ;  /* 0x000000040000795c */ /* 0x000fe20000300000 */
.L_x_1244:
[----:B------:R-:W-:Y:S04]  /*14470*/  BSSY B1, `(.L_x_1245) ;  /* 0x0000004000017945 */ /* 0x000fe80003800000 */
[----:B-1----:R-:W-:Y:S05]  /*14480*/  @P2 BRA `(.L_x_1246) ;  /* 0x0000000000082947 */ /* 0x002fea0003800000 */
[----:B------:R-:W1:Y:S02]  /*14490*/  SYNCS.PHASECHK.TRANS64.TRYWAIT P2, [R155+URZ+0x19c50], R3 ;  /* 0x019c50039b0075a7 */ /* 0x000e64000804017f */
[----:B-1----:R-:W-:Y:S05]  /*144a0*/  @!P2 BRA `(.L_x_1247) ;  /* 0x000000c400fca947 */ /* 0x002fea0003800000 */
.L_x_1246:
[----:B------:R-:W-:Y:S05]  /*144b0*/  BSYNC B1 ;  /* 0x0000000000017941 */ /* 0x000fea0003800000 */
.L_x_1245:
[----:B01----:R-:W-:-:S05]  /*144c0*/  VIADD R3, R17, 0x3000 ;  /* 0x0000300011037836 */ /* 0x003fca0000000000 */
[----:B------:R-:W-:-:S04]  /*144d0*/  SHF.R.U32.HI R3, RZ, 0x4, R3 ;  /* 0x00000004ff037819 */ /* 0x000fc80000011603 */
[----:B------:R-:W-:-:S04]  /*144e0*/  LOP3.LUT R3, R3, 0x3fff, RZ, 0xc0, !PT ;  /* 0x00003fff03037812 */ /* 0x000fc800078ec0ff */
[----:B------:R-:W-:Y:S01]  /*144f0*/  LOP3.LUT R3, R3, 0x10000, RZ, 0xfc, !PT ;  /* 0x0001000003037812 */ /* 0x000fe200078efcff */
[----:B------:R-:W-:-:S04]  /*14500*/  IMAD.MOV.U32 R15, RZ, RZ, 0x40000040 ;  /* 0x40000040ff0f7424 */ /* 0x000fc800078e00ff */
[----:B------:R-:W-:Y:S01]  /*14510*/  IMAD R14, R14, 0x300, R3 ;  /* 0x000003000e0e7824 */ /* 0x000fe200078e0203 */
[----:B------:R-:W-:Y:S01]  /*14520*/  R2UR UR7, R15 ;  /* 0x000000000f0772ca */ /* 0x000fe200000e0000 */
[----:B------:R-:W-:Y:S01]  /*14530*/  WARPGROUP.ARRIVE ;  /* 0x00000000000079c5 */ /* 0x000fe20000000000 */
[----:B------:R-:W2:Y:S02]  /*14540*/  LDL R3, [R1+0x20] ;  /* 0x0000200001037983 */ /* 0x000ea40000100800 */
[----:B------:R-:W-:-:S13]  /*14550*/  R2UR UR6, R14 ;  /* 0x000000000e0672ca */ /* 0x000fda00000e0000 */
[----:B------:R-:W-:Y:S01]  /*14560*/  QGMMA.64x96x32.F32.E4M3.E4M3 R88, R148, gdesc[UR4], R88, gsb0 ;  /* 0x0160000494587df3 */ /* 0x000fe20008000858 */
[----:B------:R-:W-:Y:S02]  /*14570*/  VIADD R20, R14, 0x2 ;  /* 0x000000020e147836 */ /* 0x000fe40000000000 */
[----:B------:R-:W-:-:S03]  /*14580*/  IMAD.MOV.U32 R21, RZ, RZ, 0x40000040 ;  /* 0x40000040ff157424 */ /* 0x000fc600078e00ff */
[----:B------:R-:W-:Y:S02]  /*14590*/  R2UR UR6, R20 ;  /* 0x00000000140672ca */ /* 0x000fe400000e0000 */
[----:B------:R-:W-:Y:S01]  /*145a0*/  R2UR UR7, R21 ;  /* 0x00000000150772ca */ /* 0x000fe200000e0000 */
[----:B------:R-:W-:Y:S01]  /*145b0*/  VIADD R20, R14, 0x4 ;  /* 0x000000040e147836 */ /* 0x000fe20000000000 */
[----:B------:R-:W-:Y:S02]  /*145c0*/  WARPGROUP.DEPBAR.LE gsb0, 0x0 ;  /* 0x00008000000079c5 */ /* 0x000fe40000010000 */
[----:B------:R-:W3:Y:S01]  /*145d0*/  LDL R150, [R1+0x3c] ;  /* 0x00003c0001967983 */ /* 0x000ee20000100800 */
[----:B------:R-:W-:-:S03]  /*145e0*/  WARPGROUP.ARRIVE ;  /* 0x00000000000079c5 */ /* 0x000fc60000000000 */
[----:B------:R-:W4:Y:S01]  /*145f0*/  LDL R151, [R1+0x10] ;  /* 0x0000100001977983 */ /* 0x000f220000100800 */
[----:B------:R-:W-:Y:S01]  /*14600*/  IMAD.MOV.U32 R21, RZ, RZ, 0x40000040 ;  /* 0x40000040ff157424 */ /* 0x000fe200078e00ff */
[----:B------:R-:W-:-:S09]  /*14610*/  ULOP3.LUT UR4, URZ, UR42, URZ, 0x33, !UPT ;  /* 0x0000002a3f047292 */ /* 0x000fd2000f8e333f */
[----:B------:R-:W-:Y:S01]  /*14620*/  QGMMA.64x96x32.F32.E4M3.E4M3 R88, R144, gdesc[UR4], R88, gsb0 ;  /* 0x0160000490587df3 */ /* 0x000fe20008000858 */
[----:B------:R-:W-:Y:S01]  /*14630*/  R2UR UR6, R20 ;  /* 0x00000000140672ca */ /* 0x000fe200000e0000 */
[----:B------:R-:W-:Y:S01]  /*14640*/  VIADD R14, R14, 0x6 ;  /* 0x000000060e0e7836 */ /* 0x000fe20000000000 */
[----:B------:R-:W-:Y:S01]  /*14650*/  R2UR UR7, R21 ;  /* 0x00000000150772ca */ /* 0x000fe200000e0000 */
[----:B------:R-:W-:Y:S02]  /*14660*/  IMAD.MOV.U32 R15, RZ, RZ, 0x40000040 ;  /* 0x40000040ff0f7424 */ /* 0x000fe400078e00ff */
[----:B------:R-:W-:-:S05]  /*14670*/  @!P1 VIADD R0, R0, 0x19c40 ;  /* 0x00019c4000009836 */ /* 0x000fca0000000000 */
        /* <DEDUP_REMOVED lines=8> */
[----:B------:R-:W-:Y:S03]  /*14700*/  QGMMA.64x96x32.F32.E4M3.E4M3 R88, R136, gdesc[UR4], R88, gsb0 ;  /* 0x0160000488587df3 */ /* 0x000fe60008000858 */
[----:B------:R-:W-:Y:S02]  /*14710*/  WARPGROUP.DEPBAR.LE gsb0, 0x0 ;  /* 0x00008000000079c5 */ /* 0x000fe40000010000 */
[----:B------:R-:W-:Y:S01]  /*14720*/  IMAD.SHL.U32 R136, R4, 0x80, RZ ;  /* 0x0000008004887824 */ /* 0x000fe200078e00ff */
[----:B------:R0:W-:Y:S04]  /*14730*/  @!P1 SYNCS.ARRIVE.TRANS64.RED.A1T0 RZ, [R0+URZ], RZ ;  /* 0x000000ff00ff99a7 */ /* 0x0001e8000810043f */
[----:B--2---:R-:W-:-:S05]  /*14740*/  IADD3 R3, R3, 0x1, -R136 ;  /* 0x0000000103037810 */ /* 0x004fca0007ffe888 */
[----:B---3--:R-:W-:Y:S02]  /*14750*/  IMAD.IADD R3, R3, 0x1, -R150 ;  /* 0x0000000103037824 */ /* 0x008fe400078e0a96 */
[----:B------:R-:W1:Y:S02]  /*14760*/  LDC R150, c[0x0][0x9e4] ;  /* 0x00027900ff967b82 */ /* 0x000e640000000800 */
[----:B------:R-:W-:-:S04]  /*14770*/  IMAD R20, R156, -0x2, R3 ;  /* 0xfffffffe9c147824 */ /* 0x000fc800078e0203 */
[C---:B------:R-:W-:Y:S02]  /*14780*/  VIADD R21, R20.reuse, UR39 ;  /* 0x0000002714157c36 */ /* 0x040fe40008000000 */
[----:B------:R-:W-:Y:S02]  /*14790*/  VIADD R20, R20, UR4 ;  /* 0x0000000414147c36 */ /* 0x000fe40008000000 */
[C---:B----4-:R-:W-:Y:S02]  /*147a0*/  IMAD.IADD R3, R151.reuse, 0x1, R21 ;  /* 0x0000000197037824 */ /* 0x050fe400078e0215 */
[----:B0-----:R-:W-:Y:S01]  /*147b0*/  IMAD.IADD R0, R151, 0x1, R20 ;  /* 0x0000000197007824 */ /* 0x001fe200078e0214 */
[----:B-1----:R-:W-:-:S13]  /*147c0*/  ISETP.GE.AND P6, PT, R150, 0x1, PT ;  /* 0x000000019600780c */ /* 0x002fda0003fc6270 */
[----:B------:R-:W-:Y:S05]  /*147d0*/  @!P6 BRA `(.L_x_1248) ;  /* 0x00000000005ce947 */ /* 0x000fea0003800000 */
        /* <DEDUP_REMOVED lines=12> */
.L_x_1250:
[----:B------:R-:W-:-:S05]  /*148a0*/  IMAD.U32 R137, RZ, RZ, UR36 ;  /* 0x00000024ff897e24 */ /* 0x000fca000f8e00ff */
[----:B------:R-:W-:-:S13]  /*148b0*/  ISETP.NE.AND P2, PT, R137, 0x1, PT ;  /* 0x000000018900780c */ /* 0x000fda0003f45270 */
[----:B------:R-:W0:Y:S02]  /*148c0*/  @P2 LDC.64 R14, c[0x0][0x9e8] ;  /* 0x00027a00ff0e2b82 */ /* 0x000e240000000a00 */
[----:B0-----:R-:W-:-:S04]  /*148d0*/  @P2 IMAD.HI.U32 R138, R152, R14, RZ ;  /* 0x0000000e988a2227 */ /* 0x001fc800078e00ff */
[----:B------:R-:W-:Y:S01]  /*148e0*/  IMAD.MOV.U32 R14, RZ, RZ, R152 ;  /* 0x000000ffff0e7224 */ /* 0x000fe200078e0098 */
[----:B------:R-:W-:-:S07]  /*148f0*/  @P2 SHF.R.U32.HI R14, RZ, R15, R138 ;  /* 0x0000000fff0e2219 */ /* 0x000fce000001168a */
.L_x_1251:
[----:B------:R-:W-:Y:S05]  /*14900*/  BSYNC B1 ;  /* 0x0000000000017941 */ /* 0x000fea0003800000 */
.L_x_1249:
[----:B------:R-:W-:-:S04]  /*14910*/  IMAD R14, R14, R137, -R136 ;  /* 0x000000890e0e7224 */ /* 0x000fc800078e0a88 */
[----:B------:R-:W-:-:S05]  /*14920*/  IMAD R14, R156, -0x2, R14 ;  /* 0xfffffffe9c0e7824 */ /* 0x000fca00078e020e */
[----:B------:R-:W-:Y:S02]  /*14930*/  VIMNMX R0, R0, R14, !PT ;  /* 0x0000000e00007248 */ /* 0x000fe40007fe0100 */
[----:B------:R-:W-:-:S07]  /*14940*/  VIADDMNMX R3, R14, R137, R3, PT ;  /* 0x000000890e037246 */ /* 0x000fce0003800103 */
.L_x_1248:
        /* <DEDUP_REMOVED lines=113> */
.L_x_1254:
[----:B------:R-:W-:Y:S02]  /*15060*/  IMAD.U32 R0, RZ, RZ, UR36 ;  /* 0x00000024ff007e24 */ /* 0x000fe4000f8e00ff */
[----:B------:R-:W-:-:S03]  /*15070*/  IMAD.MOV.U32 R3, RZ, RZ, R7 ;  /* 0x000000ffff037224 */ /* 0x000fc600078e0007 */
[----:B------:R-:W-:-:S13]  /*15080*/  ISETP.NE.AND P3, PT, R0, 0x1, PT ;  /* 0x000000010000780c */ /* 0x000fda0003f65270 */
[----:B------:R-:W0:Y:S02]  /*15090*/  @P3 LDC.64 R14, c[0x0][0x9e8] ;  /* 0x00027a00ff0e3b82 */ /* 0x000e240000000a00 */
[----:B0-----:R-:W-:-:S05]  /*150a0*/  @P3 IMAD.HI.U32 R14, R7, R14, RZ ;  /* 0x0000000e070e3227 */ /* 0x001fca00078e00ff */
[----:B------:R-:W-:-:S07]  /*150b0*/  @P3 SHF.R.U32.HI R3, RZ, R15, R14 ;  /* 0x0000000fff033219 */ /* 0x000fce000001160e */
.L_x_1255:
[----:B------:R-:W-:Y:S05]  /*150c0*/  BSYNC B1 ;  /* 0x0000000000017941 */ /* 0x000fea0003800000 */
.L_x_1253:
[----:B------:R-:W-:-:S04]  /*150d0*/  IMAD R136, R3, R0, -R136 ;  /* 0x0000000003887224 */ /* 0x000fc800078e0a88 */
[----:B------:R-:W-:-:S05]  /*150e0*/  IMAD R136, R156, -0x2, R136 ;  /* 0xfffffffe9c887824 */ /* 0x000fca00078e0288 */
[----:B------:R-:W-:Y:S02]  /*150f0*/  VIMNMX R20, R20, R136, !PT ;  /* 0x0000008814147248 */ /* 0x000fe40007fe0100 */
[----:B------:R-:W-:-:S07]  /*15100*/  VIADDMNMX R21, R136, R0, R21, PT ;  /* 0x0000000088157246 */ /* 0x000fce0003800115 */
.L_x_1252:
[----:B------:R-:W-:Y:S02]  /*15110*/  FMNMX.FTZ R0, R24, R153, !PT ;  /* 0x0000009918007209 */ /* 0x000fe40007810000 */
[C---:B------:R-:W-:Y:S02]  /*15120*/  ISETP.GT.AND P5, PT, R20.reuse, 0x1, P2 ;  /* 0x000000011400780c */ /* 0x040fe400017a4270 */
[----:B------:R-:W-:Y:S02]  /*15130*/  FMNMX.FTZ R0, R25, R0, !PT ;  /* 0x0000000019007209 */ /* 0x000fe40007810000 */
[----:B------:R-:W-:Y:S02]  /*15140*/  ISETP.GT.AND P3, PT, R20, 0x8, P2 ;  /* 0x000000081400780c */ /* 0x000fe40001764270 */
[----:B------:R-:W-:Y:S02]  /*15150*/  FMNMX.FTZ R0, R28, R0, !PT ;  /* 0x000000001c007209 */ /* 0x000fe40007810000 */
[----:B------:R-:W-:-:S02]  /*15160*/  ISETP.GT.AND P4, PT, R20, 0x9, P2 ;  /* 0x000000091400780c */ /* 0x000fc40001784270 */
[----:B------:R-:W-:Y:S02]  /*15170*/  FMNMX.FTZ R0, R29, R0, !PT ;  /* 0x000000001d007209 */ /* 0x000fe40007810000 */
[C---:B------:R-:W-:Y:S02]  /*15180*/  ISETP.LT.OR P5, PT, R21.reuse, 0x2, P5 ;  /* 0x000000021500780c */ /* 0x040fe40002fa1670 */
[----:B------:R-:W-:Y:S02]  /*15190*/  FMNMX.FTZ R0, R32, R0, !PT ;  /* 0x0000000020007209 */ /* 0x000fe40007810000 */
[----:B------:R-:W-:Y:S02]  /*151a0*/  ISETP.LT.OR P3, PT, R21, 0x9, P3 ;  /* 0x000000091500780c */ /* 0x000fe40001f61670 */
[----:B------:R-:W-:Y:S02]  /*151b0*/  FMNMX.FTZ R0, R33, R0, !PT ;  /* 0x0000000021007209 */ /* 0x000fe40007810000 */
[----:B------:R-:W-:-:S02]  /*151c0*/  ISETP.LT.OR P4, PT, R21, 0xa, P4 ;  /* 0x0000000a1500780c */ /* 0x000fc40002781670 */
[----:B------:R-:W-:Y:S02]  /*151d0*/  FMNMX.FTZ R0, R36, R0, !PT ;  /* 0x0000000024007209 */ /* 0x000fe40007810000 */
[----:B------:R-:W-:Y:S02]  /*151e0*/  FSEL R27, R27, -INF , !P5 ;  /* 0xff8000001b1b7808 */ /* 0x000fe40006800000 */
[----:B------:R-:W-:Y:S02]  /*151f0*/  FMNMX.FTZ R0, R37, R0, !PT ;  /* 0x0000000025007209 */ /* 0x000fe40007810000 */
[----:B------:R-:W-:Y:S02]  /*15200*/  FSEL R30, R30, -INF , !P3 ;  /* 0xff8000001e1e7808 */ /* 0x000fe40005800000 */
[----:B------:R-:W-:Y:S02]  /*15210*/  FMNMX.FTZ R0, R40, R0, !PT ;  /* 0x0000000028007209 */ /* 0x000fe40007810000 */
[----:B------:R-:W-:-:S02]  /*15220*/  FSEL R31, R31, -INF , !P4 ;  /* 0xff8000001f1f7808 */ /* 0x000fc40006000000 */
[----:B------:R-:W-:Y:S02]  /*15230*/  FMNMX.FTZ R0, R41, R0, !PT ;  /* 0x0000000029007209 */ /* 0x000fe40007810000 */
[----:B------:R-:W-:Y:S02]  /*15240*/  ISETP.GT.AND P5, PT, R20, 0x10, P2 ;  /* 0x000000101400780c */ /* 0x000fe400017a4270 */
        /* <DEDUP_REMOVED lines=29> */
[----:B------:R-:W-:Y:S02]  /*15420*/  LOP3.LUT R16, R16, 0xbfffffff, RZ, 0xc0, !PT ;  /* 0xbfffffff10107812 */ /* 0x000fe400078ec0ff */
[----:B------:R-:W-:Y:S02]  /*15430*/  FMNMX.FTZ R0, R73, R0, !PT ;  /* 0x0000000049007209 */ /* 0x000fe40007810000 */
[----:B------:R-:W-:Y:S02]  /*15440*/  FSEL R39, R39, -INF , !P5 ;  /* 0xff80000027277808 */ /* 0x000fe40006800000 */
[----:B------:R-:W-:Y:S02]  /*15450*/  FMNMX.FTZ R0, R76, R0, !PT ;  /* 0x000000004c007209 */ /* 0x000fe40007810000 */
[----:B------:R-:W-:-:S02]  /*15460*/  FSEL R42, R42, -INF , !P3 ;  /* 0xff8000002a2a7808 */ /* 0x000fc40005800000 */
[----:B------:R-:W-:Y:S02]  /*15470*/  FMNMX.FTZ R0, R77, R0, !PT ;  /* 0x000000004d007209 */ /* 0x000fe40007810000 */
[----:B------:R-:W-:Y:S02]  /*15480*/  FSEL R43, R43, -INF , !P4 ;  /* 0xff8000002b2b7808 */ /* 0x000fe40006000000 */
[----:B------:R-:W-:Y:S02]  /*15490*/  FMNMX.FTZ R0, R80, R0, !PT ;  /* 0x0000000050007209 */ /* 0x000fe40007810000 */
[C---:B------:R-:W-:Y:S02]  /*154a0*/  ISETP.GT.AND P5, PT, R20.reuse, 0x28, P2 ;  /* 0x000000281400780c */ /* 0x040fe400017a4270 */
[C---:B------:R-:W-:Y:S02]  /*154b0*/  ISETP.GT.AND P3, PT, R20.reuse, 0x29, P2 ;  /* 0x000000291400780c */ /* 0x040fe40001764270 */
[----:B------:R-:W-:-:S02]  /*154c0*/  ISETP.GT.AND P4, PT, R20, 0x30, P2 ;  /* 0x000000301400780c */ /* 0x000fc40001784270 */
[----:B------:R-:W-:Y:S02]  /*154d0*/  FMNMX.FTZ R0, R81, R0, !PT ;  /* 0x0000000051007209 */ /* 0x000fe40007810000 */
[----:B------:R-:W-:Y:S02]  /*154e0*/  @P0 LOP3.LUT R16, R16, 0x40000000, RZ, 0xfc, !PT ;  /* 0x4000000010100812 */ /* 0x000fe400078efcff */
[C---:B------:R-:W-:Y:S02]  /*154f0*/  ISETP.LT.OR P5, PT, R21.reuse, 0x29, P5 ;  /* 0x000000291500780c */ /* 0x040fe40002fa1670 */
[C---:B------:R-:W-:Y:S02]  /*15500*/  ISETP.LT.OR P3, PT, R21.reuse, 0x2a, P3 ;  /* 0x0000002a1500780c */ /* 0x040fe40001f61670 */
[----:B------:R-:W-:Y:S02]  /*15510*/  ISETP.LT.OR P4, PT, R21, 0x31, P4 ;  /* 0x000000311500780c */ /* 0x000fe40002781670 */
[----:B------:R-:W-:-:S02]  /*15520*/  FMNMX.FTZ R0, R84, R0, !PT ;  /* 0x0000000054007209 */ /* 0x000fc40007810000 */
[----:B------:R-:W-:Y:S02]  /*15530*/  LOP3.LUT R16, R16, 0xdfffffff, RZ, 0xc0, !PT ;  /* 0xdfffffff10107812 */ /* 0x000fe400078ec0ff */
[----:B------:R-:W-:Y:S02]  /*15540*/  FSEL R46, R46, -INF , !P5 ;  /* 0xff8000002e2e7808 */ /* 0x000fe40006800000 */
[----:B------:R-:W-:Y:S02]  /*15550*/  FSEL R47, R47, -INF , !P3 ;  /* 0xff8000002f2f7808 */ /* 0x000fe40005800000 */
[----:B------:R-:W-:Y:S02]  /*15560*/  FSEL R50, R50, -INF , !P4 ;  /* 0xff80000032327808 */ /* 0x000fe40006000000 */
[----:B------:R-:W-:Y:S02]  /*15570*/  FMNMX.FTZ R0, R85, R0, !PT ;  /* 0x0000000055007209 */ /* 0x000fe40007810000 */
[----:B------:R-:W-:-:S02]  /*15580*/  @P1 LOP3.LUT R16, R16, 0x20000000, RZ, 0xfc, !PT ;  /* 0x2000000010101812 */ /* 0x000fc400078efcff */
[C---:B------:R-:W-:Y:S01]  /*15590*/  ISETP.GT.AND P5, PT, R20.reuse, 0x31, P2 ;  /* 0x000000311400780c */ /* 0x040fe200017a4270 */
[----:B------:R-:W0:Y:S01]  /*155a0*/  SHFL.BFLY PT, R3, R0, 0x2, 0x1f ;  /* 0x0c401f0000037f89 */ /* 0x000e2200000e0000 */
[C---:B------:R-:W-:Y:S02]  /*155b0*/  ISETP.GT.AND P3, PT, R20.reuse, 0x38, P2 ;  /* 0x000000381400780c */ /* 0x040fe40001764270 */
[C---:B------:R-:W-:Y:S02]  /*155c0*/  ISETP.GT.AND P4, PT, R20.reuse, 0x39, P2 ;  /* 0x000000391400780c */ /* 0x040fe40001784270 */
[----:B------:R-:W-:Y:S02]  /*155d0*/  ISETP.GT.AND P1, PT, R20, 0x78, P2 ;  /* 0x000000781400780c */ /* 0x000fe40001724270 */
        /* <DEDUP_REMOVED lines=8> */
[----:B------:R-:W-:Y:S02]  /*15660*/  ISETP.GT.AND P4, PT, R20, 0x48, P2 ;  /* 0x000000481400780c */ /* 0x000fe40001784270 */
[----:B------:R-:W-:Y:S02]  /*15670*/  LOP3.LUT R16, R16, 0xfffffffd, RZ, 0xc0, !PT ;  /* 0xfffffffd10107812 */ /* 0x000fe400078ec0ff */
[C---:B------:R-:W-:Y:S02]  /*15680*/  ISETP.LT.OR P5, PT, R21.reuse, 0x41, P5 ;  /* 0x000000411500780c */ /* 0x040fe40002fa1670 */
[C---:B------:R-:W-:Y:S02]  /*15690*/  ISETP.LT.OR P3, PT, R21.reuse, 0x42, P3 ;  /* 0x000000421500780c */ /* 0x040fe40001f61670 */
[----:B------:R-:W-:Y:S02]  /*156a0*/  ISETP.LT.OR P4, PT, R21, 0x49, P4 ;  /* 0x000000491500780c */ /* 0x000fe40002781670 */
[----:B------:R-:W-:-:S02]  /*156b0*/  @P1 LOP3.LUT R16, R16, 0x2, RZ, 0xfc, !PT ;  /* 0x0000000210101812 */ /* 0x000fc400078efcff */
[----:B------:R-:W-:Y:S02]  /*156c0*/  ISETP.GT.AND P1, PT, R20, RZ, P2 ;  /* 0x000000ff1400720c */ /* 0x000fe40001724270 */
[----:B------:R-:W-:Y:S02]  /*156d0*/  FSEL R58, R58, -INF , !P5 ;  /* 0xff8000003a3a7808 */ /* 0x000fe40006800000 */
[----:B------:R-:W-:Y:S02]  /*156e0*/  FSEL R59, R59, -INF , !P3 ;  /* 0xff8000003b3b7808 */ /* 0x000fe40005800000 */
[----:B------:R-:W-:Y:S02]  /*156f0*/  FSEL R62, R62, -INF , !P4 ;  /* 0xff8000003e3e7808 */ /* 0x000fe40006000000 */
[C---:B------:R-:W-:Y:S02]  /*15700*/  ISETP.GT.AND P5, PT, R20.reuse, 0x49, P2 ;  /* 0x000000491400780c */ /* 0x040fe400017a4270 */
[----:B------:R-:W-:-:S02]  /*15710*/  ISETP.GT.AND P3, PT, R20, 0x50, P2 ;  /* 0x000000501400780c */ /* 0x000fc40001764270 */
[----:B------:R-:W-:Y:S02]  /*15720*/  ISETP.GT.AND P4, PT, R20, 0x51, P2 ;  /* 0x000000511400780c */ /* 0x000fe40001784270 */
[C---:B------:R-:W-:Y:S02]  /*15730*/  ISETP.LT.OR P5, PT, R21.reuse, 0x4a, P5 ;  /* 0x0000004a1500780c */ /* 0x040fe40002fa1670 */
[C---:B------:R-:W-:Y:S02]  /*15740*/  ISETP.LT.OR P3, PT, R21.reuse, 0x51, P3 ;  /* 0x000000511500780c */ /* 0x040fe40001f61670 */
[----:B------:R-:W-:Y:S02]  /*15750*/  ISETP.LT.OR P4, PT, R21, 0x52, P4 ;  /* 0x000000521500780c */ /* 0x000fe40002781670 */
[----:B------:R-:W-:Y:S02]  /*15760*/  LOP3.LUT R16, R16, 0xffffffdf, RZ, 0xc0, !PT ;  /* 0xffffffdf10107812 */ /* 0x000fe400078ec0ff */
[----:B------:R-:W-:-:S02]  /*15770*/  FSEL R63, R63, -INF , !P5 ;  /* 0xff8000003f3f7808 */ /* 0x000fc40006800000 */
[----:B------:R-:W-:Y:S02]  /*15780*/  FSEL R66, R66, -INF , !P3 ;  /* 0xff80000042427808 */ /* 0x000fe40005800000 */
[----:B------:R-:W-:Y:S02]  /*15790*/  FSEL R67, R67, -INF , !P4 ;  /* 0xff80000043437808 */ /* 0x000fe40006000000 */
[C---:B------:R-:W-:Y:S02]  /*157a0*/  ISETP.GT.AND P5, PT, R20.reuse, 0x58, P2 ;  /* 0x000000581400780c */ /* 0x040fe400017a4270 */
[C---:B------:R-:W-:Y:S02]  /*157b0*/  ISETP.GT.AND P3, PT, R20.reuse, 0x59, P2 ;  /* 0x000000591400780c */ /* 0x040fe40001764270 */
[----:B------:R-:W-:Y:S02]  /*157c0*/  ISETP.GT.AND P4, PT, R20, 0x60, P2 ;  /* 0x000000601400780c */ /* 0x000fe40001784270 */
[----:B------:R-:W-:-:S02]  /*157d0*/  @P1 LOP3.LUT R16, R16, 0x20, RZ, 0xfc, !PT ;  /* 0x0000002010101812 */ /* 0x000fc400078efcff */
[----:B0-----:R-:W-:Y:S02]  /*157e0*/  FMNMX.FTZ R3, R0, R3, !PT ;  /* 0x0000000300037209 */ /* 0x001fe40007810000 */
[----:B------:R-:W-:Y:S02]  /*157f0*/  ISETP.GT.AND P1, PT, R20, 0x79, P2 ;  /* 0x000000791400780c */ /* 0x000fe40001724270 */
[C---:B------:R-:W-:Y:S01]  /*15800*/  ISETP.LT.OR P5, PT, R21.reuse, 0x59, P5 ;  /* 0x000000591500780c */ /* 0x040fe20002fa1670 */
[----:B------:R-:W0:Y:S01]  /*15810*/  SHFL.BFLY PT, R0, R3, 0x1, 0x1f ;  /* 0x0c201f0003007f89 */ /* 0x000e2200000e0000 */
[C---:B------:R-:W-:Y:S02]  /*15820*/  ISETP.LT.OR P3, PT, R21.reuse, 0x5a, P3 ;  /* 0x0000005a1500780c */ /* 0x040fe40001f61670 */
[----:B------:R-:W-:Y:S02]  /*15830*/  ISETP.LT.OR P4, PT, R21, 0x61, P4 ;  /* 0x000000611500780c */ /* 0x000fe40002781670 */
        /* <DEDUP_REMOVED lines=8> */
[C---:B------:R-:W-:Y:S02]  /*158c0*/  LOP3.LUT P2, RZ, R16.reuse, 0x2, RZ, 0xc0, !PT ;  /* 0x0000000210ff7812 */ /* 0x040fe4000784c0ff */
[----:B------:R-:W-:Y:S02]  /*158d0*/  LOP3.LUT R16, R16, 0xfffffff7, RZ, 0xc0, !PT ;  /* 0xfffffff710107812 */ /* 0x000fe400078ec0ff */
[----:B0-----:R-:W-:Y:S02]  /*158e0*/  FMNMX.FTZ R3, R3, R0, !PT ;  /* 0x0000000003037209 */ /* 0x001fe40007810000 */
[----:B------:R-:W-:Y:S02]  /*158f0*/  @P1 LOP3.LUT R16, R16, 0x8, RZ, 0xfc, !PT ;  /* 0x0000000810101812 */ /* 0x000fe400078efcff */
[----:B------:R-:W-:Y:S01]  /*15900*/  ISETP.LT.OR P1, PT, R21, 0x69, P3 ;  /* 0x000000691500780c */ /* 0x000fe20001f21670 */
[----:B------:R-:W-:-:S01]  /*15910*/  FFMA.FTZ R15, R2, R3, -8 ;  /* 0xc1000000020f7423 */ /* 0x000fc20000010003 */
[----:B------:R-:W-:-:S02]  /*15920*/  LOP3.LUT P3, RZ, R16, 0x20, RZ, 0xc0, !PT ;  /* 0x0000002010ff7812 */ /* 0x000fc4000786c0ff */
[C---:B------:R-:W-:Y:S02]  /*15930*/  ISETP.LT.OR P0, PT, R21.reuse, 0x62, P0 ;  /* 0x000000621500780c */ /* 0x040fe40000701670 */
[C---:B------:R-:W-:Y:S02]  /*15940*/  ISETP.LT.OR P3, PT, R21.reuse, 0x1, P3 ;  /* 0x000000011500780c */ /* 0x040fe40001f61670 */
[----:B------:R-:W-:Y:S02]  /*15950*/  LOP3.LUT R16, R16, 0xffffffbf, RZ, 0xc0, !PT ;  /* 0xffffffbf10107812 */ /* 0x000fe400078ec0ff */
[----:B------:R-:W-:Y:S02]  /*15960*/  FSEL R26, R26, -INF , !P3 ;  /* 0xff8000001a1a7808 */ /* 0x000fe40005800000 */
[----:B------:R-:W-:Y:S02]  /*15970*/  ISETP.LT.OR P6, PT, R21, 0x72, P6 ;  /* 0x000000721500780c */ /* 0x000fe400037c1670 */
[----:B------:R-:W-:-:S02]  /*15980*/  FMNMX.FTZ R0, R26, R154, !PT ;  /* 0x0000009a1a007209 */ /* 0x000fc40007810000 */
[----:B------:R-:W-:Y:S02]  /*15990*/  ISETP.LT.OR P2, PT, R21, 0x79, P2 ;  /* 0x000000791500780c */ /* 0x000fe40001741670 */
[----:B------:R-:W-:Y:S02]  /*159a0*/  FMNMX.FTZ R0, R27, R0, !PT ;  /* 0x000000001b007209 */ /* 0x000fe40007810000 */
[----:B------:R-:W-:Y:S02]  /*159b0*/  @P0 LOP3.LUT R16, R16, 0x40, RZ, 0xfc, !PT ;  /* 0x0000004010100812 */ /* 0x000fe400078efcff */
[----:B------:R-:W-:Y:S02]  /*159c0*/  FMNMX.FTZ R0, R30, R0, !PT ;  /* 0x000000001e007209 */ /* 0x000fe40007810000 */
[----:B------:R-:W-:Y:S02]  /*159d0*/  ISETP.LT.OR P0, PT, R21, 0x6a, P4 ;  /* 0x0000006a1500780c */ /* 0x000fe40002701670 */
[----:B------:R-:W-:-:S02]  /*159e0*/  FMNMX.FTZ R0, R31, R0, !PT ;  /* 0x000000001f007209 */ /* 0x000fc40007810000 */
[----:B------:R-:W-:Y:S02]  /*159f0*/  LOP3.LUT R16, R16, 0xffffffef, RZ, 0xc0, !PT ;  /* 0xffffffef10107812 */ /* 0x000fe400078ec0ff */
[----:B------:R-:W-:Y:S02]  /*15a00*/  FMNMX.FTZ R0, R34, R0, !PT ;  /* 0x0000000022007209 */ /* 0x000fe40007810000 */
[----:B------:R-:W-:Y:S02]  /*15a10*/  @P1 LOP3.LUT R16, R16, 0x10, RZ, 0xfc, !PT ;  /* 0x0000001010101812 */ /* 0x000fe400078efcff */
[----:B------:R-:W-:Y:S02]  /*15a20*/  FMNMX.FTZ R0, R35, R0, !PT ;  /* 0x0000000023007209 */ /* 0x000fe40007810000 */
[----:B------:R-:W-:Y:S02]  /*15a30*/  LOP3.LUT P4, RZ, R16, 0x8, RZ, 0xc0, !PT ;  /* 0x0000000810ff7812 */ /* 0x000fe4000788c0ff */
[----:B------:R-:W-:-:S02]  /*15a40*/  FMNMX.FTZ R0, R38, R0, !PT ;  /* 0x0000000026007209 */ /* 0x000fc40007810000 */
[----:B------:R-:W-:Y:S02]  /*15a50*/  LOP3.LUT R16, R16, 0x7fffffff, RZ, 0xc0, !PT ;  /* 0x7fffffff10107812 */ /* 0x000fe400078ec0ff */
[----:B------:R-:W-:Y:S02]  /*15a60*/  FMNMX.FTZ R0, R39, R0, !PT ;  /* 0x0000000027007209 */ /* 0x000fe40007810000 */
[----:B------:R-:W-:Y:S02]  /*15a70*/  @P0 LOP3.LUT R16, R16, 0x80000000, RZ, 0xfc, !PT ;  /* 0x8000000010100812 */ /* 0x000fe400078efcff */
[----:B------:R-:W-:Y:S02]  /*15a80*/  FMNMX.FTZ R0, R42, R0, !PT ;  /* 0x000000002a007209 */ /* 0x000fe40007810000 */
[----:B------:R-:W-:Y:S02]  /*15a90*/  ISETP.LT.OR P1, PT, R21, 0x71, P5 ;  /* 0x000000711500780c */ /* 0x000fe40002f21670 */
[----:B------:R-:W-:-:S02]  /*15aa0*/  FMNMX.FTZ R0, R43, R0, !PT ;  /* 0x000000002b007209 */ /* 0x000fc40007810000 */
[----:B------:R-:W-:Y:S02]  /*15ab0*/  FSETP.NEU.FTZ.AND P5, PT, R3, -INF , PT ;  /* 0xff8000000300780b */ /* 0x000fe40003fbd000 */
[----:B------:R-:W-:Y:S02]  /*15ac0*/  FMNMX.FTZ R0, R46, R0, !PT ;  /* 0x000000002e007209 */ /* 0x000fe40007810000 */
[----:B------:R-:W-:Y:S02]  /*15ad0*/  LOP3.LUT P0, RZ, R16, 0x40, RZ, 0xc0, !PT ;  /* 0x0000004010ff7812 */ /* 0x000fe4000780c0ff */
[----:B------:R-:W-:Y:S02]  /*15ae0*/  FMNMX.FTZ R0, R47, R0, !PT ;  /* 0x000000002f007209 */ /* 0x000fe40007810000 */
[----:B------:R-:W-:Y:S02]  /*15af0*/  FSEL R14, R3, RZ, P5 ;  /* 0x000000ff030e7208 */ /* 0x000fe40002800000 */
[----:B------:R-:W-:-:S02]  /*15b00*/  FMNMX.FTZ R0, R50, R0, !PT ;  /* 0x0000000032007209 */ /* 0x000fc40007810000 */
[----:B------:R-:W-:Y:S01]  /*15b10*/  FSEL R15, R15, RZ, P5 ;  /* 0x000000ff0f0f7208 */ /* 0x000fe20002800000 */
[----:B------:R-:W-:Y:S01]  /*15b20*/  FADD.FTZ R14, -R14, R153 ;  /* 0x000000990e0e7221 */ /* 0x000fe20000010100 */
[----:B------:R-:W-:Y:S02]  /*15b30*/  FMNMX.FTZ R0, R51, R0, !PT ;  /* 0x0000000033007209 */ /* 0x000fe40007810000 */
[----:B------:R-:W-:Y:S01]  /*15b40*/  LOP3.LUT P5, RZ, R16, 0x10, RZ, 0xc0, !PT ;  /* 0x0000001010ff7812 */ /* 0x000fe200078ac0ff */
[----:B------:R-:W-:-:S01]  /*15b50*/  FFMA.FTZ R24, R2, R24, -R15 ;  /* 0x0000001802187223 */ /* 0x000fc2000001080f */
[----:B------:R-:W-:Y:S01]  /*15b60*/  FMNMX.FTZ R0, R54, R0, !PT ;  /* 0x0000000036007209 */ /* 0x000fe20007810000 */
[C---:B------:R-:W-:Y:S01]  /*15b70*/  FMUL.FTZ R14, R2.reuse, R14 ;  /* 0x0000000e020e7220 */ /* 0x040fe20000410000 */
[----:B------:R-:W-:Y:S01]  /*15b80*/  FSEL R75, R75, -INF , !P0 ;  /* 0xff8000004b4b7808 */ /* 0x000fe20004000000 */
[----:B------:R-:W-:-:S01]  /*15b90*/  FFMA.FTZ R25, R2, R25, -R15 ;  /* 0x0000001902197223 */ /* 0x000fc2000001080f */
[----:B------:R-:W-:Y:S01]  /*15ba0*/  FMNMX.FTZ R0, R55, R0, !PT ;  /* 0x0000000037007209 */ /* 0x000fe20007810000 */
[----:B------:R-:W-:Y:S01]  /*15bb0*/  MUFU.EX2 R24, R24 ;  /* 0x0000001800187308 */ /* 0x000fe20000000800 */
[----:B------:R-:W-:Y:S01]  /*15bc0*/  LOP3.LUT P0, RZ, R16, 0x80000000, RZ, 0xc0, !PT ;  /* 0x8000000010ff7812 */ /* 0x000fe2000780c0ff */
[--C-:B------:R-:W-:Y:S01]  /*15bd0*/  FFMA.FTZ R28, R2, R28, -R15.reuse ;  /* 0x0000001c021c7223 */ /* 0x100fe2000001080f */
[----:B------:R-:W-:Y:S01]  /*15be0*/  FMNMX.FTZ R0, R58, R0, !PT ;  /* 0x000000003a007209 */ /* 0x000fe20007810000 */
[--C-:B------:R-:W-:Y:S01]  /*15bf0*/  FFMA.FTZ R29, R2, R29, -R15.reuse ;  /* 0x0000001d021d7223 */ /* 0x100fe2000001080f */
[----:B------:R-:W-:Y:S01]  /*15c00*/  FSEL R78, R78, -INF , !P5 ;  /* 0xff8000004e4e7808 */ /* 0x000fe20006800000 */
[C-C-:B------:R-:W-:Y:S01]  /*15c10*/  FFMA.FTZ R32, R2.reuse, R32, -R15.reuse ;  /* 0x0000002002207223 */ /* 0x140fe2000001080f */
[----:B------:R-:W-:Y:S01]  /*15c20*/  FMNMX.FTZ R0, R59, R0, !PT ;  /* 0x000000003b007209 */ /* 0x000fe20007810000 */
[----:B------:R-:W0:Y:S01]  /*15c30*/  MUFU.EX2 R14, R14 ;  /* 0x0000000e000e7308 */ /* 0x000e220000000800 */
[----:B------:R-:W-:Y:S01]  /*15c40*/  FSEL R79, R79, -INF , !P0 ;  /* 0xff8000004f4f7808 */ /* 0x000fe20004000000 */
[--C-:B------:R-:W-:Y:S01]  /*15c50*/  FFMA.FTZ R33, R2, R33, -R15.reuse ;  /* 0x0000002102217223 */ /* 0x100fe2000001080f */
[----:B------:R-:W-:Y:S01]  /*15c60*/  FMNMX.FTZ R0, R62, R0, !PT ;  /* 0x000000003e007209 */ /* 0x000fe20007810000 */
[--C-:B------:R-:W-:Y:S01]  /*15c70*/  FFMA.FTZ R36, R2, R36, -R15.reuse ;  /* 0x0000002402247223 */ /* 0x100fe2000001080f */
[----:B------:R-:W-:Y:S01]  /*15c80*/  FSEL R82, R82, -INF , !P1 ;  /* 0xff80000052527808 */ /* 0x000fe20004800000 */
[C-C-:B------:R-:W-:Y:S01]  /*15c90*/  FFMA.FTZ R37, R2.reuse, R37, -R15.reuse ;  /* 0x0000002502257223 */ /* 0x140fe2000001080f */
[----:B------:R-:W-:Y:S01]  /*15ca0*/  FMNMX.FTZ R0, R63, R0, !PT ;  /* 0x000000003f007209 */ /* 0x000fe20007810000 */
[----:B------:R-:W1:Y:S01]  /*15cb0*/  MUFU.EX2 R25, R25 ;  /* 0x0000001900197308 */ /* 0x000e620000000800 */
[----:B------:R-:W-:Y:S01]  /*15cc0*/  FSEL R83, R83, -INF , !P6 ;  /* 0xff80000053537808 */ /* 0x000fe20007000000 */
[--C-:B------:R-:W-:Y:S01]  /*15cd0*/  FFMA.FTZ R40, R2, R40, -R15.reuse ;  /* 0x0000002802287223 */ /* 0x100fe2000001080f */
[----:B------:R-:W-:Y:S01]  /*15ce0*/  FMNMX.FTZ R0, R66, R0, !PT ;  /* 0x0000000042007209 */ /* 0x000fe20007810000 */
[C-C-:B------:R-:W-:Y:S01]  /*15cf0*/  FFMA.FTZ R41, R2.reuse, R41, -R15.reuse ;  /* 0x0000002902297223 */ /* 0x140fe2000001080f */
[----:B------:R-:W-:Y:S01]  /*15d00*/  ISETP.LT.OR P4, PT, R21, 0x7a, P4 ;  /* 0x0000007a1500780c */ /* 0x000fe20002781670 */
[--C-:B------:R-:W-:Y:S01]  /*15d10*/  FFMA.FTZ R44, R2, R44, -R15.reuse ;  /* 0x0000002c022c7223 */ /* 0x100fe2000001080f */
[----:B------:R-:W-:Y:S01]  /*15d20*/  FMNMX.FTZ R0, R67, R0, !PT ;  /* 0x0000000043007209 */ /* 0x000fe20007810000 */
[----:B------:R-:W-:Y:S01]  /*15d30*/  MUFU.EX2 R28, R28 ;  /* 0x0000001c001c7308 */ /* 0x000fe20000000800 */
[----:B------:R-:W-:Y:S01]  /*15d40*/  FSEL R86, R86, -INF , !P2 ;  /* 0xff80000056567808 */ /* 0x000fe20005000000 */
[----:B0-----:R-:W-:Y:S01]  /*15d50*/  FFMA.FTZ R6, R14, R6, R24 ;  /* 0x000000060e067223 */ /* 0x001fe20000010018 */
[----:B------:R-:W-:Y:S01]  /*15d60*/  FMNMX.FTZ R0, R70, R0, !PT ;  /* 0x0000000046007209 */ /* 0x000fe20007810000 */
[C-C-:B------:R-:W-:Y:S01]  /*15d70*/  FFMA.FTZ R45, R2.reuse, R45, -R15.reuse ;  /* 0x0000002d022d7223 */ /* 0x140fe2000001080f */
[----:B------:R-:W-:Y:S01]  /*15d80*/  FSEL R87, R87, -INF , !P4 ;  /* 0xff80000057577808 */ /* 0x000fe20006000000 */
[C-C-:B------:R-:W-:Y:S01]  /*15d90*/  FFMA.FTZ R48, R2.reuse, R48, -R15.reuse ;  /* 0x0000003002307223 */ /* 0x140fe2000001080f */
[----:B------:R-:W-:Y:S01]  /*15da0*/  FMNMX.FTZ R0, R71, R0, !PT ;  /* 0x0000000047007209 */ /* 0x000fe20007810000 */
[----:B------:R-:W-:Y:S01]  /*15db0*/  MUFU.EX2 R29, R29 ;  /* 0x0000001d001d7308 */ /* 0x000fe20000000800 */
[----:B------:R-:W-:-:S01]  /*15dc0*/  FFMA.FTZ R49, R2, R49, -R15 ;  /* 0x0000003102317223 */ /* 0x000fc2000001080f */
[--C-:B------:R-:W-:Y:S01]  /*15dd0*/  FFMA.FTZ R52, R2, R52, -R15.reuse ;  /* 0x0000003402347223 */ /* 0x100fe2000001080f */
[----:B------:R-:W-:Y:S01]  /*15de0*/  FMNMX.FTZ R0, R74, R0, !PT ;  /* 0x000000004a007209 */ /* 0x000fe20007810000 */
[C-C-:B------:R-:W-:Y:S01]  /*15df0*/  FFMA.FTZ R53, R2.reuse, R53, -R15.reuse ;  /* 0x0000003502357223 */ /* 0x140fe2000001080f */
[----:B------:R-:W-:-:S01]  /*15e00*/  FFMA.FTZ R56, R2, R56, -R15 ;  /* 0x0000003802387223 */ /* 0x000fc2000001080f */
        /* <DEDUP_REMOVED lines=10> */
[C-C-:B------:R-:W-:Y:S01]  /*15eb0*/  FFMA.FTZ R69, R2.reuse, R69, -R15.reuse ;  /* 0x0000004502457223 */ /* 0x140fe2000001080f */
        /* <DEDUP_REMOVED lines=9> */
[----:B------:R-:W-:Y:S01]  /*15f50*/  MUFU.EX2 R33, R33 ;  /* 0x0000002100217308 */ /* 0x000fe20000000800 */
[----:B------:R-:W-:Y:S01]  /*15f60*/  FMNMX.FTZ R0, R86, R0, !PT ;  /* 0x0000000056007209 */ /* 0x000fe20007810000 */
[----:B------:R-:W-:Y:S01]  /*15f70*/  FFMA.FTZ R15, R2, R85, -R15 ;  /* 0x00000055020f7223 */ /* 0x000fe2000001080f */
[----:B-1----:R-:W-:-:S01]  /*15f80*/  FADD.FTZ R6, R25, R6 ;  /* 0x0000000619067221 */ /* 0x002fc20000010000 */
[----:B------:R-:W-:-:S02]  /*15f90*/  LOP3.LUT P0, RZ, R16, 0x40000000, RZ, 0xc0, !PT ;  /* 0x4000000010ff7812 */ /* 0x000fc4000780c0ff */
[----:B------:R-:W-:Y:S02]  /*15fa0*/  FMNMX.FTZ R0, R87, R0, !PT ;  /* 0x0000000057007209 */ /* 0x000fe40007810000 */
[----:B------:R-:W-:Y:S01]  /*15fb0*/  MUFU.EX2 R36, R36 ;  /* 0x0000002400247308 */ /* 0x000fe20000000800 */
[----:B------:R-:W-:Y:S02]  /*15fc0*/  LOP3.LUT P1, RZ, R16, 0x20000000, RZ, 0xc0, !PT ;  /* 0x2000000010ff7812 */ /* 0x000fe4000782c0ff */
[----:B------:R-:W0:Y:S05]  /*15fd0*/  SHFL.BFLY PT, R20, R0, 0x2, 0x1f ;  /* 0x0c401f0000147f89 */ /* 0x000e2a00000e0000 */
[----:B------:R-:W-:Y:S08]  /*15fe0*/  MUFU.EX2 R37, R37 ;  /* 0x0000002500257308 */ /* 0x000ff00000000800 */
        /* <DEDUP_REMOVED lines=9> */
[----:B------:R-:W-:Y:S01]  /*16080*/  FSETP.NEU.FTZ.AND P2, PT, R0, -INF , PT ;  /* 0xff8000000000780b */ /* 0x000fe20003f5d000 */
[----:B------:R-:W-:-:S03]  /*16090*/  FFMA.FTZ R21, R2, R0, -8 ;  /* 0xc100000002157423 */ /* 0x000fc60000010000 */
[----:B------:R-:W-:-:S03]  /*160a0*/  FSEL R20, R0, RZ, P2 ;  /* 0x000000ff00147208 */ /* 0x000fc60001000000 */
[----:B------:R-:W-:Y:S01]  /*160b0*/  MUFU.EX2 R52, R52 ;  /* 0x0000003400347308 */ /* 0x000fe20000000800 */
[----:B------:R-:W-:Y:S01]  /*160c0*/  FSEL R21, R21, RZ, P2 ;  /* 0x000000ff15157208 */ /* 0x000fe20001000000 */
[----:B------:R-:W-:-:S04]  /*160d0*/  FADD.FTZ R20, -R20, R154 ;  /* 0x0000009a14147221 */ /* 0x000fc80000010100 */
[C-C-:B------:R-:W-:Y:S01]  /*160e0*/  FFMA.FTZ R26, R2.reuse, R26, -R21.reuse ;  /* 0x0000001a021a7223 */ /* 0x140fe20000010815 */
[----:B------:R-:W-:-:S01]  /*160f0*/  FFMA.FTZ R27, R2, R27, -R21 ;  /* 0x0000001b021b7223 */ /* 0x000fc20000010815 */
[C---:B------:R-:W-:Y:S01]  /*16100*/  FMUL.FTZ R20, R2.reuse, R20 ;  /* 0x0000001402147220 */ /* 0x040fe20000410000 */
        /* <DEDUP_REMOVED lines=61> */
[----:B------:R-:W-:-:S06]  /*164e0*/  FADD.FTZ R5, R52, R5 ;  /* 0x0000000534057221 */ /* 0x000fcc0000010000 */
        /* <DEDUP_REMOVED lines=82> */
.L_x_1256:
[----:B------:R-:W2:Y:S01]  /*16a10*/  LDL R85, [R1+0x30] ;  /* 0x0000300001557983 */ /* 0x000ea20000100800 */
[----:B------:R-:W-:-:S05]  /*16a20*/  VIADD R155, R155, 0x19c60 ;  /* 0x00019c609b9b7836 */ /* 0x000fca0000000000 */
[----:B--2---:R-:W-:Y:S02]  /*16a30*/  PRMT R155, R85, 0x654, R155 ;  /* 0x00000654559b7816 */ /* 0x004fe4000000009b */
[----:B------:R-:W2:Y:S01]  /*16a40*/  LDL R85, [R1+0x28] ;  /* 0x0000280001557983 */ /* 0x000ea20000100800 */
[----:B------:R-:W-:Y:S01]  /*16a50*/  F2FP.SATFINITE.E4M3.F32.PACK_AB_MERGE_C R15, R15, R84, RZ ;  /* 0x000000540f0f723e */ /* 0x000fe200048070ff */
[----:B------:R3:W-:Y:S01]  /*16a60*/  SYNCS.ARRIVE.TRANS64.RED.A1T0 RZ, [R155+URZ], RZ ;  /* 0x000000ff9bff79a7 */ /* 0x0007e2000810043f */
        /* <DEDUP_REMOVED lines=79> */
[----:B------:R-:W-:-:S02]  /*16f60*/  IMAD.MOV.U32 R154, RZ, RZ, R0 ;  /* 0x000000ffff9a7224 */ /* 0x000fc400078e0000 */
[----:B------:R-:W-:Y:S02]  /*16f70*/  IMAD.MOV.U32 R153, RZ, RZ, R3 ;  /* 0x000000ffff997224 */ /* 0x000fe400078e0003 */
[----:B------:R-:W-:Y:S02]  /*16f80*/  IMAD.MOV.U32 R15, RZ, RZ, R22 ;  /* 0x000000ffff0f7224 */ /* 0x000fe400078e0016 */
[----:B------:R-:W-:Y:S01]  /*16f90*/  IMAD.MOV.U32 R14, RZ, RZ, R18 ;  /* 0x000000ffff0e7224 */ /* 0x000fe200078e0012 */
[C---:B--2---:R-:W-:Y:S01]  /*16fa0*/  ISETP.GT.AND P2, PT, R4.reuse, R85, PT ;  /* 0x000000550400720c */ /* 0x044fe20003f44270 */
[----:B------:R-:W-:-:S12]  /*16fb0*/  VIADD R4, R4, 0xffffffff ;  /* 0xffffffff04047836 */ /* 0x000fd80000000000 */
[----:B---3--:R-:W-:Y:S05]  /*16fc0*/  @P2 BRA `(.L_x_1257) ;  /* 0xffffffd000542947 */ /* 0x008fea000383ffff */
.L_x_1237:
[----:B------:R-:W-:Y:S05]  /*16fd0*/  BSYNC B0 ;  /* 0x0000000000007941 */ /* 0x000fea0003800000 */
.L_x_1236:
[----:B------:R-:W-:Y:S06]  /*16fe0*/  BAR.ARV 0x8, 0x1a0 ;  /* 0x0206800000007b1d */ /* 0x000fec0000002000 */
[----:B------:R-:W-:Y:S05]  /*16ff0*/  @!P0 BRA `(.L_x_1258) ;  /* 0x0000000000048947 */ /* 0x000fea0003800000 */
[----:B------:R-:W-:Y:S01]  /*17000*/  BPT.TRAP 0x1 ;  /* 0x000000040000795c */ /* 0x000fe20000300000 */
.L_x_1258:
[----:B------:R-:W-:Y:S01]  /*17010*/  IMAD R15, R18, 0x8, R17 ;  /* 0x00000008120f7824 */ /* 0x000fe200078e0211 */
[----:B------:R-:W-:-:S04]  /*17020*/  SHF.L.U32 R4, R22, 0x1f, RZ ;  /* 0x0000001f16047819 */ /* 0x000fc800000006ff */
[----:B------:R3:W4:Y:S01]  /*17030*/  SYNCS.PHASECHK.TRANS64.TRYWAIT P1, [R15+URZ+0x19c50], R4 ;  /* 0x019c50040f0075a7 */ /* 0x000722000802017f */
[----:B------:R-:W-:Y:S05]  /*17040*/  @!P0 BRA `(.L_x_1259) ;  /* 0x0000000000048947 */ /* 0x000fea0003800000 */
[----:B------:R-:W-:Y:S01]  /*17050*/  BPT.TRAP 0x1 ;  /* 0x000000040000795c */ /* 0x000fe20000300000 */
.L_x_1259:
[----:B------:R-:W-:Y:S04]  /*17060*/  BSSY B0, `(.L_x_1260) ;  /* 0x0000004000007945 */ /* 0x000fe80003800000 */
[----:B----4-:R-:W-:Y:S05]  /*17070*/  @P1 BRA `(.L_x_1261) ;  /* 0x0000000000081947 */ /* 0x010fea0003800000 */
[----:B------:R-:W4:Y:S02]  /*17080*/  SYNCS.PHASECHK.TRANS64.TRYWAIT P1, [R15+URZ+0x19c50], R4 ;  /* 0x019c50040f0075a7 */ /* 0x000f24000802017f */
[----:B----4-:R-:W-:Y:S05]  /*17090*/  @!P1 BRA `(.L_x_1262) ;  /* 0x0000009c00149947 */ /* 0x010fea0003800000 */
.L_x_1261:
[----:B------:R-:W-:Y:S05]  /*170a0*/  BSYNC B0 ;  /* 0x0000000000007941 */ /* 0x000fea0003800000 */
.L_x_1260:
[----:B------:R-:W5:Y:S01]  /*170b0*/  LDL.LU R20, [R1+0x2c] ;  /* 0x00002c0001147983 */ /* 0x000f620000300800 */
[----:B------:R-:W-:-:S03]  /*170c0*/  ULDC.64 UR4, c[0x0][0x9a0] ;  /* 0x0002680000047ab9 */ /* 0x000fc60000000a00 */
[----:B------:R-:W2:Y:S01]  /*170d0*/  LDL.LU R14, [R1+0x5c] ;  /* 0x00005c00010e7983 */ /* 0x000ea20000300800 */
[----:B------:R-:W-:Y:S01]  /*170e0*/  VIADD R17, R17, 0x3000 ;  /* 0x0000300011117836 */ /* 0x000fe20000000000 */
[----:B------:R-:W-:Y:S01]  /*170f0*/  ISETP.NE.U32.AND P1, PT, RZ, UR4, PT ;  /* 0x00000004ff007c0c */ /* 0x000fe2000bf25070 */
[----:B------:R-:W-:Y:S01]  /*17100*/  IMAD.MOV.U32 R9, RZ, RZ, 0x40000040 ;  /* 0x40000040ff097424 */ /* 0x000fe200078e00ff */
[----:B------:R-:W-:Y:S02]  /*17110*/  WARPGROUP.ARRIVE ;  /* 0x00000000000079c5 */ /* 0x000fe40000000000 */
[----:B------:R-:W-:Y:S02]  /*17120*/  SHF.R.U32.HI R17, RZ, 0x4, R17 ;  /* 0x00000004ff117819 */ /* 0x000fe40000011611 */
[----:B------:R-:W-:Y:S02]  /*17130*/  ISETP.NE.AND.EX P1, PT, RZ, UR5, PT, P1 ;  /* 0x00000005ff007c0c */ /* 0x000fe4000bf25310 */
[----:B------:R-:W-:-:S02]  /*17140*/  LOP3.LUT R17, R17, 0x3fff, RZ, 0xc0, !PT ;  /* 0x00003fff11117812 */ /* 0x000fc400078ec0ff */
[----:B------:R-:W-:Y:S02]  /*17150*/  R2UR UR7, R9 ;  /* 0x00000000090772ca */ /* 0x000fe400000e0000 */
[----:B------:R-:W-:-:S05]  /*17160*/  LOP3.LUT R17, R17, 0x10000, RZ, 0xfc, !PT ;  /* 0x0001000011117812 */ /* 0x000fca00078efcff */
[----:B------:R-:W-:Y:S02]  /*17170*/  IMAD R8, R18, 0x300, R17 ;  /* 0x0000030012087824 */ /* 0x000fe400078e0211 */
[----:B------:R-:W3:Y:S03]  /*17180*/  @P1 LDC.64 R12, c[0x0][0x9c8] ;  /* 0x00027200ff0c1b82 */ /* 0x000ee60000000a00 */
[----:B------:R-:W-:-:S05]  /*17190*/  R2UR UR6, R8 ;  /* 0x00000000080672ca */ /* 0x000fca00000e0000 */
[----:B------:R-:W0:Y:S08]  /*171a0*/  @P1 LDC.64 R10, c[0x0][0x9d0] ;  /* 0x00027400ff0a1b82 */ /* 0x000e300000000a00 */
[----:B------:R-:W-:Y:S03]  /*171b0*/  QGMMA.64x96x32.F32.E4M3.E4M3 R88, R148, gdesc[UR4], R88, gsb0 ;  /* 0x0160000494587df3 */ /* 0x000fe60008000858 */
[----:B------:R-:W-:-:S02]  /*171c0*/  WARPGROUP.DEPBAR.LE gsb0, 0x0 ;  /* 0x00008000000079c5 */ /* 0x000fc40000010000 */
[----:B------:R-:W-:Y:S01]  /*171d0*/  WARPGROUP.ARRIVE ;  /* 0x00000000000079c5 */ /* 0x000fe20000000000 */
[----:B-----5:R-:W-:-:S05]  /*171e0*/  @P1 SHF.R.S32.HI R7, RZ, 0x1f, R20 ;  /* 0x0000001fff071819 */ /* 0x020fca0000011414 */
[----:B---34-:R-:W-:Y:S01]  /*171f0*/  @P1 IMAD R4, R7, R12, RZ ;  /* 0x0000000c07041224 */ /* 0x018fe200078e02ff */
[----:B--2---:R-:W-:-:S03]  /*17200*/  @P1 SHF.R.S32.HI R7, RZ, 0x1f, R14 ;  /* 0x0000001fff071819 */ /* 0x004fc6000001140e */
[C---:B------:R-:W-:Y:S02]  /*17210*/  @P1 IMAD R9, R20.reuse, R13, R4 ;  /* 0x0000000d14091224 */ /* 0x040fe400078e0204 */
[----:B------:R-:W-:-:S04]  /*17220*/  @P1 IMAD.WIDE.U32 R12, R20, R12, RZ ;  /* 0x0000000c140c1225 */ /* 0x000fc800078e00ff */
[-C--:B0-----:R-:W-:Y:S02]  /*17230*/  @P1 IMAD R4, R7, R10.reuse, RZ ;  /* 0x0000000a07041224 */ /* 0x081fe400078e02ff */
[----:B------:R-:W-:Y:S02]  /*17240*/  @P1 IMAD.IADD R13, R13, 0x1, R9 ;  /* 0x000000010d0d1824 */ /* 0x000fe400078e0209 */
[C---:B------:R-:W-:Y:S02]  /*17250*/  @P1 IMAD R7, R14.reuse, R11, R4 ;  /* 0x0000000b0e071224 */ /* 0x040fe400078e0204 */
[----:B------:R-:W-:-:S04]  /*17260*/  @P1 IMAD.WIDE.U32 R10, R14, R10, R12 ;  /* 0x0000000a0e0a1225 */ /* 0x000fc800078e000c */
[----:B------:R-:W-:Y:S01]  /*17270*/  @P1 IMAD.IADD R7, R11, 0x1, R7 ;  /* 0x000000010b071824 */ /* 0x000fe200078e0207 */
[----:B------:R-:W-:-:S04]  /*17280*/  @P1 LEA R12, P2, R10, UR4, 0x2 ;  /* 0x000000040a0c1c11 */ /* 0x000fc8000f8410ff */
[----:B------:R-:W-:Y:S01]  /*17290*/  @P1 LEA.HI.X R13, R10, UR5, R7, 0x2, P2 ;  /* 0x000000050a0d1c11 */ /* 0x000fe200090f1407 */
[----:B------:R-:W-:-:S06]  /*172a0*/  IMAD.MOV.U32 R7, RZ, RZ, 0x3f800000 ;  /* 0x3f800000ff077424 */ /* 0x000fcc00078e00ff */
[----:B------:R0:W2:Y:S01]  /*172b0*/  @P1 LDG.E R7, desc[UR40][R12.64] ;  /* 0x000000280c071981 */ /* 0x0000a2000c1e1900 */
[----:B------:R-:W-:Y:S02]  /*172c0*/  VIADD R10, R8, 0x2 ;  /* 0x00000002080a7836 */ /* 0x000fe40000000000 */
[----:B------:R-:W-:Y:S02]  /*172d0*/  IMAD.MOV.U32 R11, RZ, RZ, 0x40000040 ;  /* 0x40000040ff0b7424 */ /* 0x000fe400078e00ff */
[----:B------:R-:W-:Y:S01]  /*172e0*/  IMAD.MOV.U32 R9, RZ, RZ, 0x40000040 ;  /* 0x40000040ff097424 */ /* 0x000fe200078e00ff */
[----:B------:R-:W-:Y:S01]  /*172f0*/  R2UR UR6, R10 ;  /* 0x000000000a0672ca */ /* 0x000fe200000e0000 */
[C---:B------:R-:W-:Y:S01]  /*17300*/  VIADD R10, R8.reuse, 0x4 ;  /* 0x00000004080a7836 */ /* 0x040fe20000000000 */
[----:B------:R-:W-:Y:S01]  /*17310*/  R2UR UR7, R11 ;  /* 0x000000000b0772ca */ /* 0x000fe200000e0000 */
[----:B------:R-:W-:Y:S02]  /*17320*/  IMAD.MOV.U32 R11, RZ, RZ, 0x40000040 ;  /* 0x40000040ff0b7424 */ /* 0x000fe400078e00ff */
[----:B------:R-:W-:-:S10]  /*17330*/  VIADD R8, R8, 0x6 ;  /* 0x0000000608087836 */ /* 0x000fd40000000000 */
[----:B------:R-:W-:Y:S01]  /*17340*/  QGMMA.64x96x32.F32.E4M3.E4M3 R88, R144, gdesc[UR4], R88, gsb0 ;  /* 0x0160000490587df3 */ /* 0x000fe20008000858 */
[----:B------:R-:W-:Y:S02]  /*17350*/  R2UR UR6, R10 ;  /* 0x000000000a0672ca */ /* 0x000fe400000e0000 */
[----:B------:R-:W-:Y:S01]  /*17360*/  R2UR UR7, R11 ;  /* 0x000000000b0772ca */ /* 0x000fe200000e0000 */
[----:B------:R-:W3:Y:S04]  /*17370*/  SHFL.BFLY PT, R10, R5, 0x2, 0x1f ;  /* 0x0c401f00050a7f89 */ /* 0x000ee800000e0000 */
[----:B------:R-:W4:Y:S01]  /*17380*/  SHFL.BFLY PT, R11, R6, 0x2, 0x1f ;  /* 0x0c401f00060b7f89 */ /* 0x000f2200000e0000 */
[----:B---3--:R-:W-:-:S01]  /*17390*/  FADD.FTZ R10, R10, R5 ;  /* 0x000000050a0a7221 */ /* 0x008fc20000010000 */
[----:B------:R-:W-:-:S02]  /*173a0*/  IMAD.MOV.U32 R5, RZ, RZ, -0x800000 ;  /* 0xff800000ff057424 */ /* 0x000fc400078e00ff */
[----:B----4-:R-:W-:-:S01]  /*173b0*/  FADD.FTZ R11, R11, R6 ;  /* 0x000000060b0b7221 */ /* 0x010fc20000010000 */
[----:B------:R-:W-:-:S04]  /*173c0*/  IMAD.MOV.U32 R6, RZ, RZ, RZ ;  /* 0x000000ffff067224 */ /* 0x000fc800078e00ff */
[----:B------:R-:W0:Y:S02]  /*173d0*/  SHFL.BFLY PT, R4, R11, 0x1, 0x1f ;  /* 0x0c201f000b047f89 */ /* 0x000e2400000e0000 */
[----:B0-----:R-:W-:-:S01]  /*173e0*/  FADD.FTZ R12, R11, R4 ;  /* 0x000000040b0c7221 */ /* 0x001fc20000010000 */
[----:B------:R-:W-:-:S03]  /*173f0*/  IMAD.MOV.U32 R4, RZ, RZ, -0x800000 ;  /* 0xff800000ff047424 */ /* 0x000fc600078e00ff */
[C---:B------:R-:W-:Y:S01]  /*17400*/  FMUL.FTZ R14, R12.reuse, 0.00390625 ;  /* 0x3b8000000c0e7820 */ /* 0x040fe20000410000 */
[----:B------:R-:W-:-:S04]  /*17410*/  FSETP.NE.FTZ.AND P1, PT, R12, RZ, PT ;  /* 0x000000ff0c00720b */ /* 0x000fc80003f35000 */
[----:B------:R-:W-:-:S09]  /*17420*/  FSETP.NE.FTZ.AND P2, PT, R14, RZ, PT ;  /* 0x000000ff0e00720b */ /* 0x000fd20003f55000 */
[----:B------:R-:W-:Y:S01]  /*17430*/  @P1 MUFU.RCP R6, R12 ;  /* 0x0000000c00061308 */ /* 0x000fe20000001000 */
[----:B------:R-:W-:Y:S02]  /*17440*/  WARPGROUP.DEPBAR.LE gsb0, 0x0 ;  /* 0x00008000000079c5 */ /* 0x000fe40000010000 */
[----:B------:R-:W-:-:S06]  /*17450*/  WARPGROUP.ARRIVE ;  /* 0x00000000000079c5 */ /* 0x000fcc0000000000 */
[----:B------:R-:W-:Y:S01]  /*17460*/  QGMMA.64x96x32.F32.E4M3.E4M3 R88, R140, gdesc[UR4], R88, gsb0 ;  /* 0x016000048c587df3 */ /* 0x000fe20008000858 */
[----:B------:R-:W-:Y:S01]  /*17470*/  R2UR UR6, R8 ;  /* 0x00000000080672ca */ /* 0x000fe200000e0000 */
[----:B------:R-:W-:Y:S01]  /*17480*/  @P2 FMUL.FTZ R8, R2, 0.69314718246459960938 ;  /* 0x3f31721802082820 */ /* 0x000fe20000410000 */
[----:B------:R-:W-:Y:S02]  /*17490*/  R2UR UR7, R9 ;  /* 0x00000000090772ca */ /* 0x000fe400000e0000 */
[----:B------:R-:W0:Y:S02]  /*174a0*/  SHFL.BFLY PT, R9, R10, 0x1, 0x1f ;  /* 0x0c201f000a097f89 */ /* 0x000e2400000e0000 */
[----:B0-----:R-:W-:-:S01]  /*174b0*/  FADD.FTZ R13, R10, R9 ;  /* 0x000000090a0d7221 */ /* 0x001fc20000010000 */
[----:B------:R-:W-:Y:S01]  /*174c0*/  IMAD.MOV.U32 R10, RZ, RZ, RZ ;  /* 0x000000ffff0a7224 */ /* 0x000fe200078e00ff */
[----:B------:R-:W0:Y:S02]  /*174d0*/  @P2 MUFU.LG2 R9, R14 ;  /* 0x0000000e00092308 */ /* 0x000e240000000c00 */
[C---:B------:R-:W-:Y:S01]  /*174e0*/  FMUL.FTZ R17, R13.reuse, 0.00390625 ;  /* 0x3b8000000d117820 */ /* 0x040fe20000410000 */
[----:B------:R-:W-:-:S04]  /*174f0*/  FSETP.NE.FTZ.AND P1, PT, R13, RZ, PT ;  /* 0x000000ff0d00720b */ /* 0x000fc80003f35000 */
[----:B------:R-:W-:-:S09]  /*17500*/  FSETP.NE.FTZ.AND P3, PT, R17, RZ, PT ;  /* 0x000000ff1100720b */ /* 0x000fd20003f75000 */
[----:B------:R-:W-:Y:S01]  /*17510*/  @P1 MUFU.RCP R10, R13 ;  /* 0x0000000d000a1308 */ /* 0x000fe20000001000 */
[----:B0-----:R-:W-:-:S03]  /*17520*/  @P2 FMUL.FTZ R9, R9, 0.69314718246459960938 ;  /* 0x3f31721809092820 */ /* 0x001fc60000410000 */
[----:B------:R-:W-:Y:S01]  /*17530*/  @P3 FMUL.FTZ R2, R2, 0.69314718246459960938 ;  /* 0x3f31721802023820 */ /* 0x000fe20000410000 */
[----:B------:R-:W-:-:S03]  /*17540*/  @P2 FFMA.FTZ R4, R8, R3, R9 ;  /* 0x0000000308042223 */ /* 0x000fc60000010009 */
[----:B------:R-:W0:Y:S02]  /*17550*/  @P3 MUFU.LG2 R11, R17 ;  /* 0x00000011000b3308 */ /* 0x000e240000000c00 */
[----:B0-----:R-:W-:-:S04]  /*17560*/  @P3 FMUL.FTZ R11, R11, 0.69314718246459960938 ;  /* 0x3f3172180b0b3820 */ /* 0x001fc80000410000 */
[----:B------:R-:W-:Y:S01]  /*17570*/  @P3 FFMA.FTZ R5, R2, R0, R11 ;  /* 0x0000000002053223 */ /* 0x000fe2000001000b */
[----:B------:R-:W-:Y:S02]  /*17580*/  WARPGROUP.DEPBAR.LE gsb0, 0x0 ;  /* 0x00008000000079c5 */ /* 0x000fe40000010000 */
[----:B------:R-:W-:-:S06]  /*17590*/  WARPGROUP.ARRIVE ;  /* 0x00000000000079c5 */ /* 0x000fcc0000000000 */
[----:B------:R-:W-:Y:S01]  /*175a0*/  QGMMA.64x96x32.F32.E4M3.E4M3 R88, R136, gdesc[UR4], R88, gsb0 ;  /* 0x0160000488587df3 */ /* 0x000fe20008000858 */
[-C--:B--2---:R-:W-:Y:S01]  /*175b0*/  FMUL.FTZ R6, R6, R7.reuse ;  /* 0x0000000706067220 */ /* 0x084fe20000410000 */
[----:B------:R-:W-:Y:S01]  /*175c0*/  FMUL.FTZ R2, R10, R7 ;  /* 0x000000070a027220 */ /* 0x000fe20000410000 */
[----:B------:R-:W-:Y:S02]  /*175d0*/  WARPGROUP.DEPBAR.LE gsb0, 0x0 ;  /* 0x00008000000079c5 */ /* 0x000fe40000010000 */
[----:B------:R-:W-:Y:S05]  /*175e0*/  @!P0 BRA `(.L_x_1263) ;  /* 0x0000000000048947 */ /* 0x000fea0003800000 */
[----:B------:R-:W-:Y:S01]  /*175f0*/  BPT.TRAP 0x1 ;  /* 0x000000040000795c */ /* 0x000fe20000300000 */
.L_x_1263:
[----:B------:R-:W2:Y:S01]  /*17600*/  LDL.LU R7, [R1+0x30] ;  /* 0x0000300001077983 */ /* 0x000ea20000300800 */
[----:B------:R-:W-:Y:S02]  /*17610*/  VIADD R0, R15, 0x19c60 ;  /* 0x00019c600f007836 */ /* 0x000fe40000000000 */
[-C--:B------:R-:W-:Y:S01]  /*17620*/  FMUL.FTZ R11, R88, R6.reuse ;  /* 0x00000006580b7220 */ /* 0x080fe20000410000 */
[----:B------:R-:W-:Y:S01]  /*17630*/  FMUL.FTZ R3, R89, R6 ;  /* 0x0000000659037220 */ /* 0x000fe20000410000 */
[----:B------:R-:W3:Y:S01]  /*17640*/  LDL.LU R9, [R1+0x54] ;  /* 0x0000540001097983 */ /* 0x000ee20000300800 */
[----:B------:R-:W-:-:S05]  /*17650*/  VIADD R18, R18, 0x1 ;  /* 0x0000000112127836 */ /* 0x000fca0000000000 */
[----:B------:R-:W-:Y:S01]  /*17660*/  ISETP.NE.AND P1, PT, R18, 0x2, PT ;  /* 0x000000021200780c */ /* 0x000fe20003f25270 */
        /* <DEDUP_REMOVED lines=12> */
[-C--:B-1----:R-:W-:Y:S01]  /*17730*/  FMUL.FTZ R21, R116, R6.reuse ;  /* 0x0000000674157220 */ /* 0x082fe20000410000 */
        /* <DEDUP_REMOVED lines=34> */
[----:B------:R-:W-:-:S02]  /*17960*/  SEL R18, R18, RZ, P1 ;  /* 0x000000ff12127207 */ /* 0x000fc40000800000 */
[----:B--2---:R-:W-:Y:S01]  /*17970*/  PRMT R0, R7, 0x654, R0 ;  /* 0x0000065407007816 */ /* 0x004fe20000000000 */
[----:B---3--:R-:W-:-:S03]  /*17980*/  VIADD R9, R9, 0x1 ;  /* 0x0000000109097836 */ /* 0x008fc60000000000 */
[----:B------:R0:W-:Y:S02]  /*17990*/  SYNCS.ARRIVE.TRANS64.RED.A1T0 RZ, [R0+URZ], RZ ;  /* 0x000000ff00ff79a7 */ /* 0x0001e4000810043f */
[----:B------:R0:W-:Y:S01]  /*179a0*/  STL [R1+0x54], R9 ;  /* 0x0000540901007387 */ /* 0x0001e20000100800 */
[----:B------:R-:W-:-:S04]  /*179b0*/  SEL R7, RZ, 0x1, P1 ;  /* 0x00000001ff077807 */ /* 0x000fc80000800000 */
[----:B------:R-:W-:-:S07]  /*179c0*/  LOP3.LUT R22, R22, R7, RZ, 0x3c, !PT ;  /* 0x0000000716167212 */ /* 0x000fce00078e3cff */
.L_x_1144:
[----:B------:R-:W0:Y:S08]  /*179d0*/  S2UR UR4, SR_CgaCtaId ;  /* 0x00000000000479c3 */ /* 0x000e300000008800 */
[----:B------:R-:W-:Y:S01]  /*179e0*/  BAR.SYNC.DEFER_BLOCKING 0x5, 0x200 ;  /* 0x0148000000007b1d */ /* 0x000fe20000010000 */
[----:B------:R-:W-:-:S05]  /*179f0*/  MOV R17, 0x400 ;  /* 0x0000040000117802 */ /* 0x000fca0000000f00 */
[----:B------:R-:W-:Y:S01]  /*17a00*/  BSSY B0, `(.L_x_1264) ;  /* 0x00001d9000007945 */ /* 0x000fe20003800000 */
[----:B------:R-:W1:Y:S01]  /*17a10*/  S2R R59, SR_TID.X ;  /* 0x00000000003b7919 */ /* 0x000e620000002100 */
[----:B0-----:R-:W-:-:S05]  /*17a20*/  IMAD.U32 R0, RZ, RZ, UR4 ;  /* 0x00000004ff007e24 */ /* 0x001fca000f8e00ff */
[----:B------:R-:W-:Y:S01]  /*17a30*/  LEA R17, R0, R17, 0x18 ;  /* 0x0000001100117211 */ /* 0x000fe200078ec0ff */
[----:B------:R0:W-:Y:S04]  /*17a40*/  STL [R1+0x30], R0 ;  /* 0x0000300001007387 */ /* 0x0001e80000100800 */
[----:B------:R-:W2:Y:S01]  /*17a50*/  LDS.128 R44, [R17+0x19cd0] ;  /* 0x019cd000112c7984 */ /* 0x000ea20000000c00 */
[----:B-1----:R-:W-:-:S05]  /*17a60*/  VIADD R57, R59, 0xffffff80 ;  /* 0xffffff803b397836 */ /* 0x002fca0000000000 */
[----:B------:R-:W-:-:S04]  /*17a70*/  SHF.R.S32.HI R41, RZ, 0x1f, R57 ;  /* 0x0000001fff297819 */ /* 0x000fc80000011439 */
[----:B------:R-:W-:-:S04]  /*17a80*/  LEA.HI R2, R41, R57, RZ, 0x2 ;  /* 0x0000003929027211 */ /* 0x000fc800078f10ff */
[----:B0-----:R-:W-:Y:S02]  /*17a90*/  LOP3.LUT R0, R2, 0x1ffffffc, RZ, 0xc0, !PT ;  /* 0x1ffffffc02007812 */ /* 0x001fe400078ec0ff */
[----:B------:R-:W-:-:S03]  /*17aa0*/  SHF.R.S32.HI R2, RZ, 0x2, R2 ;  /* 0x00000002ff027819 */ /* 0x000fc60000011402 */
[----:B------:R-:W-:-:S04]  /*17ab0*/  IMAD.IADD R0, R57, 0x1, -R0 ;  /* 0x0000000139007824 */ /* 0x000fc800078e0a00 */
[----:B------:R-:W-:Y:S01]  /*17ac0*/  IMAD.SHL.U32 R0, R0, 0x8, RZ ;  /* 0x0000000800007824 */ /* 0x000fe200078e00ff */
[----:B--2---:R0:W-:Y:S04]  /*17ad0*/  STL.64 [R1+0x20], R44 ;  /* 0x0000202c01007387 */ /* 0x0041e80000100a00 */
[----:B------:R0:W-:Y:S01]  /*17ae0*/  STL.64 [R1+0x28], R46 ;  /* 0x0000282e01007387 */ /* 0x0001e20000100a00 */
[----:B------:R-:W-:Y:S06]  /*17af0*/  BAR.ARV 0x4, 0x200 ;  /* 0x0108000000007b1d */ /* 0x000fec0000002000 */
[----:B------:R-:W-:Y:S05]  /*17b00*/  @P0 BRA `(.L_x_1265) ;  /* 0x0000001400380947 */ /* 0x000fea0003800000 */
[----:B------:R-:W-:Y:S01]  /*17b10*/  IMAD.SHL.U32 R6, R59, 0x4, RZ ;  /* 0x000000043b067824 */ /* 0x000fe200078e00ff */
[----:B------:R-:W-:Y:S01]  /*17b20*/  ULDC.64 UR4, c[0x4][0x38] ;  /* 0x01000e0000047ab9 */ /* 0x000fe20000000a00 */
[----:B------:R-:W2:Y:S03]  /*17b30*/  LDL R61, [R1+0x50] ;  /* 0x00005000013d7983 */ /* 0x000ea60000100800 */
[----:B------:R-:W-:-:S04]  /*17b40*/  LOP3.LUT R6, R6, 0xc, RZ, 0xc0, !PT ;  /* 0x0000000c06067812 */ /* 0x000fc800078ec0ff */
[----:B------:R-:W-:-:S05]  /*17b50*/  IADD3 R6, P0, R6, UR4, RZ ;  /* 0x0000000406067c10 */ /* 0x000fca000ff1e0ff */
[----:B------:R-:W-:Y:S01]  /*17b60*/  IMAD.X R7, RZ, RZ, UR5, P0 ;  /* 0x00000005ff077e24 */ /* 0x000fe200080e06ff */
[----:B-----5:R-:W1:Y:S01]  /*17b70*/  S2R R24, SR_SWINHI ;  /* 0x0000000000187919 */ /* 0x020e620000002f00 */
[----:B------:R-:W-:Y:S01]  /*17b80*/  F2FP.BF16.F32.PACK_AB R11, R92, R11 ;  /* 0x0000000b5c0b723e */ /* 0x000fe200000010ff */
[----:B------:R-:W-:Y:S02]  /*17b90*/  ULDC.64 UR4, c[0x0][0xbd8] ;  /* 0x0002f60000047ab9 */ /* 0x000fe40000000a00 */
[----:B------:R3:W4:Y:S01]  /*17ba0*/  LDG.E.CONSTANT R9, desc[UR40][R6.64] ;  /* 0x0000002806097981 */ /* 0x000722000c1e9900 */
[----:B------:R-:W-:Y:S02]  /*17bb0*/  F2FP.BF16.F32.PACK_AB R38, R38, R3 ;  /* 0x000000032626723e */ /* 0x000fe400000010ff */
[----:B------:R-:W-:Y:S02]  /*17bc0*/  F2FP.BF16.F32.PACK_AB R15, R15, R120 ;  /* 0x000000780f0f723e */ /* 0x000fe400000010ff */
[----:B------:R-:W-:-:S02]  /*17bd0*/  F2FP.BF16.F32.PACK_AB R10, R10, R121 ;  /* 0x000000790a0a723e */ /* 0x000fc400000010ff */
[----:B------:R-:W-:Y:S02]  /*17be0*/  F2FP.BF16.F32.PACK_AB R29, R126, R29 ;  /* 0x0000001d7e1d723e */ /* 0x000fe400000010ff */
[----:B------:R-:W-:Y:S02]  /*17bf0*/  F2FP.BF16.F32.PACK_AB R28, R127, R28 ;  /* 0x0000001c7f1c723e */ /* 0x000fe400000010ff */
[----:B---3--:R-:W-:Y:S02]  /*17c00*/  LOP3.LUT P1, R6, R59, 0x3, RZ, 0xc0, !PT ;  /* 0x000000033b067812 */ /* 0x008fe4000782c0ff */
[----:B------:R-:W-:Y:S02]  /*17c10*/  F2FP.BF16.F32.PACK_AB R134, R134, R27 ;  /* 0x0000001b8686723e */ /* 0x000fe400000010ff */
[----:B------:R-:W-:Y:S02]  /*17c20*/  ISETP.EQ.OR P1, PT, R6, 0x3, !P1 ;  /* 0x000000030600780c */ /* 0x000fe40004f22670 */
[----:B------:R-:W-:-:S02]  /*17c30*/  LEA.HI R6, R41, R57, RZ, 0x4 ;  /* 0x0000003929067211 */ /* 0x000fc400078f20ff */
[----:B------:R-:W-:Y:S02]  /*17c40*/  LEA.HI R41, R41, R57, RZ, 0x5 ;  /* 0x0000003929297211 */ /* 0x000fe400078f28ff */
[----:B------:R-:W-:Y:S02]  /*17c50*/  SHF.R.S32.HI R7, RZ, 0x4, R6 ;  /* 0x00000004ff077819 */ /* 0x000fe40000011406 */
[----:B------:R-:W-:Y:S01]  /*17c60*/  SEL R40, R11, R38, P1 ;  /* 0x000000260b287207 */ /* 0x000fe20000800000 */
[----:B------:R-:W-:Y:S01]  /*17c70*/  IMAD.SHL.U32 R41, R41, 0x10, RZ ;  /* 0x0000001029297824 */ /* 0x000fe200078e00ff */
[----:B------:R-:W-:Y:S02]  /*17c80*/  SEL R38, R38, R11, P1 ;  /* 0x0000000b26267207 */ /* 0x000fe40000800000 */
[C---:B------:R-:W-:Y:S02]  /*17c90*/  LOP3.LUT R11, R6.reuse, 0x7fffff0, RZ, 0xc0, !PT ;  /* 0x07fffff0060b7812 */ /* 0x040fe400078ec0ff */
[----:B------:R-:W-:-:S02]  /*17ca0*/  LEA.HI R6, R6, R7, RZ, 0x1 ;  /* 0x0000000706067211 */ /* 0x000fc400078f08ff */
[----:B------:R-:W-:Y:S01]  /*17cb0*/  SEL R54, R15, R10, P1 ;  /* 0x0000000a0f367207 */ /* 0x000fe20000800000 */
[----:B------:R-:W-:Y:S01]  /*17cc0*/  IMAD.IADD R11, R57, 0x1, -R11 ;  /* 0x00000001390b7824 */ /* 0x000fe200078e0a0b */
[----:B------:R-:W-:Y:S02]  /*17cd0*/  SEL R56, R10, R15, P1 ;  /* 0x0000000f0a387207 */ /* 0x000fe40000800000 */
[----:B------:R-:W-:Y:S02]  /*17ce0*/  LOP3.LUT R10, R41, 0xfffffe00, RZ, 0xc0, !PT ;  /* 0xfffffe00290a7812 */ /* 0x000fe400078ec0ff */
[----:B------:R-:W-:Y:S02]  /*17cf0*/  LOP3.LUT R6, R6, 0x1ffffffe, RZ, 0xc0, !PT ;  /* 0x1ffffffe06067812 */ /* 0x000fe400078ec0ff */
[----:B------:R-:W-:Y:S01]  /*17d00*/  F2FP.BF16.F32.PACK_AB R135, R135, R26 ;  /* 0x0000001a8787723e */ /* 0x000fe200000010ff */
[----:B------:R-:W-:Y:S01]  /*17d10*/  IMAD R11, R11, 0x20, R10 ;  /* 0x000000200b0b7824 */ /* 0x000fe200078e020a */
[----:B------:R-:W-:Y:S01]  /*17d20*/  SEL R68, R29, R28, P1 ;  /* 0x0000001c1d447207 */ /* 0x000fe20000800000 */
[----:B------:R-:W-:Y:S01]  /*17d30*/  IMAD.IADD R6, R7, 0x1, -R6 ;  /* 0x0000000107067824 */ /* 0x000fe200078e0a06 */
[----:B------:R-:W-:-:S02]  /*17d40*/  F2FP.BF16.F32.PACK_AB R33, R110, R33 ;  /* 0x000000216e21723e */ /* 0x000fc400000010ff */
[----:B------:R-:W-:Y:S01]  /*17d50*/  F2FP.BF16.F32.PACK_AB R32, R111, R32 ;  /* 0x000000206f20723e */ /* 0x000fe200000010ff */
[----:B------:R-:W-:Y:S01]  /*17d60*/  IMAD R11, R6, 0x8, R11 ;  /* 0x00000008060b7824 */ /* 0x000fe200078e020b */
[----:B------:R-:W-:Y:S02]  /*17d70*/  MOV R6, R17 ;  /* 0x0000001100067202 */ /* 0x000fe40000000f00 */
[----:B-1----:R-:W-:Y:S02]  /*17d80*/  MOV R7, R24 ;  /* 0x0000001800077202 */ /* 0x002fe40000000f00 */
[----:B------:R-:W-:Y:S02]  /*17d90*/  SEL R28, R28, R29, P1 ;  /* 0x0000001d1c1c7207 */ /* 0x000fe40000800000 */
[----:B------:R-:W-:Y:S01]  /*17da0*/  F2FP.BF16.F32.PACK_AB R31, R118, R31 ;  /* 0x0000001f761f723e */ /* 0x000fe200000010ff */
[----:B------:R-:W-:Y:S01]  /*17db0*/  IMAD.WIDE R26, R11, 0x2, R6 ;  /* 0x000000020b1a7825 */ /* 0x000fe200078e0206 */
[----:B------:R-:W-:-:S02]  /*17dc0*/  F2FP.BF16.F32.PACK_AB R30, R119, R30 ;  /* 0x0000001e771e723e */ /* 0x000fc400000010ff */
[----:B------:R-:W-:Y:S02]  /*17dd0*/  SEL R64, R33, R32, P1 ;  /* 0x0000002021407207 */ /* 0x000fe40000800000 */
[----:B------:R-:W-:Y:S02]  /*17de0*/  IADD3 R29, P5, R26, 0x20, RZ ;  /* 0x000000201a1d7810 */ /* 0x000fe40007fbe0ff */
[----:B------:R-:W-:Y:S02]  /*17df0*/  F2FP.BF16.F32.PACK_AB R21, R21, R112 ;  /* 0x000000701515723e */ /* 0x000fe400000010ff */
[----:B------:R-:W-:Y:S02]  /*17e00*/  F2FP.BF16.F32.PACK_AB R12, R12, R113 ;  /* 0x000000710c0c723e */ /* 0x000fe400000010ff */
[----:B------:R-:W-:Y:S02]  /*17e10*/  SEL R32, R32, R33, P1 ;  /* 0x0000002120207207 */ /* 0x000fe40000800000 */
[----:B------:R-:W-:-:S02]  /*17e20*/  LOP3.LUT R10, R29, 0x180, RZ, 0xc0, !PT ;  /* 0x000001801d0a7812 */ /* 0x000fc400078ec0ff */
[----:B------:R-:W-:Y:S02]  /*17e30*/  IADD3 R33, P3, R26, 0x3020, RZ ;  /* 0x000030201a217810 */ /* 0x000fe40007f7e0ff */
[----:B------:R-:W-:Y:S02]  /*17e40*/  SEL R66, R31, R30, P1 ;  /* 0x0000001e1f427207 */ /* 0x000fe40000800000 */
[----:B------:R-:W-:Y:S01]  /*17e50*/  SEL R50, R21, R12, P1 ;  /* 0x0000000c15327207 */ /* 0x000fe20000800000 */
[----:B------:R-:W-:Y:S01]  /*17e60*/  IMAD.X R15, RZ, RZ, R27, P3 ;  /* 0x000000ffff0f7224 */ /* 0x000fe200018e061b */
[----:B------:R-:W-:Y:S02]  /*17e70*/  SEL R52, R12, R21, P1 ;  /* 0x000000150c347207 */ /* 0x000fe40000800000 */
[----:B------:R-:W-:Y:S02]  /*17e80*/  SEL R30, R30, R31, P1 ;  /* 0x0000001f1e1e7207 */ /* 0x000fe40000800000 */
[----:B------:R-:W-:-:S02]  /*17e90*/  SHF.R.U64 R10, R10, 0x3, RZ ;  /* 0x000000030a0a7819 */ /* 0x000fc400000012ff */
[C---:B------:R-:W-:Y:S02]  /*17ea0*/  IADD3 R31, P4, R26.reuse, 0x3000, RZ ;  /* 0x000030001a1f7810 */ /* 0x040fe40007f9e0ff */
[----:B------:R-:W-:Y:S02]  /*17eb0*/  LOP3.LUT R12, R33, 0x180, RZ, 0xc0, !PT ;  /* 0x00000180210c7812 */ /* 0x000fe400078ec0ff */
[----:B------:R-:W-:Y:S01]  /*17ec0*/  IADD3 R72, P2, R26, 0x6000, RZ ;  /* 0x000060001a487810 */ /* 0x000fe20007f5e0ff */
[----:B------:R-:W-:Y:S01]  /*17ed0*/  IMAD.X R21, RZ, RZ, R27, P4 ;  /* 0x000000ffff157224 */ /* 0x000fe200020e061b */
[----:B------:R-:W-:Y:S02]  /*17ee0*/  F2FP.BF16.F32.PACK_AB R35, R102, R35 ;  /* 0x000000236623723e */ /* 0x000fe400000010ff */
[----:B------:R-:W-:Y:S02]  /*17ef0*/  F2FP.BF16.F32.PACK_AB R34, R103, R34 ;  /* 0x000000226722723e */ /* 0x000fe400000010ff */
[----:B------:R-:W-:-:S02]  /*17f00*/  F2FP.BF16.F32.PACK_AB R25, R25, R104 ;  /* 0x000000681919723e */ /* 0x000fc400000010ff */
[----:B------:R-:W-:Y:S02]  /*17f10*/  F2FP.BF16.F32.PACK_AB R14, R14, R105 ;  /* 0x000000690e0e723e */ /* 0x000fe400000010ff */
[----:B------:R-:W-:Y:S02]  /*17f20*/  LOP3.LUT R24, R10, R29, RZ, 0x3c, !PT ;  /* 0x0000001d0a187212 */ /* 0x000fe400078e3cff */
[----:B------:R-:W-:Y:S02]  /*17f30*/  LOP3.LUT R10, R31, 0x180, RZ, 0xc0, !PT ;  /* 0x000001801f0a7812 */ /* 0x000fe400078ec0ff */
[----:B------:R-:W-:Y:S02]  /*17f40*/  SHF.R.U64 R12, R12, 0x3, RZ ;  /* 0x000000030c0c7819 */ /* 0x000fe400000012ff */
[C---:B------:R-:W-:Y:S02]  /*17f50*/  LOP3.LUT R11, R26.reuse, 0x180, RZ, 0xc0, !PT ;  /* 0x000001801a0b7812 */ /* 0x040fe400078ec0ff */
[----:B------:R-:W-:-:S02]  /*17f60*/  IADD3 R74, P0, R26, 0x6020, RZ ;  /* 0x000060201a4a7810 */ /* 0x000fc40007f1e0ff */
[----:B------:R-:W-:Y:S02]  /*17f70*/  LOP3.LUT R29, R72, 0x180, RZ, 0xc0, !PT ;  /* 0x00000180481d7812 */ /* 0x000fe400078ec0ff */
[----:B------:R-:W-:Y:S02]  /*17f80*/  F2FP.BF16.F32.PACK_AB R37, R37, R96 ;  /* 0x000000602525723e */ /* 0x000fe400000010ff */
[----:B------:R-:W-:Y:S02]  /*17f90*/  F2FP.BF16.F32.PACK_AB R20, R20, R97 ;  /* 0x000000611414723e */ /* 0x000fe400000010ff */
[----:B------:R-:W-:Y:S02]  /*17fa0*/  F2FP.BF16.F32.PACK_AB R13, R13, R128 ;  /* 0x000000800d0d723e */ /* 0x000fe400000010ff */
[----:B------:R-:W-:Y:S02]  /*17fb0*/  F2FP.BF16.F32.PACK_AB R8, R8, R129 ;  /* 0x000000810808723e */ /* 0x000fe400000010ff */
[----:B0-----:R-:W-:-:S02]  /*17fc0*/  SEL R46, R25, R14, P1 ;  /* 0x0000000e192e7207 */ /* 0x001fc40000800000 */
[----:B------:R-:W-:Y:S01]  /*17fd0*/  SEL R48, R14, R25, P1 ;  /* 0x000000190e307207 */ /* 0x000fe20000800000 */
[----:B------:R-:W-:Y:S01]  /*17fe0*/  IMAD.X R25, RZ, RZ, R27, P5 ;  /* 0x000000ffff197224 */ /* 0x000fe200028e061b */
[----:B------:R-:W-:Y:S02]  /*17ff0*/  SEL R62, R35, R34, P1 ;  /* 0x00000022233e7207 */ /* 0x000fe40000800000 */
[----:B------:R-:W-:Y:S02]  /*18000*/  F2FP.BF16.F32.PACK_AB R39, R94, R39 ;  /* 0x000000275e27723e */ /* 0x000fe400000010ff */
[----:B------:R-:W-:Y:S02]  /*18010*/  F2FP.BF16.F32.PACK_AB R36, R95, R36 ;  /* 0x000000245f24723e */ /* 0x000fe400000010ff */
[----:B------:R-:W-:Y:S02]  /*18020*/  SEL R34, R34, R35, P1 ;  /* 0x0000002322227207 */ /* 0x000fe40000800000 */
[----:B------:R-:W-:-:S02]  /*18030*/  SHF.R.U64 R10, R10, 0x3, RZ ;  /* 0x000000030a0a7819 */ /* 0x000fc400000012ff */
[----:B------:R-:W-:Y:S02]  /*18040*/  LOP3.LUT R14, R12, R33, RZ, 0x3c, !PT ;  /* 0x000000210c0e7212 */ /* 0x000fe400078e3cff */
[----:B------:R-:W-:Y:S02]  /*18050*/  SHF.R.U64 R11, R11, 0x3, RZ ;  /* 0x000000030b0b7819 */ /* 0x000fe400000012ff */
[----:B------:R-:W-:Y:S02]  /*18060*/  LOP3.LUT R35, R74, 0x180, RZ, 0xc0, !PT ;  /* 0x000001804a237812 */ /* 0x000fe400078ec0ff */
[----:B------:R-:W-:Y:S02]  /*18070*/  SHF.R.U64 R29, R29, 0x3, RZ ;  /* 0x000000031d1d7819 */ /* 0x000fe400000012ff */
[----:B------:R-:W-:Y:S02]  /*18080*/  SEL R42, R37, R20, P1 ;  /* 0x00000014252a7207 */ /* 0x000fe40000800000 */
[----:B------:R-:W-:-:S02]  /*18090*/  SEL R44, R20, R37, P1 ;  /* 0x00000025142c7207 */ /* 0x000fc40000800000 */
[----:B------:R-:W-:Y:S02]  /*180a0*/  SEL R58, R13, R8, P1 ;  /* 0x000000080d3a7207 */ /* 0x000fe40000800000 */
[----:B------:R-:W-:Y:S01]  /*180b0*/  SEL R60, R8, R13, P1 ;  /* 0x0000000d083c7207 */ /* 0x000fe20000800000 */
[----:B------:R-:W-:Y:S01]  /*180c0*/  IMAD.X R13, RZ, RZ, R27, P2 ;  /* 0x000000ffff0d7224 */ /* 0x000fe200010e061b */
[----:B------:R-:W-:Y:S02]  /*180d0*/  SEL R8, R39, R36, P1 ;  /* 0x0000002427087207 */ /* 0x000fe40000800000 */
[----:B------:R-:W-:Y:S02]  /*180e0*/  LOP3.LUT R20, R10, R31, RZ, 0x3c, !PT ;  /* 0x0000001f0a147212 */ /* 0x000fe400078e3cff */
[----:B------:R-:W-:Y:S02]  /*180f0*/  MOV R49, R14 ;  /* 0x0000000e00317202 */ /* 0x000fe40000000f00 */
[----:B------:R-:W-:-:S02]  /*18100*/  SEL R36, R36, R39, P1 ;  /* 0x0000002724247207 */ /* 0x000fc40000800000 */
[----:B------:R-:W-:Y:S01]  /*18110*/  LOP3.LUT R26, R11, R26, RZ, 0x3c, !PT ;  /* 0x0000001a0b1a7212 */ /* 0x000fe200078e3cff */
[----:B------:R-:W-:Y:S01]  /*18120*/  IMAD.X R11, RZ, RZ, R27, P0 ;  /* 0x000000ffff0b7224 */ /* 0x000fe200000e061b */
[----:B------:R-:W-:Y:S02]  /*18130*/  SHF.R.U64 R35, R35, 0x3, RZ ;  /* 0x0000000323237819 */ /* 0x000fe400000012ff */
[----:B------:R-:W-:Y:S02]  /*18140*/  LOP3.LUT R12, R29, R72, RZ, 0x3c, !PT ;  /* 0x000000481d0c7212 */ /* 0x000fe400078e3cff */
[----:B------:R-:W-:Y:S02]  /*18150*/  SEL R70, R134, R135, P1 ;  /* 0x0000008786467207 */ /* 0x000fe40000800000 */
[----:B------:R-:W-:Y:S02]  /*18160*/  SEL R134, R135, R134, P1 ;  /* 0x0000008687867207 */ /* 0x000fe40000800000 */
[----:B------:R-:W-:-:S02]  /*18170*/  MOV R55, R26 ;  /* 0x0000001a00377202 */ /* 0x000fc40000000f00 */
[----:B------:R-:W-:Y:S02]  /*18180*/  MOV R53, R24 ;  /* 0x0000001800357202 */ /* 0x000fe40000000f00 */
[----:B------:R-:W-:Y:S02]  /*18190*/  MOV R51, R20 ;  /* 0x0000001400337202 */ /* 0x000fe40000000f00 */
[----:B------:R-:W-:Y:S02]  /*181a0*/  MOV R47, R12 ;  /* 0x0000000c002f7202 */ /* 0x000fe40000000f00 */
[----:B------:R-:W-:Y:S02]  /*181b0*/  LOP3.LUT R10, R35, R74, RZ, 0x3c, !PT ;  /* 0x0000004a230a7212 */ /* 0x000fe400078e3cff */
[----:B------:R-:W-:Y:S02]  /*181c0*/  ISETP.NE.U32.AND P0, PT, RZ, UR4, PT ;  /* 0x00000004ff007c0c */ /* 0x000fe4000bf05070 */
[----:B------:R-:W-:-:S02]  /*181d0*/  MOV R45, R10 ;  /* 0x0000000a002d7202 */ /* 0x000fc40000000f00 */
[----:B------:R-:W-:Y:S01]  /*181e0*/  ISETP.NE.AND.EX P0, PT, RZ, UR5, PT, P0 ;  /* 0x00000005ff007c0c */ /* 0x000fe2000bf05300 */
[----:B------:R-:W-:Y:S01]  /*181f0*/  ULDC.64 UR4, c[0x0][0xbe0] ;  /* 0x0002f80000047ab9 */ /* 0x000fe20000000a00 */
[----:B----4-:R-:W-:Y:S01]  /*18200*/  LOP3.LUT R15, R9, 0x2, RZ, 0x3c, !PT ;  /* 0x00000002090f7812 */ /* 0x010fe200078e3cff */
[----:B------:R-:W-:Y:S04]  /*18210*/  SHFL.IDX PT, R40, R40, R9, 0x1c1f ;  /* 0x001c1f0928287589 */ /* 0x000fe800000e0000 */
[----:B------:R-:W0:Y:S04]  /*18220*/  SHFL.IDX PT, R13, R38, R15, 0x1c1f ;  /* 0x001c1f0f260d7589 */ /* 0x000e2800000e0000 */
[----:B------:R-:W-:Y:S04]  /*18230*/  SHFL.IDX PT, R46, R46, R9, 0x1c1f ;  /* 0x001c1f092e2e7589 */ /* 0x000fe800000e0000 */
[----:B------:R0:W-:Y:S04]  /*18240*/  SHFL.IDX PT, R20, R8, R9, 0x1c1f ;  /* 0x001c1f0908147589 */ /* 0x0001e800000e0000 */
[----:B------:R-:W1:Y:S04]  /*18250*/  SHFL.IDX PT, R25, R48, R15, 0x1c1f ;  /* 0x001c1f0f30197589 */ /* 0x000e6800000e0000 */
[----:B------:R-:W3:Y:S04]  /*18260*/  SHFL.IDX PT, R27, R36, R15, 0x1c1f ;  /* 0x001c1f0f241b7589 */ /* 0x000ee800000e0000 */
[----:B------:R-:W-:Y:S04]  /*18270*/  SHFL.IDX PT, R50, R50, R9, 0x1c1f ;  /* 0x001c1f0932327589 */ /* 0x000fe800000e0000 */
[----:B------:R-:W-:Y:S01]  /*18280*/  SHFL.IDX PT, R54, R54, R9, 0x1c1f ;  /* 0x001c1f0936367589 */ /* 0x000fe200000e0000 */
[----:B0-----:R-:W-:-:S02]  /*18290*/  SEL R8, R40, R13, P1 ;  /* 0x0000000d28087207 */ /* 0x001fc40000800000 */
[----:B------:R-:W-:Y:S01]  /*182a0*/  SEL R10, R13, R40, P1 ;  /* 0x000000280d0a7207 */ /* 0x000fe20000800000 */
[----:B------:R-:W-:Y:S04]  /*182b0*/  SHFL.IDX PT, R29, R52, R15, 0x1c1f ;  /* 0x001c1f0f341d7589 */ /* 0x000fe800000e0000 */
[----:B------:R-:W0:Y:S04]  /*182c0*/  SHFL.IDX PT, R31, R56, R15, 0x1c1f ;  /* 0x001c1f0f381f7589 */ /* 0x000e2800000e0000 */
[----:B------:R-:W-:Y:S01]  /*182d0*/  SHFL.IDX PT, R62, R62, R9, 0x1c1f ;  /* 0x001c1f093e3e7589 */ /* 0x000fe200000e0000 */
[----:B-1----:R-:W-:-:S02]  /*182e0*/  SEL R24, R46, R25, P1 ;  /* 0x000000192e187207 */ /* 0x002fc40000800000 */
[----:B------:R-:W-:Y:S01]  /*182f0*/  SEL R26, R25, R46, P1 ;  /* 0x0000002e191a7207 */ /* 0x000fe20000800000 */
[----:B------:R0:W1:Y:S01]  /*18300*/  SHFL.IDX PT, R35, R34, R15, 0x1c1f ;  /* 0x001c1f0f22237589 */ /* 0x00006200000e0000 */
[----:B---3--:R-:W-:-:S03]  /*18310*/  SEL R11, R27, R20, P1 ;  /* 0x000000141b0b7207 */ /* 0x008fc60000800000 */
[----:B------:R-:W-:Y:S04]  /*18320*/  SHFL.IDX PT, R64, R64, R9, 0x1c1f ;  /* 0x001c1f0940407589 */ /* 0x000fe800000e0000 */
[----:B------:R3:W4:Y:S04]  /*18330*/  SHFL.IDX PT, R37, R32, R15, 0x1c1f ;  /* 0x001c1f0f20257589 */ /* 0x00072800000e0000 */
[----:B------:R-:W-:Y:S04]  /*18340*/  SHFL.IDX PT, R58, R58, R9, 0x1c1f ;  /* 0x001c1f093a3a7589 */ /* 0x000fe800000e0000 */
[----:B------:R-:W-:Y:S01]  /*18350*/  SHFL.IDX PT, R66, R66, R9, 0x1c1f ;  /* 0x001c1f0942427589 */ /* 0x000fe200000e0000 */
[----:B0-----:R-:W-:-:S02]  /*18360*/  SEL R34, R31, R54, P1 ;  /* 0x000000361f227207 */ /* 0x001fc40000800000 */
[----:B---3--:R-:W-:Y:S01]  /*18370*/  SEL R32, R54, R31, P1 ;  /* 0x0000001f36207207 */ /* 0x008fe20000800000 */
[----:B------:R-:W0:Y:S04]  /*18380*/  SHFL.IDX PT, R33, R60, R15, 0x1c1f ;  /* 0x001c1f0f3c217589 */ /* 0x000e2800000e0000 */
[----:B------:R3:W2:Y:S01]  /*18390*/  SHFL.IDX PT, R39, R30, R15, 0x1c1f ;  /* 0x001c1f0f1e277589 */ /* 0x0006a200000e0000 */
[----:B-1----:R-:W-:-:S03]  /*183a0*/  SEL R13, R62, R35, P1 ;  /* 0x000000233e0d7207 */ /* 0x002fc60000800000 */
[----:B------:R-:W-:Y:S04]  /*183b0*/  SHFL.IDX PT, R42, R42, R9, 0x1c1f ;  /* 0x001c1f092a2a7589 */ /* 0x000fe800000e0000 */
[----:B------:R-:W1:Y:S01]  /*183c0*/  SHFL.IDX PT, R21, R44, R15, 0x1c1f ;  /* 0x001c1f0f2c157589 */ /* 0x000e6200000e0000 */
[----:B----4-:R-:W-:Y:S02]  /*183d0*/  SEL R25, R64, R37, P1 ;  /* 0x0000002540197207 */ /* 0x010fe40000800000 */
[----:B---3--:R-:W-:Y:S01]  /*183e0*/  SEL R30, R29, R50, P1 ;  /* 0x000000321d1e7207 */ /* 0x008fe20000800000 */
[----:B------:R-:W-:Y:S04]  /*183f0*/  SHFL.IDX PT, R68, R68, R9, 0x1c1f ;  /* 0x001c1f0944447589 */ /* 0x000fe800000e0000 */
[----:B------:R3:W-:Y:S04]  /*18400*/  SHFL.IDX PT, R70, R70, R9, 0x1c1f ;  /* 0x001c1f0946467589 */ /* 0x0007e800000e0000 */
[----:B------:R4:W1:Y:S01]  /*18410*/  SHFL.IDX PT, R41, R28, R15, 0x1c1f ;  /* 0x001c1f0f1c297589 */ /* 0x00086200000e0000 */
[----:B0-----:R-:W-:-:S02]  /*18420*/  SEL R36, R58, R33, P1 ;  /* 0x000000213a247207 */ /* 0x001fc40000800000 */
[----:B------:R-:W-:Y:S01]  /*18430*/  SEL R38, R33, R58, P1 ;  /* 0x0000003a21267207 */ /* 0x000fe20000800000 */
[----:B------:R0:W1:Y:S01]  /*18440*/  SHFL.IDX PT, R43, R134, R15, 0x1c1f ;  /* 0x001c1f0f862b7589 */ /* 0x00006200000e0000 */
[----:B--2---:R-:W-:Y:S02]  /*18450*/  SEL R31, R39, R66, P1 ;  /* 0x00000042271f7207 */ /* 0x004fe40000800000 */
[----:B---3--:R-:W-:Y:S01]  /*18460*/  SEL R9, R20, R27, P1 ;  /* 0x0000001b14097207 */ /* 0x008fe20000800000 */
[----:B------:R-:W-:Y:S01]  /*18470*/  BAR.SYNC.DEFER_BLOCKING 0x1, 0x180 ;  /* 0x0046000000007b1d */ /* 0x000fe20000010000 */
[----:B------:R-:W-:Y:S02]  /*18480*/  SEL R27, R37, R64, P1 ;  /* 0x00000040251b7207 */ /* 0x000fe40000800000 */
[----:B----4-:R-:W-:Y:S02]  /*18490*/  SEL R28, R50, R29, P1 ;  /* 0x0000001d321c7207 */ /* 0x010fe40000800000 */
[----:B------:R-:W-:-:S02]  /*184a0*/  SEL R29, R66, R39, P1 ;  /* 0x00000027421d7207 */ /* 0x000fc40000800000 */
[----:B0-----:R-:W-:Y:S02]  /*184b0*/  SEL R15, R35, R62, P1 ;  /* 0x0000003e230f7207 */ /* 0x001fe40000800000 */
[----:B-1----:R-:W-:Y:S02]  /*184c0*/  SEL R12, R42, R21, P1 ;  /* 0x000000152a0c7207 */ /* 0x002fe40000800000 */
[----:B------:R-:W-:Y:S02]  /*184d0*/  SEL R14, R21, R42, P1 ;  /* 0x0000002a150e7207 */ /* 0x000fe40000800000 */
[----:B------:R-:W0:Y:S01]  /*184e0*/  LDC.64 R20, c[0x0][0xbd8] ;  /* 0x0002f600ff147b82 */ /* 0x000e220000000a00 */
[----:B------:R-:W-:Y:S02]  /*184f0*/  SEL R33, R68, R41, P1 ;  /* 0x0000002944217207 */ /* 0x000fe40000800000 */
[----:B------:R-:W-:Y:S02]  /*18500*/  SEL R35, R41, R68, P1 ;  /* 0x0000004429237207 */ /* 0x000fe40000800000 */
[----:B------:R-:W-:-:S02]  /*18510*/  SEL R37, R70, R43, P1 ;  /* 0x0000002b46257207 */ /* 0x000fc40000800000 */
[----:B------:R-:W-:Y:S01]  /*18520*/  SEL R39, R43, R70, P1 ;  /* 0x000000462b277207 */ /* 0x000fe20000800000 */
[----:B------:R-:W-:Y:S01]  /*18530*/  IMAD.MOV.U32 R43, RZ, RZ, RZ ;  /* 0x000000ffff2b7224 */ /* 0x000fe200078e00ff */
[----:B------:R-:W-:Y:S01]  /*18540*/  ISETP.NE.U32.AND P1, PT, RZ, UR4, PT ;  /* 0x00000004ff007c0c */ /* 0x000fe2000bf25070 */
[----:B------:R1:W-:Y:S03]  /*18550*/  STSM.16.M88.4 [R55], R8 ;  /* 0x0000000837007844 */ /* 0x0003e60000000200 */
[----:B------:R-:W-:Y:S01]  /*18560*/  ISETP.NE.AND.EX P1, PT, RZ, UR5, PT, P1 ;  /* 0x00000005ff007c0c */ /* 0x000fe2000bf25310 */
[----:B------:R2:W-:Y:S04]  /*18570*/  STSM.16.M88.4 [R53], R12 ;  /* 0x0000000c35007844 */ /* 0x0005e80000000200 */
[----:B------:R2:W-:Y:S04]  /*18580*/  STSM.16.M88.4 [R51], R24 ;  /* 0x0000001833007844 */ /* 0x0005e80000000200 */
[----:B------:R2:W-:Y:S01]  /*18590*/  STSM.16.M88.4 [R49], R28 ;  /* 0x0000001c31007844 */ /* 0x0005e20000000200 */
[----:B0-----:R-:W-:-:S03]  /*185a0*/  IMAD.WIDE R20, R61, 0x4, R20 ;  /* 0x000000043d147825 */ /* 0x001fc600078e0214 */
[----:B-1----:R-:W0:Y:S01]  /*185b0*/  @P1 LDC.64 R10, c[0x0][0xbe0] ;  /* 0x0002f800ff0a1b82 */ /* 0x002e220000000a00 */
[----:B------:R2:W-:Y:S04]  /*185c0*/  STSM.16.M88.4 [R47], R32 ;  /* 0x000000202f007844 */ /* 0x0005e80000000200 */
[----:B------:R2:W-:Y:S03]  /*185d0*/  STSM.16.M88.4 [R45], R36 ;  /* 0x000000242d007844 */ /* 0x0005e60000000200 */
[----:B------:R-:W-:Y:S06]  /*185e0*/  BAR.SYNC.DEFER_BLOCKING 0x1, 0x180 ;  /* 0x0046000000007b1d */ /* 0x000fec0000010000 */
[----:B------:R-:W-:-:S02]  /*185f0*/  ULDC UR4, c[0x0][0xa88] ;  /* 0x0002a20000047ab9 */ /* 0x000fc40000000800 */
[----:B------:R-:W-:Y:S02]  /*18600*/  IMAD.U32 R42, RZ, RZ, UR4 ;  /* 0x00000004ff2a7e24 */ /* 0x000fe4000f8e00ff */
[----:B0-----:R-:W-:Y:S01]  /*18610*/  @P1 IMAD.WIDE R10, R61, 0x4, R10 ;  /* 0x000000043d0a1825 */ /* 0x001fe200078e020a */
[----:B------:R2:W5:Y:S03]  /*18620*/  @P0 LDG.E R43, desc[UR40][R20.64] ;  /* 0x00000028142b0981 */ /* 0x000566000c1e1900 */
[----:B------:R-:W-:Y:S01]  /*18630*/  IMAD R9, R2, 0x20, R0 ;  /* 0x0000002002097824 */ /* 0x000fe200078e0200 */
[----:B------:R2:W5:Y:S03]  /*18640*/  @P1 LDG.E R42, desc[UR40][R10.64] ;  /* 0x000000280a2a1981 */ /* 0x000566000c1e1900 */
[----:B------:R-:W-:Y:S01]  /*18650*/  IMAD.WIDE R8, R9, 0x2, R6 ;  /* 0x0000000209087825 */ /* 0x000fe200078e0206 */
[----:B------:R-:W-:Y:S06]  /*18660*/  @P1 BRA `(.L_x_1266) ;  /* 0x0000000000101947 */ /* 0x000fec0003800000 */
[----:B------:R-:W-:Y:S05]  /*18670*/  @!P0 BRA `(.L_x_1266) ;  /* 0x00000000000c8947 */ /* 0x000fea0003800000 */
[----:B------:R-:W3:Y:S04]  /*18680*/  LDG.E R7, desc[UR40][R20.64] ;  /* 0x0000002814077981 */ /* 0x000ee8000c1e1900 */
[----:B-----5:R-:W3:Y:S02]  /*18690*/  LDG.E R42, desc[UR40][R20.64+0x4] ;  /* 0x00000428142a7981 */ /* 0x020ee4000c1e1900 */
[----:B---3--:R-:W-:-:S07]  /*186a0*/  IMAD.IADD R42, R42, 0x1, -R7 ;  /* 0x000000012a2a7824 */ /* 0x008fce00078e0a07 */
.L_x_1266:
[----:B--2---:R-:W2:Y:S01]  /*186b0*/  LDL R14, [R1+0x64] ;  /* 0x00006400010e7983 */ /* 0x004ea20000100800 */
[----:B------:R-:W-:-:S03]  /*186c0*/  ULDC.64 UR4, c[0x0][0xb70] ;  /* 0x0002dc0000047ab9 */ /* 0x000fc60000000a00 */
[----:B------:R-:W3:Y:S04]  /*186d0*/  LDL.LU R48, [R1+0x4c] ;  /* 0x00004c0001307983 */ /* 0x000ee80000300800 */
[----:B------:R-:W2:Y:S01]  /*186e0*/  LDL.LU R47, [R1+0x58] ;  /* 0x00005800012f7983 */ /* 0x000ea20000300800 */
[--C-:B-----5:R-:W-:Y:S01]  /*186f0*/  SHF.R.S32.HI R7, RZ, 0x1f, R43.reuse ;  /* 0x0000001fff077819 */ /* 0x120fe2000001142b */
[----:B------:R-:W-:Y:S01]  /*18700*/  IMAD.MOV.U32 R6, RZ, RZ, R43 ;  /* 0x000000ffff067224 */ /* 0x000fe200078e002b */
[----:B------:R-:W-:Y:S01]  /*18710*/  IADD3 R13, P1, R8, 0x1800, RZ ;  /* 0x00001800080d7810 */ /* 0x000fe20007f3e0ff */
[----:B------:R-:W-:Y:S01]  /*18720*/  VIADD R21, R59, 0xffffff80 ;  /* 0xffffff803b157836 */ /* 0x000fe20000000000 */
[----:B------:R-:W-:Y:S02]  /*18730*/  SHF.R.S32.HI R46, RZ, 0x1f, R61 ;  /* 0x0000001fff2e7819 */ /* 0x000fe4000001143d */
[----:B------:R-:W-:-:S02]  /*18740*/  LOP3.LUT R12, R13, 0x180, RZ, 0xc0, !PT ;  /* 0x000001800d0c7812 */ /* 0x000fc400078ec0ff */
[----:B------:R-:W-:Y:S02]  /*18750*/  SEL R46, R46, RZ, !P0 ;  /* 0x000000ff2e2e7207 */ /* 0x000fe40004000000 */
[----:B------:R-:W-:Y:S02]  /*18760*/  SEL R45, R61, RZ, !P0 ;  /* 0x000000ff3d2d7207 */ /* 0x000fe40004000000 */
[----:B------:R-:W-:Y:S02]  /*18770*/  SHF.R.U64 R12, R12, 0x3, RZ ;  /* 0x000000030c0c7819 */ /* 0x000fe400000012ff */
[----:B------:R-:W-:Y:S02]  /*18780*/  IADD3 R25, P4, R8, 0x3000, RZ ;  /* 0x0000300008197810 */ /* 0x000fe40007f9e0ff */
[----:B------:R-:W-:Y:S02]  /*18790*/  LOP3.LUT R12, R12, R13, RZ, 0x3c, !PT ;  /* 0x0000000d0c0c7212 */ /* 0x000fe400078e3cff */
[----:B------:R-:W-:-:S02]  /*187a0*/  IADD3 R29, P3, R8, 0x4800, RZ ;  /* 0x00004800081d7810 */ /* 0x000fc40007f7e0ff */
[----:B------:R-:W-:Y:S02]  /*187b0*/  IADD3 R33, P2, R8, 0x6000, RZ ;  /* 0x0000600008217810 */ /* 0x000fe40007f5e0ff */
[----:B------:R-:W-:Y:S02]  /*187c0*/  LOP3.LUT R24, R25, 0x180, RZ, 0xc0, !PT ;  /* 0x0000018019187812 */ /* 0x000fe400078ec0ff */
[----:B------:R-:W-:Y:S02]  /*187d0*/  LOP3.LUT R28, R29, 0x180, RZ, 0xc0, !PT ;  /* 0x000001801d1c7812 */ /* 0x000fe400078ec0ff */
[----:B------:R-:W-:Y:S02]  /*187e0*/  LOP3.LUT R32, R33, 0x180, RZ, 0xc0, !PT ;  /* 0x0000018021207812 */ /* 0x000fe400078ec0ff */
[----:B------:R-:W-:Y:S02]  /*187f0*/  SHF.R.U64 R24, R24, 0x3, RZ ;  /* 0x0000000318187819 */ /* 0x000fe400000012ff */
[----:B------:R-:W-:-:S02]  /*18800*/  SHF.R.U64 R28, R28, 0x3, RZ ;  /* 0x000000031c1c7819 */ /* 0x000fc400000012ff */
[----:B------:R-:W-:Y:S02]  /*18810*/  SHF.R.U64 R32, R32, 0x3, RZ ;  /* 0x0000000320207819 */ /* 0x000fe400000012ff */
[----:B------:R-:W-:Y:S01]  /*18820*/  LOP3.LUT R24, R24, R25, RZ, 0x3c, !PT ;  /* 0x0000001918187212 */ /* 0x000fe200078e3cff */
[--C-:B------:R-:W-:Y:S01]  /*18830*/  IMAD.X R25, RZ, RZ, R9.reuse, P4 ;  /* 0x000000ffff197224 */ /* 0x100fe200020e0609 */
[----:B------:R-:W-:Y:S01]  /*18840*/  LOP3.LUT R28, R28, R29, RZ, 0x3c, !PT ;  /* 0x0000001d1c1c7212 */ /* 0x000fe200078e3cff */
[--C-:B------:R-:W-:Y:S01]  /*18850*/  IMAD.X R29, RZ, RZ, R9.reuse, P3 ;  /* 0x000000ffff1d7224 */ /* 0x100fe200018e0609 */
[----:B------:R-:W-:Y:S01]  /*18860*/  LOP3.LUT R32, R32, R33, RZ, 0x3c, !PT ;  /* 0x0000002120207212 */ /* 0x000fe200078e3cff */
[----:B------:R-:W-:Y:S02]  /*18870*/  IMAD.X R33, RZ, RZ, R9, P2 ;  /* 0x000000ffff217224 */ /* 0x000fe400010e0609 */
[----:B------:R-:W-:Y:S01]  /*18880*/  IMAD.MOV.U32 R20, RZ, RZ, R0 ;  /* 0x000000ffff147224 */ /* 0x000fe200078e0000 */
[----:B------:R-:W-:Y:S01]  /*18890*/  BSSY B1, `(.L_x_1267) ;  /* 0x000005d000017945 */ /* 0x000fe20003800000 */
[----:B---3--:R-:W-:Y:S01]  /*188a0*/  SHF.R.S32.HI R44, RZ, 0x1f, R48 ;  /* 0x0000001fff2c7819 */ /* 0x008fe20000011430 */
[----:B------:R-:W-:-:S04]  /*188b0*/  IMAD.WIDE.U32 R10, R48, UR4, R6 ;  /* 0x00000004300a7c25 */ /* 0x000fc8000f8e0006 */
[----:B------:R-:W-:Y:S02]  /*188c0*/  IMAD R3, R44, UR4, RZ ;  /* 0x000000042c037c24 */ /* 0x000fe4000f8e02ff */
[----:B--2---:R-:W-:Y:S01]  /*188d0*/  IMAD R15, R47, 0xc0, R14 ;  /* 0x000000c02f0f7824 */ /* 0x004fe200078e020e */
[----:B------:R-:W-:Y:S01]  /*188e0*/  SHF.R.S32.HI R14, RZ, 0x1f, R21 ;  /* 0x0000001fff0e7819 */ /* 0x000fe20000011415 */
[----:B------:R-:W-:Y:S01]  /*188f0*/  IMAD R3, R48, UR5, R3 ;  /* 0x0000000530037c24 */ /* 0x000fe2000f8e0203 */
[----:B------:R-:W-:Y:S02]  /*18900*/  ULDC.64 UR4, c[0x0][0xb78] ;  /* 0x0002de0000047ab9 */ /* 0x000fe40000000a00 */
[----:B------:R-:W-:Y:S01]  /*18910*/  LEA.HI R14, R14, R21, RZ, 0x7 ;  /* 0x000000150e0e7211 */ /* 0x000fe200078f38ff */
[----:B------:R-:W-:Y:S02]  /*18920*/  IMAD.IADD R11, R11, 0x1, R3 ;  /* 0x000000010b0b7824 */ /* 0x000fe400078e0203 */
[----:B------:R-:W-:Y:S01]  /*18930*/  IMAD R3, R46, UR4, RZ ;  /* 0x000000042e037c24 */ /* 0x000fe2000f8e02ff */
[----:B------:R-:W-:Y:S01]  /*18940*/  LOP3.LUT R14, R14, 0xffffff80, RZ, 0xc0, !PT ;  /* 0xffffff800e0e7812 */ /* 0x000fe200078ec0ff */
[----:B------:R-:W-:-:S04]  /*18950*/  IMAD.WIDE.U32 R10, R45, UR4, R10 ;  /* 0x000000042d0a7c25 */ /* 0x000fc8000f8e000a */
[----:B------:R-:W-:Y:S01]  /*18960*/  IMAD R13, R45, UR5, R3 ;  /* 0x000000052d0d7c24 */ /* 0x000fe2000f8e0203 */
[----:B------:R-:W-:Y:S01]  /*18970*/  SHF.R.S32.HI R3, RZ, 0x1f, R15 ;  /* 0x0000001fff037819 */ /* 0x000fe2000001140f */
[----:B------:R-:W-:Y:S01]  /*18980*/  IMAD.IADD R14, R21, 0x1, -R14 ;  /* 0x00000001150e7824 */ /* 0x000fe200078e0a0e */
[----:B------:R-:W-:Y:S01]  /*18990*/  IADD3 R6, P5, R15, R10, RZ ;  /* 0x0000000a0f067210 */ /* 0x000fe20007fbe0ff */
[----:B------:R-:W-:-:S03]  /*189a0*/  ULDC.64 UR4, c[0x0][0xb40] ;  /* 0x0002d00000047ab9 */ /* 0x000fc60000000a00 */
[----:B------:R-:W-:Y:S01]  /*189b0*/  IADD3.X R13, R3, R11, R13, P5, !PT ;  /* 0x0000000b030d7210 */ /* 0x000fe20002ffe40d */
[C---:B------:R-:W-:Y:S01]  /*189c0*/  VIADD R3, R15.reuse, 0x8 ;  /* 0x000000080f037836 */ /* 0x040fe20000000000 */
[----:B------:R-:W-:Y:S02]  /*189d0*/  LEA R40, P6, R6, UR4, 0x2 ;  /* 0x0000000406287c11 */ /* 0x000fe4000f8c10ff */
[----:B------:R-:W-:Y:S02]  /*189e0*/  LOP3.LUT P0, RZ, R14, 0x3, RZ, 0xc0, !PT ;  /* 0x000000030eff7812 */ /* 0x000fe4000780c0ff */
[----:B------:R-:W-:Y:S01]  /*189f0*/  LEA.HI.X R41, R6, UR5, R13, 0x2, P6 ;  /* 0x0000000506297c11 */ /* 0x000fe2000b0f140d */
[----:B------:R-:W-:Y:S01]  /*18a00*/  IMAD.X R13, RZ, RZ, R9, P1 ;  /* 0x000000ffff0d7224 */ /* 0x000fe200008e0609 */
[----:B------:R-:W-:Y:S01]  /*18a10*/  IADD3 R6, P6, R8, 0x7800, RZ ;  /* 0x0000780008067810 */ /* 0x000fe20007fde0ff */
[----:B------:R-:W-:Y:S01]  /*18a20*/  ULDC.64 UR4, c[0x0][0xaa0] ;  /* 0x0002a80000047ab9 */ /* 0x000fe20000000a00 */
[----:B------:R-:W-:-:S02]  /*18a30*/  ISETP.GE.OR P5, PT, R15, R42, P0 ;  /* 0x0000002a0f00720c */ /* 0x000fc400007a6670 */
[----:B------:R-:W-:Y:S01]  /*18a40*/  ISETP.GE.OR P0, PT, R3, R42, P0 ;  /* 0x0000002a0300720c */ /* 0x000fe20000706670 */
[----:B------:R-:W-:Y:S01]  /*18a50*/  IMAD.X R37, RZ, RZ, R9, P6 ;  /* 0x000000ffff257224 */ /* 0x000fe200030e0609 */
[----:B------:R-:W-:Y:S02]  /*18a60*/  LOP3.LUT R11, R8, 0x180, RZ, 0xc0, !PT ;  /* 0x00000180080b7812 */ /* 0x000fe400078ec0ff */
[----:B------:R-:W-:Y:S02]  /*18a70*/  LOP3.LUT R3, R6, 0x180, RZ, 0xc0, !PT ;  /* 0x0000018006037812 */ /* 0x000fe400078ec0ff */
[----:B------:R-:W-:Y:S02]  /*18a80*/  SHF.R.U64 R11, R11, 0x3, RZ ;  /* 0x000000030b0b7819 */ /* 0x000fe400000012ff */
[----:B------:R-:W-:Y:S02]  /*18a90*/  SHF.R.U64 R3, R3, 0x3, RZ ;  /* 0x0000000303037819 */ /* 0x000fe400000012ff */
[----:B------:R-:W-:Y:S01]  /*18aa0*/  LOP3.LUT R8, R11, R8, RZ, 0x3c, !PT ;  /* 0x000000080b087212 */ /* 0x000fe200078e3cff */
[----:B------:R-:W-:Y:S01]  /*18ab0*/  @!P5 STG.E desc[UR40][R40.64], R4 ;  /* 0x000000042800d986 */ /* 0x000fe2000c101928 */
[----:B------:R-:W-:-:S03]  /*18ac0*/  LOP3.LUT R36, R3, R6, RZ, 0x3c, !PT ;  /* 0x0000000603247212 */ /* 0x000fc600078e3cff */
[----:B------:R0:W-:Y:S04]  /*18ad0*/  @!P0 STG.E desc[UR40][R40.64+0x20], R5 ;  /* 0x0000200528008986 */ /* 0x0001e8000c101928 */
[----:B------:R-:W5:Y:S04]  /*18ae0*/  LD.E.128 R8, desc[UR40][R8.64] ;  /* 0x0000002808087980 */ /* 0x000f68000c101d00 */
[----:B------:R-:W5:Y:S04]  /*18af0*/  LD.E.128 R12, desc[UR40][R12.64] ;  /* 0x000000280c0c7980 */ /* 0x000f68000c101d00 */
[----:B------:R-:W5:Y:S04]  /*18b00*/  LD.E.128 R24, desc[UR40][R24.64] ;  /* 0x0000002818187980 */ /* 0x000f68000c101d00 */
[----:B------:R-:W5:Y:S04]  /*18b10*/  LD.E.128 R28, desc[UR40][R28.64] ;  /* 0x000000281c1c7980 */ /* 0x000f68000c101d00 */
[----:B------:R-:W5:Y:S04]  /*18b20*/  LD.E.128 R32, desc[UR40][R32.64] ;  /* 0x0000002820207980 */ /* 0x000f68000c101d00 */
[----:B------:R-:W5:Y:S01]  /*18b30*/  LD.E.128 R36, desc[UR40][R36.64] ;  /* 0x0000002824247980 */ /* 0x000f62000c101d00 */
[----:B------:R-:W-:Y:S01]  /*18b40*/  SHF.R.S32.HI R21, RZ, 0x1f, R0 ;  /* 0x0000001fff157819 */ /* 0x000fe20000011400 */
[----:B------:R-:W-:Y:S01]  /*18b50*/  IMAD R6, R7, UR4, RZ ;  /* 0x0000000407067c24 */ /* 0x000fe2000f8e02ff */
[----:B------:R-:W-:Y:S01]  /*18b60*/  @!PT LDS RZ, [RZ] ;  /* 0x00000000fffff984 */ /* 0x000fe20000000800 */
[----:B------:R-:W-:Y:S01]  /*18b70*/  @!PT LDS RZ, [RZ] ;  /* 0x00000000fffff984 */ /* 0x000fe20000000800 */
[----:B------:R-:W-:Y:S01]  /*18b80*/  @!PT LDS RZ, [RZ] ;  /* 0x00000000fffff984 */ /* 0x000fe20000000800 */
[----:B------:R-:W-:Y:S01]  /*18b90*/  @!PT LDS RZ, [RZ] ;  /* 0x00000000fffff984 */ /* 0x000fe20000000800 */
[----:B------:R1:W-:Y:S06]  /*18ba0*/  MEMBAR.ALL.CTA ;  /* 0x0000000000007992 */ /* 0x0003ec0000008000 */
[----:B-1----:R-:W1:Y:S01]  /*18bb0*/  FENCE.VIEW.ASYNC.S ;  /* 0x00000000000073c6 */ /* 0x002e620000000000 */
[----:B------:R-:W-:-:S02]  /*18bc0*/  VIADD R3, R17, 0x19c20 ;  /* 0x00019c2011037836 */ /* 0x000fc40000000000 */
[----:B0-----:R-:W-:-:S03]  /*18bd0*/  IMAD.WIDE.U32 R4, R43, UR4, R20 ;  /* 0x000000042b047c25 */ /* 0x001fc6000f8e0014 */
[----:B------:R-:W-:Y:S01]  /*18be0*/  PRMT R3, RZ, 0x654, R3 ;  /* 0x00000654ff037816 */ /* 0x000fe20000000003 */
[----:B------:R-:W-:Y:S01]  /*18bf0*/  IMAD R43, R43, UR5, R6 ;  /* 0x000000052b2b7c24 */ /* 0x000fe2000f8e0206 */
[----:B------:R-:W-:Y:S01]  /*18c00*/  ULDC.64 UR4, c[0x0][0xae0] ;  /* 0x0002b80000047ab9 */ /* 0x000fe20000000a00 */
[----:B------:R-:W-:Y:S02]  /*18c10*/  IMAD R21, R47, -0xc0, R42 ;  /* 0xffffff402f157824 */ /* 0x000fe400078e022a */
[----:B------:R-:W-:Y:S02]  /*18c20*/  IMAD.IADD R5, R5, 0x1, R43 ;  /* 0x0000000105057824 */ /* 0x000fe400078e022b */
[----:B------:R-:W-:Y:S01]  /*18c30*/  IMAD R7, R44, UR4, RZ ;  /* 0x000000042c077c24 */ /* 0x000fe2000f8e02ff */
[C---:B------:R-:W-:Y:S01]  /*18c40*/  ISETP.GE.AND P0, PT, R2.reuse, R21, PT ;  /* 0x000000150200720c */ /* 0x040fe20003f06270 */
[----:B------:R-:W-:Y:S02]  /*18c50*/  VIADD R6, R2, 0x60 ;  /* 0x0000006002067836 */ /* 0x000fe40000000000 */
[----:B------:R-:W-:-:S02]  /*18c60*/  IMAD R7, R48, UR5, R7 ;  /* 0x0000000530077c24 */ /* 0x000fc4000f8e0207 */
[----:B------:R-:W-:Y:S01]  /*18c70*/  IMAD.WIDE.U32 R4, R48, UR4, R4 ;  /* 0x0000000430047c25 */ /* 0x000fe2000f8e0004 */
[----:B------:R-:W-:Y:S01]  /*18c80*/  ULDC.64 UR4, c[0x0][0xae8] ;  /* 0x0002ba0000047ab9 */ /* 0x000fe20000000a00 */
[----:B------:R-:W-:Y:S02]  /*18c90*/  ISETP.GE.AND P3, PT, R6, R21, PT ;  /* 0x000000150600720c */ /* 0x000fe40003f66270 */
[----:B------:R-:W-:Y:S01]  /*18ca0*/  IMAD R6, R46, UR4, RZ ;  /* 0x000000042e067c24 */ /* 0x000fe2000f8e02ff */
[----:B-1----:R0:W-:Y:S01]  /*18cb0*/  SYNCS.ARRIVE.TRANS64.RED.A1T0 RZ, [R3+URZ], RZ ;  /* 0x000000ff03ff79a7 */ /* 0x0021e2000810043f */
[----:B------:R-:W-:Y:S02]  /*18cc0*/  IMAD.IADD R5, R5, 0x1, R7 ;  /* 0x0000000105057824 */ /* 0x000fe400078e0207 */
[C---:B------:R-:W-:Y:S02]  /*18cd0*/  IMAD R21, R45.reuse, UR5, R6 ;  /* 0x000000052d157c24 */ /* 0x040fe4000f8e0206 */
[----:B------:R-:W-:Y:S01]  /*18ce0*/  IMAD.WIDE.U32 R6, R45, UR4, R4 ;  /* 0x000000042d067c25 */ /* 0x000fe2000f8e0004 */
[----:B0-----:R-:W-:-:S03]  /*18cf0*/  SHF.R.S32.HI R3, RZ, 0x1f, R2 ;  /* 0x0000001fff037819 */ /* 0x001fc60000011402 */
[----:B------:R-:W-:Y:S02]  /*18d00*/  IMAD.IADD R41, R7, 0x1, R21 ;  /* 0x0000000107297824 */ /* 0x000fe400078e0215 */
[----:B------:R-:W-:Y:S01]  /*18d10*/  IMAD.WIDE R4, R47, 0xc0, R2 ;  /* 0x000000c02f047825 */ /* 0x000fe200078e0202 */
[----:B------:R-:W-:Y:S06]  /*18d20*/  @P0 BRA `(.L_x_1268) ;  /* 0x00000000004c0947 */ /* 0x000fec0003800000 */
[C---:B------:R-:W-:Y:S01]  /*18d30*/  VIADD R2, R0.reuse, 0x20 ;  /* 0x0000002000027836 */ /* 0x040fe20000000000 */
[----:B------:R-:W-:Y:S01]  /*18d40*/  ULDC UR4, c[0x0][0xa8c] ;  /* 0x0002a30000047ab9 */ /* 0x000fe20000000800 */
[----:B------:R-:W-:Y:S01]  /*18d50*/  ULDC.64 UR6, c[0x0][0xad8] ;  /* 0x0002b60000067ab9 */ /* 0x000fe20000000a00 */
        /* <DEDUP_REMOVED lines=16> */
.L_x_1268:
[----:B------:R-:W-:Y:S05]  /*18e60*/  BSYNC B1 ;  /* 0x0000000000017941 */ /* 0x000fea0003800000 */
.L_x_1267:
[----:B------:R-:W-:Y:S05]  /*18e70*/  @P3 BRA `(.L_x_1269) ;  /* 0x0000000800443947 */ /* 0x000fea0003800000 */
[----:B------:R-:W-:Y:S01]  /*18e80*/  IADD3 R7, P0, R4, 0x60, RZ ;  /* 0x0000006004077810 */ /* 0x000fe20007f1e0ff */
        /* <DEDUP_REMOVED lines=9> */
[C---:B------:R-:W-:Y:S01]  /*18f20*/  ISETP.GE.AND P1, PT, R0.reuse, UR4, PT ;  /* 0x0000000400007c0c */ /* 0x040fe2000bf26270 */
        /* <DEDUP_REMOVED lines=12> */
.L_x_1265:
[----:B------:R-:W2:Y:S01]  /*18ff0*/  LDL R10, [R1+0x50] ;  /* 0x00005000010a7983 */ /* 0x000ea20000100800 */
[----:B------:R-:W-:Y:S01]  /*19000*/  ULDC.64 UR4, c[0x0][0xbd8] ;  /* 0x0002f60000047ab9 */ /* 0x000fe20000000a00 */
[----:B------:R-:W2:Y:S01]  /*19010*/  LDC.64 R4, c[0x0][0xbd8] ;  /* 0x0002f600ff047b82 */ /* 0x000ea20000000a00 */
[----:B------:R-:W-:Y:S01]  /*19020*/  ISETP.NE.U32.AND P0, PT, RZ, UR4, PT ;  /* 0x00000004ff007c0c */ /* 0x000fe2000bf05070 */
[----:B------:R-:W-:-:S03]  /*19030*/  IMAD.MOV.U32 R9, RZ, RZ, RZ ;  /* 0x000000ffff097224 */ /* 0x000fc600078e00ff */
[----:B------:R-:W-:Y:S01]  /*19040*/  ISETP.NE.AND.EX P0, PT, RZ, UR5, PT, P0 ;  /* 0x00000005ff007c0c */ /* 0x000fe2000bf05300 */
[----:B------:R-:W-:Y:S02]  /*19050*/  ULDC.64 UR4, c[0x0][0xbe0] ;  /* 0x0002f80000047ab9 */ /* 0x000fe40000000a00 */
[----:B------:R-:W-:-:S04]  /*19060*/  ISETP.NE.U32.AND P1, PT, RZ, UR4, PT ;  /* 0x00000004ff007c0c */ /* 0x000fc8000bf25070 */
[----:B------:R-:W-:-:S13]  /*19070*/  ISETP.NE.AND.EX P1, PT, RZ, UR5, PT, P1 ;  /* 0x00000005ff007c0c */ /* 0x000fda000bf25310 */
[----:B------:R-:W1:Y:S01]  /*19080*/  @P1 LDC.64 R6, c[0x0][0xbe0] ;  /* 0x0002f800ff061b82 */ /* 0x000e620000000a00 */
[----:B------:R-:W-:Y:S02]  /*19090*/  ULDC UR4, c[0x0][0xa88] ;  /* 0x0002a20000047ab9 */ /* 0x000fe40000000800 */
[----:B------:R-:W-:Y:S02]  /*190a0*/  IMAD.U32 R8, RZ, RZ, UR4 ;  /* 0x00000004ff087e24 */ /* 0x000fe4000f8e00ff */
[----:B--2---:R-:W-:-:S04]  /*190b0*/  IMAD.WIDE R4, R10, 0x4, R4 ;  /* 0x000000040a047825 */ /* 0x004fc800078e0204 */
[----:B-1----:R-:W-:Y:S01]  /*190c0*/  @P1 IMAD.WIDE R6, R10, 0x4, R6 ;  /* 0x000000040a061825 */ /* 0x002fe200078e0206 */
[----:B------:R1:W5:Y:S04]  /*190d0*/  @P0 LDG.E R9, desc[UR40][R4.64] ;  /* 0x0000002804090981 */ /* 0x000368000c1e1900 */
[----:B------:R1:W5:Y:S01]  /*190e0*/  @P1 LDG.E R8, desc[UR40][R6.64] ;  /* 0x0000002806081981 */ /* 0x000362000c1e1900 */
[----:B------:R-:W-:Y:S01]  /*190f0*/  ISETP.GT.AND P2, PT, R57, 0xbf, PT ;  /* 0x000000bf3900780c */ /* 0x000fe20003f44270 */
[----:B------:R-:W-:-:S12]  /*19100*/  @P1 BRA `(.L_x_1270) ;  /* 0x0000000000101947 */ /* 0x000fd80003800000 */
[----:B------:R-:W-:Y:S05]  /*19110*/  @!P0 BRA `(.L_x_1270) ;  /* 0x00000000000c8947 */ /* 0x000fea0003800000 */
[----:B-1----:R-:W2:Y:S04]  /*19120*/  LDG.E R7, desc[UR40][R4.64] ;  /* 0x0000002804077981 */ /* 0x002ea8000c1e1900 */
[----:B-----5:R-:W2:Y:S02]  /*19130*/  LDG.E R8, desc[UR40][R4.64+0x4] ;  /* 0x0000042804087981 */ /* 0x020ea4000c1e1900 */
[----:B--2---:R-:W-:-:S07]  /*19140*/  IMAD.IADD R8, R8, 0x1, -R7 ;  /* 0x0000000108087824 */ /* 0x004fce00078e0a07 */
.L_x_1270:
[----:B------:R-:W2:Y:S04]  /*19150*/  LDL R20, [R1+0x4c] ;  /* 0x00004c0001147983 */ /* 0x000ea80000100800 */
[----:B------:R3:W5:Y:S01]  /*19160*/  LDL R14, [R1+0x58] ;  /* 0x00005800010e7983 */ /* 0x0007620000100800 */
[----:B-1----:R-:W-:Y:S01]  /*19170*/  SHF.R.S32.HI R4, RZ, 0x1f, R10 ;  /* 0x0000001fff047819 */ /* 0x002fe2000001140a */
[----:B------:R-:W-:Y:S01]  /*19180*/  BSSY B1, `(.L_x_1271) ;  /* 0x000001d000017945 */ /* 0x000fe20003800000 */
[----:B------:R-:W-:Y:S02]  /*19190*/  SEL R13, R10, RZ, !P0 ;  /* 0x000000ff0a0d7207 */ /* 0x000fe40004000000 */
[----:B------:R-:W-:Y:S02]  /*191a0*/  SHF.R.S32.HI R15, RZ, 0x1f, R0 ;  /* 0x0000001fff0f7819 */ /* 0x000fe40000011400 */
[----:B------:R-:W-:-:S02]  /*191b0*/  SEL R12, R4, RZ, !P0 ;  /* 0x000000ff040c7207 */ /* 0x000fc40004000000 */
[----:B-----5:R-:W-:Y:S02]  /*191c0*/  SHF.R.S32.HI R10, RZ, 0x1f, R9 ;  /* 0x0000001fff0a7819 */ /* 0x020fe40000011409 */
[----:B--2---:R-:W-:Y:S01]  /*191d0*/  SHF.R.S32.HI R11, RZ, 0x1f, R20 ;  /* 0x0000001fff0b7819 */ /* 0x004fe20000011414 */
[----:B---3--:R-:W-:Y:S06]  /*191e0*/  @P2 BRA `(.L_x_1272) ;  /* 0x0000000000582947 */ /* 0x008fec0003800000 */
[----:B------:R-:W1:Y:S02]  /*191f0*/  S2R R5, SR_TID.X ;  /* 0x0000000000057919 */ /* 0x000e640000002100 */
[----:B-1----:R-:W-:-:S04]  /*19200*/  IMAD R4, R14, 0xc0, R5 ;  /* 0x000000c00e047824 */ /* 0x002fc800078e0205 */
[----:B------:R-:W-:-:S05]  /*19210*/  VIADD R5, R4, 0xffffff80 ;  /* 0xffffff8004057836 */ /* 0x000fca0000000000 */
[----:B------:R-:W-:-:S13]  /*19220*/  ISETP.GE.AND P0, PT, R5, R8, PT ;  /* 0x000000080500720c */ /* 0x000fda0003f06270 */
[----:B------:R-:W-:Y:S05]  /*19230*/  @P0 BRA `(.L_x_1272) ;  /* 0x0000000000440947 */ /* 0x000fea0003800000 */
[----:B------:R-:W-:Y:S01]  /*19240*/  IADD3 R4, P0, R5, R9, RZ ;  /* 0x0000000905047210 */ /* 0x000fe20007f1e0ff */
        /* <DEDUP_REMOVED lines=16> */
.L_x_1272:
[----:B------:R-:W-:Y:S05]  /*19350*/  BSYNC B1 ;  /* 0x0000000000017941 */ /* 0x000fea0003800000 */
.L_x_1271:
[----:B------:R-:W-:Y:S01]  /*19360*/  ULDC.64 UR4, c[0x0][0xaa0] ;  /* 0x0002a80000047ab9 */ /* 0x000fe20000000a00 */
[----:B------:R-:W-:Y:S01]  /*19370*/  IMAD.MOV.U32 R4, RZ, RZ, R0 ;  /* 0x000000ffff047224 */ /* 0x000fe200078e0000 */
[----:B------:R-:W-:Y:S01]  /*19380*/  BSSY B1, `(.L_x_1273) ;  /* 0x000002a000017945 */ /* 0x000fe20003800000 */
[----:B-1----:R-:W-:Y:S02]  /*19390*/  IMAD.MOV.U32 R5, RZ, RZ, R15 ;  /* 0x000000ffff057224 */ /* 0x002fe400078e000f */
[----:B------:R-:W-:Y:S02]  /*193a0*/  IMAD R6, R10, UR4, RZ ;  /* 0x000000040a067c24 */ /* 0x000fe4000f8e02ff */
[----:B------:R-:W-:-:S04]  /*193b0*/  IMAD.WIDE.U32 R4, R9, UR4, R4 ;  /* 0x0000000409047c25 */ /* 0x000fc8000f8e0004 */
[----:B------:R-:W-:Y:S01]  /*193c0*/  IMAD R9, R9, UR5, R6 ;  /* 0x0000000509097c24 */ /* 0x000fe2000f8e0206 */
[----:B------:R-:W-:Y:S01]  /*193d0*/  ULDC.64 UR4, c[0x0][0xae0] ;  /* 0x0002b80000047ab9 */ /* 0x000fe20000000a00 */
[----:B------:R-:W-:Y:S02]  /*193e0*/  IMAD R7, R14, -0xc0, R8 ;  /* 0xffffff400e077824 */ /* 0x000fe400078e0208 */
[----:B------:R-:W-:Y:S02]  /*193f0*/  IMAD R3, R11, UR4, RZ ;  /* 0x000000040b037c24 */ /* 0x000fe4000f8e02ff */
[----:B------:R-:W-:Y:S01]  /*19400*/  IMAD.IADD R5, R5, 0x1, R9 ;  /* 0x0000000105057824 */ /* 0x000fe200078e0209 */
[C---:B------:R-:W-:Y:S01]  /*19410*/  ISETP.GE.AND P0, PT, R2.reuse, R7, PT ;  /* 0x000000070200720c */ /* 0x040fe20003f06270 */
[----:B------:R-:W-:Y:S02]  /*19420*/  VIADD R6, R2, 0x60 ;  /* 0x0000006002067836 */ /* 0x000fe40000000000 */
[----:B------:R-:W-:-:S02]  /*19430*/  IMAD R3, R20, UR5, R3 ;  /* 0x0000000514037c24 */ /* 0x000fc4000f8e0203 */
[----:B------:R-:W-:Y:S01]  /*19440*/  IMAD.WIDE.U32 R4, R20, UR4, R4 ;  /* 0x0000000414047c25 */ /* 0x000fe2000f8e0004 */
[----:B------:R-:W-:Y:S01]  /*19450*/  ULDC.64 UR4, c[0x0][0xae8] ;  /* 0x0002ba0000047ab9 */ /* 0x000fe20000000a00 */
[----:B------:R-:W-:Y:S02]  /*19460*/  ISETP.GE.AND P1, PT, R6, R7, PT ;  /* 0x000000070600720c */ /* 0x000fe40003f26270 */
[----:B------:R-:W-:Y:S01]  /*19470*/  IMAD.IADD R5, R5, 0x1, R3 ;  /* 0x0000000105057824 */ /* 0x000fe200078e0203 */
[----:B------:R-:W-:Y:S01]  /*19480*/  SHF.R.S32.HI R3, RZ, 0x1f, R2 ;  /* 0x0000001fff037819 */ /* 0x000fe20000011402 */
[----:B------:R-:W-:Y:S02]  /*19490*/  IMAD R6, R12, UR4, RZ ;  /* 0x000000040c067c24 */ /* 0x000fe4000f8e02ff */
[----:B------:R-:W-:-:S04]  /*194a0*/  IMAD.WIDE.U32 R4, R13, UR4, R4 ;  /* 0x000000040d047c25 */ /* 0x000fc8000f8e0004 */
[----:B------:R-:W-:Y:S02]  /*194b0*/  IMAD R9, R13, UR5, R6 ;  /* 0x000000050d097c24 */ /* 0x000fe4000f8e0206 */
[----:B------:R-:W-:-:S04]  /*194c0*/  IMAD.WIDE R6, R14, 0xc0, R2 ;  /* 0x000000c00e067825 */ /* 0x000fc800078e0202 */
[----:B------:R-:W-:Y:S01]  /*194d0*/  IMAD.IADD R11, R5, 0x1, R9 ;  /* 0x00000001050b7824 */ /* 0x000fe200078e0209 */
        /* <DEDUP_REMOVED lines=20> */
.L_x_1274:
[----:B------:R-:W-:Y:S05]  /*19620*/  BSYNC B1 ;  /* 0x0000000000017941 */ /* 0x000fea0003800000 */
.L_x_1273:
[----:B------:R-:W-:Y:S05]  /*19630*/  @P1 BRA `(.L_x_1269) ;  /* 0x0000000000541947 */ /* 0x000fea0003800000 */
[----:B------:R-:W-:Y:S01]  /*19640*/  IADD3 R5, P0, R6, 0x60, RZ ;  /* 0x0000006006057810 */ /* 0x000fe20007f1e0ff */
[----:B------:R-:W-:Y:S01]  /*19650*/  ULDC UR4, c[0x0][0xa8c] ;  /* 0x0002a30000047ab9 */ /* 0x000fe20000000800 */
[----:B------:R-:W-:Y:S01]  /*19660*/  IMAD.MOV.U32 R2, RZ, RZ, R4 ;  /* 0x000000ffff027224 */ /* 0x000fe200078e0004 */
[----:B------:R-:W-:Y:S01]  /*19670*/  ULDC.64 UR6, c[0x0][0xad8] ;  /* 0x0002b60000067ab9 */ /* 0x000fe20000000a00 */
[----:B------:R-:W-:Y:S01]  /*19680*/  IMAD.MOV.U32 R3, RZ, RZ, R11 ;  /* 0x000000ffff037224 */ /* 0x000fe200078e000b */
[C---:B------:R-:W-:Y:S01]  /*19690*/  ISETP.GE.AND P1, PT, R0.reuse, UR4, PT ;  /* 0x0000000400007c0c */ /* 0x040fe2000bf26270 */
[----:B------:R-:W-:Y:S02]  /*196a0*/  IMAD.X R6, RZ, RZ, R7, P0 ;  /* 0x000000ffff067224 */ /* 0x000fe400000e0607 */
[----:B------:R-:W-:Y:S02]  /*196b0*/  VIADD R4, R0, 0x20 ;  /* 0x0000002000047836 */ /* 0x000fe40000000000 */
[----:B------:R-:W-:-:S02]  /*196c0*/  IMAD R6, R6, UR6, RZ ;  /* 0x0000000606067c24 */ /* 0x000fc4000f8e02ff */
[----:B------:R-:W-:Y:S01]  /*196d0*/  VIADD R0, R0, 0x40 ;  /* 0x0000004000007836 */ /* 0x000fe20000000000 */
[----:B------:R-:W-:Y:S01]  /*196e0*/  ISETP.GE.AND P2, PT, R4, UR4, PT ;  /* 0x0000000404007c0c */ /* 0x000fe2000bf46270 */
        /* <DEDUP_REMOVED lines=10> */
.L_x_1269:
[----:B------:R-:W-:Y:S05]  /*19790*/  BSYNC B0 ;  /* 0x0000000000007941 */ /* 0x000fea0003800000 */
.L_x_1264:
[----:B------:R-:W4:Y:S01]  /*197a0*/  LDL R0, [R1+0x2c] ;  /* 0x00002c0001007983 */ /* 0x000f220000100800 */
[----:B------:R-:W-:Y:S02]  /*197b0*/  ULDC UR4, c[0x0][0xc14] ;  /* 0x0003050000047ab9 */ /* 0x000fe40000000800 */
[----:B----4-:R-:W-:-:S13]  /*197c0*/  ISETP.GE.AND P0, PT, R0, UR4, PT ;  /* 0x0000000400007c0c */ /* 0x010fda000bf06270 */
[----:B------:R-:W-:Y:S05]  /*197d0*/  @!P0 BRA `(.L_x_1275) ;  /* 0xfffffe7400e08947 */ /* 0x000fea000383ffff */
[----:B------:R-:W-:Y:S05]  /*197e0*/  BRA `(.L_x_1077) ;  /* 0x0000006800fc7947 */ /* 0x000fea0003800000 */
.L_x_1075:
[----:B------:R-:W-:-:S08]  /*197f0*/  NOP ;  /* 0x0000000000007918 */ /* 0x000fd00000000000 */
[----:B0-----:R-:W0:-:S00]  /*19800*/  USETMAXREG.DEALLOC.CTAPOOL 0x20 ;  /* 0x00000020000079c8 */ /* 0x001e0000080e0500 */
        /* <DEDUP_REMOVED lines=11> */
[----:B------:R-:W0:Y:S01]  /*198c0*/  LDS.128 R24, [UR4+0x19cd0] ;  /* 0x019cd004ff187984 */ /* 0x000e220008000c00 */
[----:B------:R-:W-:Y:S06]  /*198d0*/  BAR.ARV 0x4, 0x200 ;  /* 0x0108000000007b1d */ /* 0x000fec0000002000 */
[----:B------:R-:W-:Y:S05]  /*198e0*/  BRA `(.L_x_1277) ;  /* 0x0000000800847947 */ /* 0x000fea0003800000 */
.L_x_1276:
[----:B------:R-:W0:Y:S01]  /*198f0*/  S2R R2, SR_TID.X ;  /* 0x0000000000027919 */ /* 0x000e220000002100 */
[----:B------:R-:W-:Y:S01]  /*19900*/  ULDC UR4, c[0x0][0xc14] ;  /* 0x0003050000047ab9 */ /* 0x000fe20000000800 */
[----:B------:R-:W1:Y:S01]  /*19910*/  S2UR UR6, SR_CTAID.X ;  /* 0x00000000000679c3 */ /* 0x000e620000002500 */
[----:B------:R-:W-:Y:S01]  /*19920*/  ULDC UR5, c[0x0][0xc10] ;  /* 0x0003040000057ab9 */ /* 0x000fe20000000800 */
        /* <DEDUP_REMOVED lines=31> */
[----:B-1----:R-:W-:-:S13]  /*19b20*/  ISETP.GT.AND P6, PT, R6, UR6, PT ;  /* 0x0000000606007c0c */ /* 0x002fda000bfc4270 */
[----:B------:R-:W-:Y:S05]  /*19b30*/  @P6 BRA `(.L_x_1278) ;  /* 0x00000000009c6947 */ /* 0x000fea0003800000 */
[----:B------:R-:W0:Y:S01]  /*19b40*/  LDC R7, c[0x0][0xc14] ;  /* 0x00030500ff077b82 */ /* 0x000e220000000800 */
[----:B------:R-:W-:Y:S01]  /*19b50*/  IMAD.MOV.U32 R6, RZ, RZ, R3 ;  /* 0x000000ffff067224 */ /* 0x000fe200078e0003 */
[----:B------:R-:W-:Y:S01]  /*19b60*/  UMOV UR4, URZ ;  /* 0x0000003f00047c82 */ /* 0x000fe20008000000 */
[----:B------:R-:W-:Y:S01]  /*19b70*/  ULDC UR7, c[0x0][0xc14] ;  /* 0x0003050000077ab9 */ /* 0x000fe20000000800 */
[----:B------:R-:W-:-:S05]  /*19b80*/  ULDC UR5, c[0x0][0xc10] ;  /* 0x0003040000057ab9 */ /* 0x000fca0000000800 */
.L_x_1282:
        /* <DEDUP_REMOVED lines=12> */
.L_x_1281:
[----:B------:R-:W-:Y:S05]  /*19c50*/  BSYNC B0 ;  /* 0x0000000000007941 */ /* 0x000fea0003800000 */
.L_x_1280:
        /* <DEDUP_REMOVED lines=21> */
.L_x_1278:
[----:B------:R-:W-:-:S04]  /*19db0*/  IMAD.IADD R10, R6, 0x1, -R3 ;  /* 0x00000001060a7824 */ /* 0x000fc800078e0a03 */
[----:B------:R-:W-:-:S05]  /*19dc0*/  IMAD R2, R7, UR5, R10 ;  /* 0x0000000507027c24 */ /* 0x000fca000f8e020a */
[----:B------:R-:W-:Y:S02]  /*19dd0*/  ISETP.GT.AND P0, PT, R2, UR6, PT ;  /* 0x0000000602007c0c */ /* 0x000fe4000bf04270 */
[----:B------:R-:W0:Y:S11]  /*19de0*/  LDC.64 R2, c[0x0][0xc68] ;  /* 0x00031a00ff027b82 */ /* 0x000e360000000a00 */
[----:B------:R-:W-:-:S04]  /*19df0*/  VOTE.ANY R11, PT, !P0 ;  /* 0x00000000000b7806 */ /* 0x000fc800040e0100 */
[----:B------:R-:W1:Y:S02]  /*19e00*/  POPC R15, R11 ;  /* 0x0000000b000f7309 */ /* 0x000e640000000000 */
[----:B-1----:R-:W-:-:S04]  /*19e10*/  VIADD R27, R15, UR4 ;  /* 0x000000040f1b7c36 */ /* 0x002fc80008000000 */
[----:B0-----:R-:W-:-:S05]  /*19e20*/  IMAD.WIDE R2, R27, 0x4, R2 ;  /* 0x000000041b027825 */ /* 0x001fca00078e0202 */
[----:B------:R-:W2:Y:S01]  /*19e30*/  LDG.E R9, desc[UR40][R2.64] ;  /* 0x0000002802097981 */ /* 0x000ea2000c1e1900 */
[----:B------:R-:W-:-:S03]  /*19e40*/  ISETP.NE.AND P0, PT, R11, RZ, PT ;  /* 0x000000ff0b00720c */ /* 0x000fc60003f05270 */
        /* <DEDUP_REMOVED lines=11> */
.L_x_1283:
[----:B-1----:R-:W-:Y:S01]  /*19f00*/  IMAD R24, R24, UR5, R10 ;  /* 0x0000000518187c24 */ /* 0x002fe2000f8e020a */
[----:B------:R-:W-:Y:S01]  /*19f10*/  IABS R10, R6 ;  /* 0x00000006000a7213 */ /* 0x000fe20000000000 */
[----:B------:R-:W-:Y:S02]  /*19f20*/  IMAD R11, R11, R8, RZ ;  /* 0x000000080b0b7224 */ /* 0x000fe400078e02ff */
[----:B------:R-:W-:Y:S01]  /*19f30*/  IMAD.MOV.U32 R2, RZ, RZ, RZ ;  /* 0x000000ffff027224 */ /* 0x000fe200078e00ff */
[----:B0-----:R-:W-:Y:S01]  /*19f40*/  IADD3 R7, -R24, UR6, RZ ;  /* 0x0000000618077c10 */ /* 0x001fe2000fffe1ff */
[----:B------:R-:W-:Y:S02]  /*19f50*/  IMAD.MOV R10, RZ, RZ, -R10 ;  /* 0x000000ffff0a7224 */ /* 0x000fe400078e0a0a */
[----:B------:R-:W-:Y:S01]  /*19f60*/  IMAD.HI.U32 R2, R3, R11, R2 ;  /* 0x0000000b03027227 */ /* 0x000fe200078e0002 */
[----:B------:R-:W-:-:S05]  /*19f70*/  IABS R3, R7 ;  /* 0x0000000700037213 */ /* 0x000fca0000000000 */
        /* <DEDUP_REMOVED lines=12> */
[----:B------:R-:W-:Y:S02]  /*1a040*/  IMAD R8, R9, R2, RZ ;  /* 0x0000000209087224 */ /* 0x000fe400078e02ff */
[----:B------:R-:W-:Y:S02]  /*1a050*/  IMAD.MOV R2, RZ, RZ, -R2 ;  /* 0x000000ffff027224 */ /* 0x000fe400078e0a02 */
[----:B------:R-:W-:Y:S02]  /*1a060*/  IMAD.MOV R10, RZ, RZ, -R8 ;  /* 0x000000ffff0a7224 */ /* 0x000fe400078e0a08 */
[----:B------:R-:W-:Y:S02]  /*1a070*/  IMAD R6, R6, R2, R7 ;  /* 0x0000000206067224 */ /* 0x000fe400078e0207 */
[----:B------:R-:W-:Y:S01]  /*1a080*/  IMAD.MOV.U32 R2, RZ, RZ, RZ ;  /* 0x000000ffff027224 */ /* 0x000fe200078e00ff */
[----:B------:R-:W-:-:S04]  /*1a090*/  VIADDMNMX R9, R10, UR5, R9, PT ;  /* 0x000000050a097c46 */ /* 0x000fc8000b800109 */
        /* <DEDUP_REMOVED lines=20> */
[----:B------:R-:W-:-:S06]  /*1a1e0*/  IMAD.IADD R3, R6, 0x1, R8 ;  /* 0x0000000106037824 */ /* 0x000fcc00078e0208 */
[----:B------:R-:W-:-:S06]  /*1a1f0*/  @P0 VIADD R2, R2, 0x1 ;  /* 0x0000000102020836 */ /* 0x000fcc0000000000 */
[----:B------:R-:W-:Y:S01]  /*1a200*/  @!P2 IMAD.MOV R2, RZ, RZ, -R2 ;  /* 0x000000ffff02a224 */ /* 0x000fe200078e0a02 */
[----:B------:R-:W-:Y:S01]  /*1a210*/  @!P1 LOP3.LUT R2, RZ, R9, RZ, 0x33, !PT ;  /* 0x00000009ff029212 */ /* 0x000fe200078e33ff */
[----:B------:R-:W-:-:S03]  /*1a220*/  IMAD.MOV R9, RZ, RZ, -R9 ;  /* 0x000000ffff097224 */ /* 0x000fc600078e0a09 */
[----:B------:R-:W-:Y:S01]  /*1a230*/  LOP3.LUT R25, RZ, R2, RZ, 0x33, !PT ;  /* 0x00000002ff197212 */ /* 0x000fe200078e33ff */
[----:B------:R-:W-:-:S04]  /*1a240*/  IMAD R26, R2, R9, R3 ;  /* 0x00000009021a7224 */ /* 0x000fc800078e0203 */
[----:B------:R-:W-:Y:S01]  /*1a250*/  IMAD.IADD R25, R4, 0x1, R25 ;  /* 0x0000000104197824 */ /* 0x000fe200078e0219 */
[----:B------:R-:W-:Y:S06]  /*1a260*/  BRA `(.L_x_1284) ;  /* 0x00000000000c7947 */ /* 0x000fec0003800000 */
.L_x_1279:
[----:B------:R-:W-:Y:S02]  /*1a270*/  IMAD.MOV.U32 R25, RZ, RZ, RZ ;  /* 0x000000ffff197224 */ /* 0x000fe400078e00ff */
[----:B------:R-:W-:Y:S02]  /*1a280*/  IMAD.U32 R24, RZ, RZ, UR6 ;  /* 0x00000006ff187e24 */ /* 0x000fe4000f8e00ff */
[----:B------:R-:W-:-:S07]  /*1a290*/  IMAD.MOV.U32 R26, RZ, RZ, RZ ;  /* 0x000000ffff1a7224 */ /* 0x000fce00078e00ff */
.L_x_1284:
[----:B------:R-:W-:-:S13]  /*1a2a0*/  ISETP.NE.AND P0, PT, R5, RZ, PT ;  /* 0x000000ff0500720c */ /* 0x000fda0003f05270 */
[----:B------:R-:W0:Y:S01]  /*1a2b0*/  @!P0 S2R R3, SR_CgaCtaId ;  /* 0x0000000000038919 */ /* 0x000e220000008800 */
[----:B------:R-:W-:-:S04]  /*1a2c0*/  @!P0 MOV R2, 0x400 ;  /* 0x0000040000028802 */ /* 0x000fc80000000f00 */
[----:B0-----:R-:W-:-:S05]  /*1a2d0*/  @!P0 LEA R2, R3, R2, 0x18 ;  /* 0x0000000203028211 */ /* 0x001fca00078ec0ff */
[----:B------:R1:W-:Y:S01]  /*1a2e0*/  @!P0 STS.128 [R2+0x19cd0], R24 ;  /* 0x019cd01802008388 */ /* 0x0003e20000000c00 */
[----:B------:R-:W-:Y:S06]  /*1a2f0*/  BAR.ARV 0x5, 0x200 ;  /* 0x0148000000007b1d */ /* 0x000fec0000002000 */
.L_x_1277:
[----:B------:R2:W-:Y:S01]  /*1a300*/  STL [R1+0x14], RZ ;  /* 0x000014ff01007387 */ /* 0x0005e20000100800 */
[----:B------:R-:W-:Y:S01]  /*1a310*/  ULDC UR4, c[0x0][0xc14] ;  /* 0x0003050000047ab9 */ /* 0x000fe20000000800 */
[----:B------:R-:W-:Y:S01]  /*1a320*/  IMAD.MOV.U32 R19, RZ, RZ, 0x1 ;  /* 0x00000001ff137424 */ /* 0x000fe200078e00ff */
[----:B0-----:R-:W-:Y:S01]  /*1a330*/  ISETP.GE.AND P0, PT, R27, UR4, PT ;  /* 0x000000041b007c0c */ /* 0x001fe2000bf06270 */
[----:B------:R-:W-:-:S12]  /*1a340*/  IMAD.MOV.U32 R17, RZ, RZ, RZ ;  /* 0x000000ffff117224 */ /* 0x000fd800078e00ff */
[----:B--2---:R-:W-:Y:S05]  /*1a350*/  @P0 BRA `(.L_x_1285) ;  /* 0x0000005c00280947 */ /* 0x004fea0003800000 */
[----:B------:R-:W2:Y:S01]  /*1a360*/  LDL R8, [R1+0x18] ;  /* 0x0000180001087983 */ /* 0x000ea20000100800 */
[----:B------:R-:W0:Y:S01]  /*1a370*/  S2R R10, SR_TID.X ;  /* 0x00000000000a7919 */ /* 0x000e220000002100 */
[----:B------:R-:W3:Y:S01]  /*1a380*/  S2R R6, SR_TID.X ;  /* 0x0000000000067919 */ /* 0x000ee20000002100 */
[----:B------:R-:W-:Y:S01]  /*1a390*/  IMAD.SHL.U32 R9, R0, 0x800, RZ ;  /* 0x0000080000097824 */ /* 0x000fe200078e00ff */
[----:B0-----:R-:W-:Y:S01]  /*1a3a0*/  SHF.R.U32.HI R4, RZ, 0x1, R10 ;  /* 0x00000001ff047819 */ /* 0x001fe2000001160a */
[----:B-1----:R-:W-:-:S03]  /*1a3b0*/  IMAD.SHL.U32 R2, R10, 0x20, RZ ;  /* 0x000000200a027824 */ /* 0x002fc600078e00ff */
[----:B------:R-:W-:Y:S02]  /*1a3c0*/  LOP3.LUT R5, R4, 0x20, RZ, 0xc0, !PT ;  /* 0x0000002004057812 */ /* 0x000fe400078ec0ff */
[----:B---3--:R-:W-:Y:S01]  /*1a3d0*/  LOP3.LUT R6, R6, 0x7f, RZ, 0xc0, !PT ;  /* 0x0000007f06067812 */ /* 0x008fe200078ec0ff */
[----:B------:R-:W-:Y:S01]  /*1a3e0*/  IMAD.SHL.U32 R0, R10, 0x80, RZ ;  /* 0x000000800a007824 */ /* 0x000fe200078e00ff */
        /* <DEDUP_REMOVED lines=8> */
[----:B------:R-:W-:Y:S02]  /*1a470*/  LOP3.LUT R0, R0, 0x400, RZ, 0xc0, !PT ;  /* 0x0000040000007812 */ /* 0x000fe400078ec0ff */
[----:B------:R-:W-:Y:S02]  /*1a480*/  LOP3.LUT R2, R2, 0x400, R5, 0xf8, !PT ;  /* 0x0000040002027812 */ /* 0x000fe400078ef805 */
[----:B------:R-:W-:Y:S02]  /*1a490*/  LOP3.LUT R3, R3, 0x10, R6, 0x78, !PT ;  /* 0x0000001003037812 */ /* 0x000fe400078e7806 */
[----:B------:R-:W-:Y:S02]  /*1a4a0*/  LOP3.LUT R0, R0, 0x800, R9, 0xf8, !PT ;  /* 0x0000080000007812 */ /* 0x000fe400078ef809 */
[----:B------:R-:W-:Y:S02]  /*1a4b0*/  LOP3.LUT R7, R7, 0x70, R4, 0x78, !PT ;  /* 0x0000007007077812 */ /* 0x000fe400078e7804 */
[----:B------:R-:W-:-:S02]  /*1a4c0*/  LOP3.LUT R2, R2, R3, RZ, 0xfc, !PT ;  /* 0x0000000302027212 */ /* 0x000fc400078efcff */
[----:B------:R-:W-:Y:S01]  /*1a4d0*/  LOP3.LUT R29, R0, R7, RZ, 0xfc, !PT ;  /* 0x00000007001d7212 */ /* 0x000fe200078efcff */
[----:B------:R-:W-:Y:S01]  /*1a4e0*/  IMAD.MOV.U32 R0, RZ, RZ, 0x40 ;  /* 0x00000040ff007424 */ /* 0x000fe200078e00ff */
[----:B------:R-:W-:Y:S01]  /*1a4f0*/  LOP3.LUT P0, RZ, R10, 0x4, RZ, 0xc0, !PT ;  /* 0x000000040aff7812 */ /* 0x000fe2000780c0ff */
[----:B------:R0:W-:Y:S03]  /*1a500*/  STL [R1+0x4], R2 ;  /* 0x0000040201007387 */ /* 0x0001e60000100800 */
[----:B------:R-:W-:Y:S01]  /*1a510*/  SEL R0, R0, 0xffffffc0, !P0 ;  /* 0xffffffc000007807 */ /* 0x000fe20004000000 */
[----:B------:R-:W-:Y:S01]  /*1a520*/  BSSY B7, `(.L_x_1285) ;  /* 0x00005ad000077945 */ /* 0x000fe20003800000 */
[----:B------:R-:W-:Y:S02]  /*1a530*/  IMAD.MOV.U32 R22, RZ, RZ, 0x1 ;  /* 0x00000001ff167424 */ /* 0x000fe400078e00ff */
[----:B------:R-:W-:-:S02]  /*1a540*/  IMAD.MOV.U32 R18, RZ, RZ, RZ ;  /* 0x000000ffff127224 */ /* 0x000fc400078e00ff */
[----:B------:R-:W-:Y:S02]  /*1a550*/  IMAD.MOV.U32 R17, RZ, RZ, RZ ;  /* 0x000000ffff117224 */ /* 0x000fe400078e00ff */
[----:B------:R-:W-:Y:S01]  /*1a560*/  IMAD.MOV.U32 R19, RZ, RZ, 0x1 ;  /* 0x00000001ff137424 */ /* 0x000fe200078e00ff */
[----:B------:R-:W-:Y:S01]  /*1a570*/  ULDC.64 UR38, c[0x0][0x198] ;  /* 0x0000660000267ab9 */ /* 0x000fe20000000a00 */
[----:B------:R-:W-:Y:S01]  /*1a580*/  ULDC UR36, c[0x0][0xc] ;  /* 0x0000030000247ab9 */ /* 0x000fe20000000800 */
[C---:B--2---:R-:W-:Y:S02]  /*1a590*/  LOP3.LUT R3, R8.reuse, 0x1, RZ, 0xfc, !PT ;  /* 0x0000000108037812 */ /* 0x044fe400078efcff */
[----:B0-----:R-:W-:-:S03]  /*1a5a0*/  LOP3.LUT R2, R8, 0x2, RZ, 0xfc, !PT ;  /* 0x0000000208027812 */ /* 0x001fc600078efcff */
[----:B------:R0:W-:Y:S04]  /*1a5b0*/  STL [R1+0x24], R3 ;  /* 0x0000240301007387 */ /* 0x0001e80000100800 */
[----:B------:R0:W-:Y:S04]  /*1a5c0*/  STL [R1+0xc], R2 ;  /* 0x00000c0201007387 */ /* 0x0001e80000100800 */
[----:B------:R0:W-:Y:S04]  /*1a5d0*/  STL [R1+0x14], RZ ;  /* 0x000014ff01007387 */ /* 0x0001e80000100800 */
[----:B------:R0:W-:Y:S02]  /*1a5e0*/  STL [R1], R0 ;  /* 0x0000000001007387 */ /* 0x0001e40000100800 */
.L_x_1412:
[----:B------:R-:W-:Y:S05]  /*1a5f0*/  YIELD ;  /* 0x0000000000007946 */ /* 0x000fea0003800000 */
[----:B------:R-:W-:Y:S01]  /*1a600*/  ULDC.64 UR4, c[0x0][0xa28] ;  /* 0x00028a0000047ab9 */ /* 0x000fe20000000a00 */
[----:B0-----:R-:W-:Y:S01]  /*1a610*/  IMAD.MOV.U32 R9, RZ, RZ, RZ ;  /* 0x000000ffff097224 */ /* 0x001fe200078e00ff */
[----:B------:R-:W-:Y:S01]  /*1a620*/  ISETP.NE.U32.AND P0, PT, RZ, UR4, PT ;  /* 0x00000004ff007c0c */ /* 0x000fe2000bf05070 */
[----:B-1----:R-:W1:Y:S01]  /*1a630*/  LDC.64 R10, c[0x0][0xa00] ;  /* 0x00028000ff0a7b82 */ /* 0x002e620000000a00 */
[----:B------:R-:W-:Y:S01]  /*1a640*/  ULDC.64 UR6, c[0x0][0xa08] ;  /* 0x0002820000067ab9 */ /* 0x000fe20000000a00 */
[----:B------:R-:W-:Y:S01]  /*1a650*/  ULDC.64 UR8, c[0x0][0xa10] ;  /* 0x0002840000087ab9 */ /* 0x000fe20000000a00 */
[----:B------:R-:W-:Y:S01]  /*1a660*/  ISETP.NE.AND.EX P0, PT, RZ, UR5, PT, P0 ;  /* 0x00000005ff007c0c */ /* 0x000fe2000bf05300 */
[----:B------:R-:W-:-:S04]  /*1a670*/  ULDC.64 UR4, c[0x0][0xa18] ;  /* 0x0002860000047ab9 */ /* 0x000fc80000000a00 */
[----:B------:R-:W2:Y:S08]  /*1a680*/  LDC.64 R4, c[0x0][0xa08] ;  /* 0x00028200ff047b82 */ /* 0x000eb00000000a00 */
[----:B0-----:R-:W0:Y:S02]  /*1a690*/  @P0 LDC.64 R2, c[0x0][0xa28] ;  /* 0x00028a00ff020b82 */ /* 0x001e240000000a00 */
[----:B0-----:R-:W-:-:S05]  /*1a6a0*/  @P0 IMAD.WIDE R2, R27, 0x4, R2 ;  /* 0x000000041b020825 */ /* 0x001fca00078e0202 */
[----:B------:R0:W5:Y:S01]  /*1a6b0*/  @P0 LDG.E R9, desc[UR40][R2.64] ;  /* 0x0000002802090981 */ /* 0x000162000c1e1900 */
[----:B------:R-:W-:Y:S01]  /*1a6c0*/  ISETP.NE.U32.AND P0, PT, RZ, UR4, PT ;  /* 0x00000004ff007c0c */ /* 0x000fe2000bf05070 */
[----:B------:R-:W-:Y:S01]  /*1a6d0*/  IMAD.MOV.U32 R0, RZ, RZ, RZ ;  /* 0x000000ffff007224 */ /* 0x000fe200078e00ff */
[----:B------:R-:W-:Y:S01]  /*1a6e0*/  ISETP.NE.U32.AND P2, PT, RZ, UR6, PT ;  /* 0x00000006ff007c0c */ /* 0x000fe2000bf45070 */
[----:B-1----:R-:W-:Y:S01]  /*1a6f0*/  IMAD.WIDE R10, R27, 0x4, R10 ;  /* 0x000000041b0a7825 */ /* 0x002fe200078e020a */
[----:B------:R-:W-:Y:S01]  /*1a700*/  ISETP.NE.AND.EX P0, PT, RZ, UR5, PT, P0 ;  /* 0x00000005ff007c0c */ /* 0x000fe2000bf05300 */
[----:B------:R-:W-:Y:S01]  /*1a710*/  ULDC.64 UR4, c[0x0][0xa00] ;  /* 0x0002800000047ab9 */ /* 0x000fe20000000a00 */
[----:B------:R-:W-:Y:S01]  /*1a720*/  ISETP.NE.U32.AND P4, PT, RZ, UR8, PT ;  /* 0x00000008ff007c0c */ /* 0x000fe2000bf85070 */
[----:B------:R-:W-:Y:S01]  /*1a730*/  IMAD.MOV.U32 R28, RZ, RZ, RZ ;  /* 0x000000ffff1c7224 */ /* 0x000fe200078e00ff */
[----:B------:R-:W-:Y:S01]  /*1a740*/  ISETP.NE.U32.AND P1, PT, RZ, UR4, PT ;  /* 0x00000004ff007c0c */ /* 0x000fe2000bf25070 */
[----:B0-----:R-:W0:Y:S01]  /*1a750*/  LDC.64 R2, c[0x0][0xa10] ;  /* 0x00028400ff027b82 */ /* 0x001e220000000a00 */
[----:B------:R-:W-:-:S02]  /*1a760*/  IMAD.MOV.U32 R6, RZ, RZ, RZ ;  /* 0x000000ffff067224 */ /* 0x000fc400078e00ff */
[----:B------:R-:W-:Y:S01]  /*1a770*/  ISETP.NE.AND.EX P3, PT, RZ, UR5, PT, P1 ;  /* 0x00000005ff007c0c */ /* 0x000fe2000bf65310 */
[----:B--2---:R-:W-:Y:S01]  /*1a780*/  IMAD.WIDE R4, R27, 0x4, R4 ;  /* 0x000000041b047825 */ /* 0x004fe200078e0204 */
[----:B------:R-:W-:Y:S02]  /*1a790*/  ISETP.NE.AND.EX P1, PT, RZ, UR7, PT, P2 ;  /* 0x00000007ff007c0c */ /* 0x000fe4000bf25320 */
[----:B------:R-:W-:Y:S01]  /*1a7a0*/  ISETP.NE.AND.EX P2, PT, RZ, UR9, PT, P4 ;  /* 0x00000009ff007c0c */ /* 0x000fe2000bf45340 */
[----:B------:R-:W1:Y:S01]  /*1a7b0*/  @P0 LDC.64 R12, c[0x0][0xa18] ;  /* 0x00028600ff0c0b82 */ /* 0x000e620000000a00 */
[----:B------:R-:W-:Y:S02]  /*1a7c0*/  ULDC UR4, c[0x0][0x288] ;  /* 0x0000a20000047ab9 */ /* 0x000fe40000000800 */
[----:B------:R-:W-:Y:S01]  /*1a7d0*/  IMAD.U32 R7, RZ, RZ, UR4 ;  /* 0x00000004ff077e24 */ /* 0x000fe2000f8e00ff */
[----:B------:R-:W-:-:S04]  /*1a7e0*/  ULDC.64 UR4, c[0x0][0x3f8] ;  /* 0x0000fe0000047ab9 */ /* 0x000fc80000000a00 */
[----:B------:R-:W2:Y:S04]  /*1a7f0*/  @P3 LDG.E R0, desc[UR40][R10.64] ;  /* 0x000000280a003981 */ /* 0x000ea8000c1e1900 */
[----:B------:R3:W5:Y:S01]  /*1a800*/  @P1 LDG.E R28, desc[UR40][R4.64] ;  /* 0x00000028041c1981 */ /* 0x000762000c1e1900 */
[----:B0-----:R-:W-:-:S05]  /*1a810*/  IMAD.WIDE R2, R27, 0x4, R2 ;  /* 0x000000041b027825 */ /* 0x001fca00078e0202 */
[----:B------:R3:W5:Y:S01]  /*1a820*/  @P2 LDG.E R6, desc[UR40][R2.64] ;  /* 0x0000002802062981 */ /* 0x000762000c1e1900 */
[----:B-1----:R-:W-:-:S05]  /*1a830*/  @P0 IMAD.WIDE R12, R27, 0x4, R12 ;  /* 0x000000041b0c0825 */ /* 0x002fca00078e020c */
[----:B------:R3:W5:Y:S01]  /*1a840*/  @P0 LDG.E R7, desc[UR40][R12.64] ;  /* 0x000000280c070981 */ /* 0x000762000c1e1900 */
[----:B------:R-:W-:-:S03]  /*1a850*/  UISETP.NE.U32.AND UP0, UPT, UR4, URZ, UPT ;  /* 0x0000003f0400728c */ /* 0x000fc6000bf05070 */
[----:B------:R-:W-:Y:S01]  /*1a860*/  ULDC UR4, c[0x0][0x404] ;  /* 0x0001010000047ab9 */ /* 0x000fe20000000800 */
[----:B------:R-:W-:-:S03]  /*1a870*/  UISETP.NE.AND.EX UP0, UPT, UR5, URZ, UPT, UP0 ;  /* 0x0000003f0500728c */ /* 0x000fc6000bf05300 */
[----:B------:R-:W-:Y:S01]  /*1a880*/  ULDC UR5, c[0x0][0x2e0] ;  /* 0x0000b80000057ab9 */ /* 0x000fe20000000800 */
[----:B------:R-:W-:-:S04]  /*1a890*/  USEL UR4, UR4, 0x1, UP0 ;  /* 0x0000000104047887 */ /* 0x000fc80008000000 */
[----:B------:R-:W-:-:S03]  /*1a8a0*/  UIMAD UR4, UR4, UR5, URZ ;  /* 0x00000005040472a4 */ /* 0x000fc6000f8e023f */
[----:B------:R-:W-:Y:S02]  /*1a8b0*/  ULDC UR5, c[0x0][0x338] ;  /* 0x0000ce0000057ab9 */ /* 0x000fe40000000800 */
[----:B------:R-:W-:Y:S01]  /*1a8c0*/  IMAD.U32 R8, RZ, RZ, UR5 ;  /* 0x00000005ff087e24 */ /* 0x000fe2000f8e00ff */
[----:B--2---:R0:W-:Y:S02]  /*1a8d0*/  STL [R1+0x20], R0 ;  /* 0x0000200001007387 */ /* 0x0041e40000100800 */
[----:B0-----:R-:W-:Y:S01]  /*1a8e0*/  IMAD.U32 R0, RZ, RZ, UR4 ;  /* 0x00000004ff007e24 */ /* 0x001fe2000f8e00ff */
[----:B---3--:R-:W-:Y:S06]  /*1a8f0*/  @P0 BRA `(.L_x_1286) ;  /* 0x0000000000100947 */ /* 0x008fec0003800000 */
[----:B------:R-:W-:Y:S05]  /*1a900*/  @!P3 BRA `(.L_x_1286) ;  /* 0x00000000000cb947 */ /* 0x000fea0003800000 */
[----:B-----5:R-:W2:Y:S04]  /*1a910*/  LDG.E R7, desc[UR40][R10.64] ;  /* 0x000000280a077981 */ /* 0x020ea8000c1e1900 */
[----:B------:R-:W2:Y:S02]  /*1a920*/  LDG.E R10, desc[UR40][R10.64+0x4] ;  /* 0x000004280a0a7981 */ /* 0x000ea4000c1e1900 */
[----:B--2---:R-:W-:-:S07]  /*1a930*/  IMAD.IADD R7, R10, 0x1, -R7 ;  /* 0x000000010a077824 */ /* 0x004fce00078e0a07 */
.L_x_1286:
[----:B------:R-:W-:Y:S01]  /*1a940*/  ULDC.64 UR4, c[0x0][0xa20] ;  /* 0x0002880000047ab9 */ /* 0x000fe20000000a00 */
[----:B-----5:R-:W-:Y:S01]  /*1a950*/  IMAD.IADD R28, R28, 0x1, R9 ;  /* 0x000000011c1c7824 */ /* 0x020fe200078e0209 */
[----:B------:R-:W-:-:S04]  /*1a960*/  ISETP.NE.U32.AND P0, PT, RZ, UR4, PT ;  /* 0x00000004ff007c0c */ /* 0x000fc8000bf05070 */
[----:B------:R-:W-:-:S13]  /*1a970*/  ISETP.NE.AND.EX P0, PT, RZ, UR5, PT, P0 ;  /* 0x00000005ff007c0c */ /* 0x000fda000bf05300 */
[----:B------:R-:W-:Y:S05]  /*1a980*/  @!P0 BRA `(.L_x_1287) ;  /* 0x0000000000108947 */ /* 0x000fea0003800000 */
[----:B------:R-:W0:Y:S02]  /*1a990*/  LDC.64 R4, c[0x0][0xa20] ;  /* 0x00028800ff047b82 */ /* 0x000e240000000a00 */
[----:B0-----:R-:W-:-:S05]  /*1a9a0*/  IMAD.WIDE R4, R27, 0x4, R4 ;  /* 0x000000041b047825 */ /* 0x001fca00078e0204 */
[----:B------:R0:W5:Y:S01]  /*1a9b0*/  LDG.E R0, desc[UR40][R4.64] ;  /* 0x0000002804007981 */ /* 0x000162000c1e1900 */
[----:B------:R-:W-:Y:S05]  /*1a9c0*/  BRA `(.L_x_1288) ;  /* 0x0000000000107947 */ /* 0x000fea0003800000 */
.L_x_1287:
[----:B------:R-:W-:Y:S05]  /*1a9d0*/  @!P1 BRA `(.L_x_1288) ;  /* 0x00000000000c9947 */ /* 0x000fea0003800000 */
[----:B------:R-:W2:Y:S04]  /*1a9e0*/  LDG.E R0, desc[UR40][R4.64] ;  /* 0x0000002804007981 */ /* 0x000ea8000c1e1900 */
[----:B------:R-:W2:Y:S02]  /*1a9f0*/  LDG.E R11, desc[UR40][R4.64+0x4] ;  /* 0x00000428040b7981 */ /* 0x000ea4000c1e1900 */
[----:B--2---:R-:W-:-:S07]  /*1aa00*/  IMAD.IADD R0, R11, 0x1, -R0 ;  /* 0x000000010b007824 */ /* 0x004fce00078e0a00 */
.L_x_1288:
[----:B0-----:R-:W2:Y:S04]  /*1aa10*/  @P2 LDG.E R4, desc[UR40][R2.64] ;  /* 0x0000002802042981 */ /* 0x001ea8000c1e1900 */
[----:B------:R0:W2:Y:S01]  /*1aa20*/  @P2 LDG.E R5, desc[UR40][R2.64+0x4] ;  /* 0x0000042802052981 */ /* 0x0000a2000c1e1900 */
[----:B-----5:R-:W-:Y:S02]  /*1aa30*/  IMAD.IADD R9, R0, 0x1, -R9 ;  /* 0x0000000100097824 */ /* 0x020fe400078e0a09 */
[----:B------:R-:W-:-:S05]  /*1aa40*/  IMAD R0, R25, 0xc0, RZ ;  /* 0x000000c019007824 */ /* 0x000fca00078e02ff */
[----:B------:R-:W-:Y:S01]  /*1aa50*/  IADD3 R0, -R7, 0xc0, R0 ;  /* 0x000000c007007810 */ /* 0x000fe20007ffe100 */
[----:B0-----:R-:W0:Y:S02]  /*1aa60*/  LDC.64 R2, c[0x0][0x9e0] ;  /* 0x00027800ff027b82 */ /* 0x001e240000000a00 */
[----:B0-----:R-:W-:Y:S01]  /*1aa70*/  ISETP.GE.AND P1, PT, R3, 0x1, PT ;  /* 0x000000010300780c */ /* 0x001fe20003f26270 */
[----:B--2---:R-:W-:-:S04]  /*1aa80*/  @P2 IMAD.IADD R8, R5, 0x1, -R4 ;  /* 0x0000000105082824 */ /* 0x004fc800078e0a04 */
[----:B------:R-:W-:-:S04]  /*1aa90*/  IMAD.IADD R10, R9, 0x1, R8 ;  /* 0x00000001090a7824 */ /* 0x000fc800078e0208 */
[C---:B------:R-:W-:Y:S02]  /*1aaa0*/  VIADD R20, R10.reuse, 0x7f ;  /* 0x0000007f0a147836 */ /* 0x040fe40000000000 */
[----:B------:R-:W-:-:S03]  /*1aab0*/  IMAD.IADD R0, R10, 0x1, R0 ;  /* 0x000000010a007824 */ /* 0x000fc600078e0200 */
[----:B------:R-:W-:Y:S01]  /*1aac0*/  SHF.R.S32.HI R5, RZ, 0x1f, R20 ;  /* 0x0000001fff057819 */ /* 0x000fe20000011414 */
[----:B------:R-:W-:-:S03]  /*1aad0*/  IMAD.IADD R2, R0, 0x1, R2 ;  /* 0x0000000100027824 */ /* 0x000fc600078e0202 */
[----:B------:R-:W-:-:S04]  /*1aae0*/  LEA.HI R20, R5, R20, RZ, 0x7 ;  /* 0x0000001405147211 */ /* 0x000fc800078f38ff */
[----:B------:R-:W-:Y:S01]  /*1aaf0*/  SHF.R.S32.HI R20, RZ, 0x7, R20 ;  /* 0x00000007ff147819 */ /* 0x000fe20000011414 */
        /* <DEDUP_REMOVED lines=12> */
.L_x_1291:
[----:B------:R-:W-:-:S13]  /*1abc0*/  ISETP.NE.AND P0, PT, R3, 0x1, PT ;  /* 0x000000010300780c */ /* 0x000fda0003f05270 */
[----:B------:R-:W0:Y:S02]  /*1abd0*/  @P0 LDC.64 R4, c[0x0][0x9e8] ;  /* 0x00027a00ff040b82 */ /* 0x000e240000000a00 */
[----:B0-----:R-:W-:-:S05]  /*1abe0*/  @P0 IMAD.HI.U32 R4, R11, R4, RZ ;  /* 0x000000040b040227 */ /* 0x001fca00078e00ff */
[----:B------:R-:W-:-:S07]  /*1abf0*/  @P0 SHF.R.U32.HI R11, RZ, R5, R4 ;  /* 0x00000005ff0b0219 */ /* 0x000fce0000011604 */
.L_x_1292:
[----:B------:R-:W-:Y:S05]  /*1ac00*/  BSYNC B0 ;  /* 0x0000000000007941 */ /* 0x000fea0003800000 */
.L_x_1290:
[----:B------:R-:W-:-:S05]  /*1ac10*/  IMAD R11, R11, R3, R3 ;  /* 0x000000030b0b7224 */ /* 0x000fca00078e0203 */
[----:B------:R-:W-:-:S07]  /*1ac20*/  VIMNMX R2, R2, R11, PT ;  /* 0x0000000b02027248 */ /* 0x000fce0003fe0100 */
.L_x_1289:
        /* <DEDUP_REMOVED lines=15> */
.L_x_1295:
[----:B------:R-:W-:Y:S01]  /*1ad20*/  ISETP.NE.AND P0, PT, R3, 0x1, PT ;  /* 0x000000010300780c */ /* 0x000fe20003f05270 */
[----:B------:R-:W-:-:S12]  /*1ad30*/  IMAD.MOV.U32 R11, RZ, RZ, R7 ;  /* 0x000000ffff0b7224 */ /* 0x000fd800078e0007 */
[----:B------:R-:W0:Y:S02]  /*1ad40*/  @P0 LDC.64 R4, c[0x0][0x9e8] ;  /* 0x00027a00ff040b82 */ /* 0x000e240000000a00 */
[----:B0-----:R-:W-:-:S05]  /*1ad50*/  @P0 IMAD.HI.U32 R4, R7, R4, RZ ;  /* 0x0000000407040227 */ /* 0x001fca00078e00ff */
[----:B------:R-:W-:-:S07]  /*1ad60*/  @P0 SHF.R.U32.HI R11, RZ, R5, R4 ;  /* 0x00000005ff0b0219 */ /* 0x000fce0000011604 */
.L_x_1296:
[----:B------:R-:W-:Y:S05]  /*1ad70*/  BSYNC B0 ;  /* 0x0000000000007941 */ /* 0x000fea0003800000 */
.L_x_1294:
[----:B------:R-:W-:-:S05]  /*1ad80*/  IMAD R3, R11, R3, RZ ;  /* 0x000000030b037224 */ /* 0x000fca00078e02ff */
[----:B------:R-:W-:-:S07]  /*1ad90*/  VIMNMX R10, R10, R3, !PT ;  /* 0x000000030a0a7248 */ /* 0x000fce0007fe0100 */
.L_x_1293:
[----:B------:R-:W-:Y:S01]  /*1ada0*/  VIADD R2, R2, 0x7f ;  /* 0x0000007f02027836 */ /* 0x000fe20000000000 */
[----:B------:R-:W-:Y:S04]  /*1adb0*/  BSSY B0, `(.L_x_1297) ;  /* 0x0000163000007945 */ /* 0x000fe80003800000 */
[----:B------:R-:W-:-:S04]  /*1adc0*/  SHF.R.S32.HI R3, RZ, 0x1f, R2 ;  /* 0x0000001fff037819 */ /* 0x000fc80000011402 */
[----:B------:R-:W-:Y:S02]  /*1add0*/  LEA.HI R3, R3, R2, RZ, 0x7 ;  /* 0x0000000203037211 */ /* 0x000fe400078f38ff */
[----:B------:R-:W-:Y:S02]  /*1ade0*/  SHF.R.S32.HI R2, RZ, 0x1f, R10 ;  /* 0x0000001fff027819 */ /* 0x000fe4000001140a */
[----:B------:R-:W-:Y:S02]  /*1adf0*/  SHF.R.S32.HI R3, RZ, 0x7, R3 ;  /* 0x00000007ff037819 */ /* 0x000fe40000011403 */
[----:B------:R-:W-:Y:S02]  /*1ae00*/  LEA.HI R2, R2, R10, RZ, 0x7 ;  /* 0x0000000a02027211 */ /* 0x000fe400078f38ff */
[----:B------:R-:W-:Y:S02]  /*1ae10*/  VIMNMX R4, R20, R3, PT ;  /* 0x0000000314047248 */ /* 0x000fe40003fe0100 */
[----:B------:R-:W-:-:S04]  /*1ae20*/  SHF.R.S32.HI R2, RZ, 0x7, R2 ;  /* 0x00000007ff027819 */ /* 0x000fc80000011402 */
[----:B------:R-:W-:-:S05]  /*1ae30*/  VIMNMX R2, RZ, R2, !PT ;  /* 0x00000002ff027248 */ /* 0x000fca0007fe0100 */
        /* <DEDUP_REMOVED lines=10> */
[----:B------:R-:W-:Y:S02]  /*1aee0*/  @P0 SHF.R.S32.HI R4, RZ, 0x7, R2 ;  /* 0x00000007ff040819 */ /* 0x000fe40000011402 */
[----:B------:R-:W-:Y:S02]  /*1aef0*/  PLOP3.LUT P0, PT, PT, PT, PT, 0x80, 0x0 ;  /* 0x000000000000781c */ /* 0x000fe40003f0f070 */
[----:B------:R-:W-:-:S13]  /*1af00*/  ISETP.GT.AND P1, PT, R4, R5, PT ;  /* 0x000000050400720c */ /* 0x000fda0003f24270 */
[----:B------:R-:W-:Y:S05]  /*1af10*/  @!P1 BRA `(.L_x_1298) ;  /* 0x0000001400309947 */ /* 0x000fea0003800000 */
[----:B------:R-:W0:Y:S01]  /*1af20*/  LDC R2, c[0x0][0x428] ;  /* 0x00010a00ff027b82 */ /* 0x000e220000000800 */
[----:B------:R-:W-:Y:S01]  /*1af30*/  UMOV UR4, 0xffffffff ;  /* 0xffffffff00047882 */ /* 0x000fe20000000000 */
[----:B0-----:R-:W-:-:S13]  /*1af40*/  ISETP.NE.AND P0, PT, R2, 0x1, PT ;  /* 0x000000010200780c */ /* 0x001fda0003f05270 */
[----:B------:R-:W0:Y:S08]  /*1af50*/  @P0 LDC R3, c[0x0][0x42c] ;  /* 0x00010b00ff030b82 */ /* 0x000e300000000800 */
[----:B------:R-:W1:Y:S01]  /*1af60*/  @P0 LDC R2, c[0x0][0x430] ;  /* 0x00010c00ff020b82 */ /* 0x000e620000000800 */
[----:B0-----:R-:W-:-:S04]  /*1af70*/  @P0 IMAD.HI.U32 R8, R26, R3, RZ ;  /* 0x000000031a080227 */ /* 0x001fc800078e00ff */
[----:B------:R-:W-:Y:S01]  /*1af80*/  IMAD.MOV.U32 R3, RZ, RZ, R26 ;  /* 0x000000ffff037224 */ /* 0x000fe200078e001a */
[----:B-1----:R-:W-:Y:S02]  /*1af90*/  @P0 SHF.R.U32.HI R3, RZ, R2, R8 ;  /* 0x00000002ff030219 */ /* 0x002fe40000011608 */
[----:B------:R-:W-:Y:S01]  /*1afa0*/  SEL R2, R27, RZ, !P2 ;  /* 0x000000ff1b027207 */ /* 0x000fe20005000000 */
[----:B------:R-:W-:Y:S06]  /*1afb0*/  BRA.DIV UR4, `(.L_x_1299) ;  /* 0x0000005e04607947 */ /* 0x000fec000b800000 */
[----:B------:R-:W0:Y:S02]  /*1afc0*/  S2R R8, SR_TID.X ;  /* 0x0000000000087919 */ /* 0x000e240000002100 */
[----:B0-----:R-:W-:-:S04]  /*1afd0*/  SHF.R.U32.HI R8, RZ, 0x5, R8 ;  /* 0x00000005ff087819 */ /* 0x001fc80000011608 */
[----:B------:R-:W-:-:S05]  /*1afe0*/  LOP3.LUT R8, R8, 0x3, RZ, 0xc0, !PT ;  /* 0x0000000308087812 */ /* 0x000fca00078ec0ff */
[----:B------:R0:W1:Y:S02]  /*1aff0*/  SHFL.IDX PT, R14, R8, RZ, 0x1f ;  /* 0x00001fff080e7589 */ /* 0x00006400000e0000 */
.L_x_1459:
[----:B-1----:R-:W-:Y:S02]  /*1b000*/  ISETP.NE.AND P0, PT, R14, RZ, PT ;  /* 0x000000ff0e00720c */ /* 0x002fe40003f05270 */
[----:B------:R-:W-:-:S11]  /*1b010*/  PLOP3.LUT P6, PT, PT, PT, PT, 0x8, 0x0 ;  /* 0x000000000000781c */ /* 0x000fd60003fce170 */
[----:B------:R-:W-:Y:S05]  /*1b020*/  @P0 BRA `(.L_x_1300) ;  /* 0x00000000000c0947 */ /* 0x000fea0003800000 */
[----:B------:R-:W-:-:S03]  /*1b030*/  UMOV UR4, 0xffffffff ;  /* 0xffffffff00047882 */ /* 0x000fc60000000000 */
[----:B------:R-:W-:Y:S05]  /*1b040*/  BRA.DIV UR4, `(.L_x_1301) ;  /* 0x0000005e04707947 */ /* 0x000fea000b800000 */
[----:B------:R-:W-:-:S13]  /*1b050*/  ELECT P6, URZ, PT ;  /* 0x00000000003f782f */ /* 0x000fda00038c0000 */
.L_x_1300:
[----:B0-----:R-:W2:Y:S01]  /*1b060*/  LDL R8, [R1+0x14] ;  /* 0x0000140001087983 */ /* 0x001ea20000100800 */
[----:B------:R-:W-:Y:S01]  /*1b070*/  BSSY B1, `(.L_x_1302) ;  /* 0x000000b000017945 */ /* 0x000fe20003800000 */
[----:B------:R-:W0:Y:S01]  /*1b080*/  S2R R13, SR_CgaCtaId ;  /* 0x00000000000d7919 */ /* 0x000e220000008800 */
[----:B--2---:R-:W-:-:S05]  /*1b090*/  VIADD R8, R8, 0x1 ;  /* 0x0000000108087836 */ /* 0x004fca0000000000 */
[----:B------:R-:W-:-:S04]  /*1b0a0*/  LEA.HI R9, R8, R8, RZ, 0x1 ;  /* 0x0000000808097211 */ /* 0x000fc800078f08ff */
[----:B------:R-:W-:-:S05]  /*1b0b0*/  LOP3.LUT R9, R9, 0xfffffffe, RZ, 0xc0, !PT ;  /* 0xfffffffe09097812 */ /* 0x000fca00078ec0ff */
[----:B------:R-:W-:Y:S01]  /*1b0c0*/  IMAD.IADD R8, R8, 0x1, -R9 ;  /* 0x0000000108087824 */ /* 0x000fe200078e0a09 */
[----:B------:R-:W-:-:S04]  /*1b0d0*/  MOV R9, 0x400 ;  /* 0x0000040000097802 */ /* 0x000fc80000000f00 */
[----:B0-----:R-:W-:Y:S02]  /*1b0e0*/  LEA R13, R13, R9, 0x18 ;  /* 0x000000090d0d7211 */ /* 0x001fe400078ec0ff */
[----:B------:R-:W-:-:S04]  /*1b0f0*/  SHF.L.U32 R8, R8, 0x1f, RZ ;  /* 0x0000001f08087819 */ /* 0x000fc800000006ff */
[----:B------:R-:W0:Y:S02]  /*1b100*/  SYNCS.PHASECHK.TRANS64.TRYWAIT P0, [R13+URZ+0x19c20], R8 ;  /* 0x019c20080d0075a7 */ /* 0x000e24000800017f */
[----:B0-----:R-:W-:Y:S05]  /*1b110*/  @!P0 BRA `(.L_x_1303) ;  /* 0x0000005c005c8947 */ /* 0x001fea0003800000 */
.L_x_1462:
[----:B------:R-:W-:Y:S05]  /*1b120*/  BSYNC B1 ;  /* 0x0000000000017941 */ /* 0x000fea0003800000 */
.L_x_1302:
        /* <DEDUP_REMOVED lines=10> */
.L_x_1463:
[----:B------:R-:W-:Y:S05]  /*1b1d0*/  BSYNC B2 ;  /* 0x0000000000027941 */ /* 0x000fea0003800000 */
.L_x_1306:
        /* <DEDUP_REMOVED lines=9> */
.L_x_1309:
[----:B------:R-:W-:Y:S05]  /*1b270*/  BSYNC B2 ;  /* 0x0000000000027941 */ /* 0x000fea0003800000 */
.L_x_1308:
[----:B0-----:R-:W-:Y:S01]  /*1b280*/  IMAD.MOV.U32 R8, RZ, RZ, RZ ;  /* 0x000000ffff087224 */ /* 0x001fe200078e00ff */
[----:B------:R-:W-:Y:S01]  /*1b290*/  UIADD3 UR4, UP0, UR38, 0x570, URZ ;  /* 0x0000057026047890 */ /* 0x000fe2000ff1e03f */
[----:B------:R-:W-:Y:S01]  /*1b2a0*/  IMAD R9, R4, 0x80, R6 ;  /* 0x0000008004097824 */ /* 0x000fe200078e0206 */
[----:B------:R-:W-:Y:S01]  /*1b2b0*/  PLOP3.LUT P0, PT, PT, PT, PT, 0x80, 0x0 ;  /* 0x000000000000781c */ /* 0x000fe20003f0f070 */
[----:B------:R-:W-:Y:S01]  /*1b2c0*/  IMAD R10, R18, 0x3000, R13 ;  /* 0x00003000120a7824 */ /* 0x000fe200078e020d */
[----:B------:R-:W-:Y:S01]  /*1b2d0*/  R2UR UR10, R8 ;  /* 0x00000000080a72ca */ /* 0x000fe200000e0000 */
[----:B------:R-:W-:Y:S01]  /*1b2e0*/  VIADD R9, R9, 0xffffff80 ;  /* 0xffffff8009097836 */ /* 0x000fe20000000000 */
[----:B------:R-:W-:Y:S01]  /*1b2f0*/  UIADD3.X UR5, URZ, UR39, URZ, UP0, !UPT ;  /* 0x000000273f057290 */ /* 0x000fe200087fe43f */
[----:B------:R-:W-:Y:S01]  /*1b300*/  VIADD R8, R12, 0x19c90 ;  /* 0x00019c900c087836 */ /* 0x000fe20000000000 */
[----:B------:R-:W-:Y:S01]  /*1b310*/  UMOV UR6, 0x0 ;  /* 0x0000000000067882 */ /* 0x000fe20000000000 */
[----:B------:R-:W-:Y:S01]  /*1b320*/  VIADD R14, R10, 0x13800 ;  /* 0x000138000a0e7836 */ /* 0x000fe20000000000 */
[----:B------:R-:W-:-:S09]  /*1b330*/  UMOV UR7, 0x12f00000 ;  /* 0x12f0000000077882 */ /* 0x000fd20000000000 */
.L_x_1310:
        /* <DEDUP_REMOVED lines=16> */
.L_x_1311:
        /* <DEDUP_REMOVED lines=16> */
.L_x_1312:
        /* <DEDUP_REMOVED lines=13> */
.L_x_1464:
[----:B------:R-:W-:Y:S05]  /*1b610*/  BSYNC B2 ;  /* 0x0000000000027941 */ /* 0x000fea0003800000 */
.L_x_1313:
[----:B------:R-:W-:Y:S01]  /*1b620*/  BSSY B2, `(.L_x_1315) ;  /* 0x000000b000027945 */ /* 0x000fe20003800000 */
[----:B------:R-:W-:Y:S02]  /*1b630*/  IMAD.MOV.U32 R14, RZ, RZ, 0x0 ;  /* 0x00000000ff0e7424 */ /* 0x000fe400078e00ff */
[----:B------:R-:W-:Y:S01]  /*1b640*/  IMAD.MOV.U32 R15, RZ, RZ, 0x12f00000 ;  /* 0x12f00000ff0f7424 */ /* 0x000fe200078e00ff */
[----:B------:R-:W-:Y:S06]  /*1b650*/  @P1 BRA `(.L_x_1316) ;  /* 0x00000000001c1947 */ /* 0x000fec0003800000 */
[----:B------:R-:W0:Y:S02]  /*1b660*/  S2R R8, SR_TID.X ;  /* 0x0000000000087919 */ /* 0x000e240000002100 */
[----:B01----:R-:W-:Y:S01]  /*1b670*/  LOP3.LUT R11, R8, 0x1f, RZ, 0xc0, !PT ;  /* 0x0000001f080b7812 */ /* 0x003fe200078ec0ff */
[----:B------:R-:W-:-:S03]  /*1b680*/  IMAD.MOV.U32 R8, RZ, RZ, 0x3000 ;  /* 0x00003000ff087424 */ /* 0x000fc600078e00ff */
[----:B------:R-:W-:Y:S01]  /*1b690*/  ISETP.NE.AND P0, PT, R11, RZ, PT ;  /* 0x000000ff0b00720c */ /* 0x000fe20003f05270 */
[----:B------:R2:W-:-:S12]  /*1b6a0*/  SYNCS.ARRIVE.TRANS64 RZ, [R12+URZ+0x19cb0], R8 ;  /* 0x019cb0080cff79a7 */ /* 0x0005d8000800003f */
[----:B--2---:R-:W-:Y:S05]  /*1b6b0*/  @!P0 BRA `(.L_x_1316) ;  /* 0x0000000000048947 */ /* 0x004fea0003800000 */
[----:B------:R-:W-:Y:S01]  /*1b6c0*/  BPT.TRAP 0x1 ;  /* 0x000000040000795c */ /* 0x000fe20000300000 */
.L_x_1316:
[----:B------:R-:W-:Y:S05]  /*1b6d0*/  BSYNC B2 ;  /* 0x0000000000027941 */ /* 0x000fea0003800000 */
.L_x_1315:
[----:B------:R-:W-:Y:S01]  /*1b6e0*/  R2UR UR6, R14 ;  /* 0x000000000e0672ca */ /* 0x000fe200000e0000 */
[----:B------:R-:W-:Y:S01]  /*1b6f0*/  IMAD.MOV.U32 R8, RZ, RZ, RZ ;  /* 0x000000ffff087224 */ /* 0x000fe200078e00ff */
[----:B------:R-:W-:Y:S01]  /*1b700*/  R2UR UR7, R15 ;  /* 0x000000000f0772ca */ /* 0x000fe200000e0000 */
[----:B------:R-:W-:Y:S01]  /*1b710*/  UIADD3 UR4, UP0, UR38, 0x670, URZ ;  /* 0x0000067026047890 */ /* 0x000fe2000ff1e03f */
[----:B------:R-:W-:Y:S01]  /*1b720*/  PLOP3.LUT P0, PT, PT, PT, PT, 0x80, 0x0 ;  /* 0x000000000000781c */ /* 0x000fe20003f0f070 */
[----:B01----:R-:W-:Y:S01]  /*1b730*/  VIADD R12, R12, 0x19cb0 ;  /* 0x00019cb00c0c7836 */ /* 0x003fe20000000000 */
[----:B------:R-:W-:Y:S01]  /*1b740*/  R2UR UR10, R8 ;  /* 0x00000000080a72ca */ /* 0x000fe200000e0000 */
[----:B------:R-:W-:Y:S01]  /*1b750*/  VIADD R8, R10, 0x9000 ;  /* 0x000090000a087836 */ /* 0x000fe20000000000 */
[----:B------:R-:W-:-:S13]  /*1b760*/  UIADD3.X UR5, URZ, UR39, URZ, UP0, !UPT ;  /* 0x000000273f057290 */ /* 0x000fda00087fe43f */
.L_x_1317:
        /* <DEDUP_REMOVED lines=15> */
.L_x_1318:
        /* <DEDUP_REMOVED lines=15> */
.L_x_1319:
        /* <DEDUP_REMOVED lines=10> */
.L_x_1305:
[----:B------:R-:W-:Y:S05]  /*1b9f0*/  BSYNC B1 ;  /* 0x0000000000017941 */ /* 0x000fea0003800000 */
.L_x_1304:
        /* <DEDUP_REMOVED lines=9> */
.L_x_1336:
        /* <DEDUP_REMOVED lines=11> */
.L_x_1465:
[----:B------:R-:W-:Y:S05]  /*1bb40*/  BSYNC B2 ;  /* 0x0000000000027941 */ /* 0x000fea0003800000 */
.L_x_1322:
        /* <DEDUP_REMOVED lines=9> */
.L_x_1325:
[----:B------:R-:W-:Y:S05]  /*1bbe0*/  BSYNC B2 ;  /* 0x0000000000027941 */ /* 0x000fea0003800000 */
.L_x_1324:
        /* <DEDUP_REMOVED lines=11> */
.L_x_1326:
        /* <DEDUP_REMOVED lines=12> */
[----:B------:R-:W-:Y:S01]  /*1bd60*/  UMOV UR6, 0x0 ;  /* 0x0000000000067882 */ /* 0x000fe20000000000 */
[----:B------:R-:W-:Y:S02]  /*1bd70*/  UMOV UR7, 0x12f00000 ;  /* 0x12f0000000077882 */ /* 0x000fe40000000000 */
[----:B------:R-:W-:Y:S01]  /*1bd80*/  R2UR UR10, R14 ;  /* 0x000000000e0a72ca */ /* 0x000fe200000e0000 */
[----:B------:R-:W-:-:S14]  /*1bd90*/  VIADD R14, R9, 0x14800 ;  /* 0x00014800090e7836 */ /* 0x000fdc0000000000 */
.L_x_1327:
        /* <DEDUP_REMOVED lines=16> */
.L_x_1328:
        /* <DEDUP_REMOVED lines=13> */
.L_x_1466:
[----:B------:R-:W-:Y:S05]  /*1bf70*/  BSYNC B2 ;  /* 0x0000000000027941 */ /* 0x000fea0003800000 */
.L_x_1329:
        /* <DEDUP_REMOVED lines=11> */
.L_x_1332:
[----:B------:R-:W-:Y:S05]  /*1c030*/  BSYNC B2 ;  /* 0x0000000000027941 */ /* 0x000fea0003800000 */
.L_x_1331:
        /* <DEDUP_REMOVED lines=8> */
.L_x_1333:
        /* <DEDUP_REMOVED lines=11> */
[----:B------:R-:W-:Y:S01]  /*1c170*/  R2UR UR6, R14 ;  /* 0x000000000e0672ca */ /* 0x000fe200000e0000 */
[----:B------:R-:W-:Y:S01]  /*1c180*/  VIADD R4, R9, 0xa000 ;  /* 0x0000a00009047836 */ /* 0x000fe20000000000 */
[----:B------:R-:W-:Y:S02]  /*1c190*/  R2UR UR7, R15 ;  /* 0x000000000f0772ca */ /* 0x000fe400000e0000 */
[----:B------:R-:W-:Y:S02]  /*1c1a0*/  R2UR UR10, R10 ;  /* 0x000000000a0a72ca */ /* 0x000fe400000e0000 */
[----:B------:R-:W-:-:S13]  /*1c1b0*/  PLOP3.LUT P1, PT, PT, PT, PT, 0x80, 0x0 ;  /* 0x000000000000781c */ /* 0x000fda0003f2f070 */
.L_x_1334:
        /* <DEDUP_REMOVED lines=15> */
.L_x_1335:
        /* <DEDUP_REMOVED lines=10> */
.L_x_1321:
[----:B------:R-:W-:Y:S05]  /*1c350*/  BSYNC B1 ;  /* 0x0000000000017941 */ /* 0x000fea0003800000 */
.L_x_1320:
        /* <DEDUP_REMOVED lines=8> */
.L_x_1298:
[----:B------:R-:W-:Y:S05]  /*1c3e0*/  BSYNC B0 ;  /* 0x0000000000007941 */ /* 0x000fea0003800000 */
.L_x_1297:
[----:B------:R-:W1:Y:S01]  /*1c3f0*/  LDC.64 R2, c[0x0][0x9e0] ;  /* 0x00027800ff027b82 */ /* 0x000e620000000a00 */
[----:B------:R-:W-:Y:S07]  /*1c400*/  @!P0 WARPSYNC.ALL ;  /* 0x0000000000008948 */ /* 0x000fee0003800000 */
[----:B------:R-:W-:Y:S01]  /*1c410*/  @!P0 BAR.SYNC.DEFER_BLOCKING 0xc, 0x200 ;  /* 0x0308000000008b1d */ /* 0x000fe20000010000 */
[----:B-1----:R-:W-:Y:S01]  /*1c420*/  ISETP.GE.AND P0, PT, R3, 0x1, PT ;  /* 0x000000010300780c */ /* 0x002fe20003f06270 */
[----:B------:R-:W-:-:S12]  /*1c430*/  IMAD.IADD R2, R0, 0x1, R2 ;  /* 0x0000000100027824 */ /* 0x000fd800078e0202 */
[----:B------:R-:W-:Y:S05]  /*1c440*/  @!P0 BRA `(.L_x_1337) ;  /* 0x0000000000488947 */ /* 0x000fea0003800000 */
        /* <DEDUP_REMOVED lines=11> */
.L_x_1339:
[----:B------:R-:W-:-:S13]  /*1c500*/  ISETP.NE.AND P1, PT, R3, 0x1, PT ;  /* 0x000000010300780c */ /* 0x000fda0003f25270 */
[----:B------:R-:W1:Y:S02]  /*1c510*/  @P1 LDC.64 R4, c[0x0][0x9e8] ;  /* 0x00027a00ff041b82 */ /* 0x000e640000000a00 */
[----:B-1----:R-:W-:-:S05]  /*1c520*/  @P1 IMAD.HI.U32 R4, R6, R4, RZ ;  /* 0x0000000406041227 */ /* 0x002fca00078e00ff */
[----:B------:R-:W-:-:S07]  /*1c530*/  @P1 SHF.R.U32.HI R6, RZ, R5, R4 ;  /* 0x00000005ff061219 */ /* 0x000fce0000011604 */
.L_x_1340:
[----:B------:R-:W-:Y:S05]  /*1c540*/  BSYNC B0 ;  /* 0x0000000000007941 */ /* 0x000fea0003800000 */
.L_x_1338:
[----:B------:R-:W-:-:S05]  /*1c550*/  IMAD R5, R6, R3, R3 ;  /* 0x0000000306057224 */ /* 0x000fca00078e0203 */
[----:B------:R-:W-:-:S07]  /*1c560*/  VIMNMX R2, R2, R5, PT ;  /* 0x0000000502027248 */ /* 0x000fce0003fe0100 */
.L_x_1337:
[----:B------:R-:W-:Y:S01]  /*1c570*/  VIADD R2, R2, 0x7f ;  /* 0x0000007f02027836 */ /* 0x000fe20000000000 */
[----:B------:R-:W-:Y:S02]  /*1c580*/  ULDC UR4, c[0x0][0x9dc] ;  /* 0x0002770000047ab9 */ /* 0x000fe40000000800 */
[----:B------:R-:W-:Y:S02]  /*1c590*/  VIADD R0, R7, -UR4 ;  /* 0x8000000407007c36 */ /* 0x000fe40008000000 */
[----:B------:R-:W-:-:S04]  /*1c5a0*/  SHF.R.S32.HI R5, RZ, 0x1f, R2 ;  /* 0x0000001fff057819 */ /* 0x000fc80000011402 */
[----:B------:R-:W-:-:S04]  /*1c5b0*/  LEA.HI R5, R5, R2, RZ, 0x7 ;  /* 0x0000000205057211 */ /* 0x000fc800078f38ff */
[----:B------:R-:W-:-:S04]  /*1c5c0*/  SHF.R.S32.HI R5, RZ, 0x7, R5 ;  /* 0x00000007ff057819 */ /* 0x000fc80000011405 */
[----:B------:R-:W-:-:S05]  /*1c5d0*/  VIMNMX R6, R20, R5, PT ;  /* 0x0000000514067248 */ /* 0x000fca0003fe0100 */
[----:B------:R1:W-:Y:S01]  /*1c5e0*/  STL [R1+0x10], R6 ;  /* 0x0000100601007387 */ /* 0x0003e20000100800 */
[----:B------:R-:W-:Y:S05]  /*1c5f0*/  @!P0 BRA `(.L_x_1341) ;  /* 0x0000000000448947 */ /* 0x000fea0003800000 */
[----:B------:R-:W-:Y:S01]  /*1c600*/  ISETP.GT.AND P0, PT, R7, -0x1, PT ;  /* 0xffffffff0700780c */ /* 0x000fe20003f04270 */
[----:B------:R-:W-:-:S12]  /*1c610*/  BSSY B0, `(.L_x_1342) ;  /* 0x000000d000007945 */ /* 0x000fd80003800000 */
[----:B------:R-:W-:Y:S05]  /*1c620*/  @P0 BRA `(.L_x_1343) ;  /* 0x00000000001c0947 */ /* 0x000fea0003800000 */
[----:B------:R-:W-:Y:S02]  /*1c630*/  ISETP.NE.AND P0, PT, R3, 0x1, PT ;  /* 0x000000010300780c */ /* 0x000fe40003f05270 */
[----:B------:R-:W-:-:S11]  /*1c640*/  LOP3.LUT R7, RZ, R7, RZ, 0x33, !PT ;  /* 0x00000007ff077212 */ /* 0x000fd600078e33ff */
[----:B------:R-:W2:Y:S02]  /*1c650*/  @P0 LDC.64 R4, c[0x0][0x9e8] ;  /* 0x00027a00ff040b82 */ /* 0x000ea40000000a00 */
[----:B--2---:R-:W-:-:S05]  /*1c660*/  @P0 IMAD.HI.U32 R4, R7, R4, RZ ;  /* 0x0000000407040227 */ /* 0x004fca00078e00ff */
[----:B------:R-:W-:-:S04]  /*1c670*/  @P0 SHF.R.U32.HI R7, RZ, R5, R4 ;  /* 0x00000005ff070219 */ /* 0x000fc80000011604 */
[----:B------:R-:W-:Y:S01]  /*1c680*/  LOP3.LUT R7, RZ, R7, RZ, 0x33, !PT ;  /* 0x00000007ff077212 */ /* 0x000fe200078e33ff */
[----:B------:R-:W-:Y:S06]  /*1c690*/  BRA `(.L_x_1344) ;  /* 0x0000000000107947 */ /* 0x000fec0003800000 */
.L_x_1343:
[----:B------:R-:W-:-:S13]  /*1c6a0*/  ISETP.NE.AND P0, PT, R3, 0x1, PT ;  /* 0x000000010300780c */ /* 0x000fda0003f05270 */
[----:B------:R-:W2:Y:S02]  /*1c6b0*/  @P0 LDC.64 R4, c[0x0][0x9e8] ;  /* 0x00027a00ff040b82 */ /* 0x000ea40000000a00 */
[----:B--2---:R-:W-:-:S05]  /*1c6c0*/  @P0 IMAD.HI.U32 R4, R7, R4, RZ ;  /* 0x0000000407040227 */ /* 0x004fca00078e00ff */
[----:B------:R-:W-:-:S07]  /*1c6d0*/  @P0 SHF.R.U32.HI R7, RZ, R5, R4 ;  /* 0x00000005ff070219 */ /* 0x000fce0000011604 */
.L_x_1344:
[----:B------:R-:W-:Y:S05]  /*1c6e0*/  BSYNC B0 ;  /* 0x0000000000007941 */ /* 0x000fea0003800000 */
.L_x_1342:
[----:B------:R-:W-:-:S05]  /*1c6f0*/  IMAD R3, R7, R3, RZ ;  /* 0x0000000307037224 */ /* 0x000fca00078e02ff */
[----:B------:R-:W-:-:S07]  /*1c700*/  VIMNMX R0, R0, R3, !PT ;  /* 0x0000000300007248 */ /* 0x000fce0007fe0100 */
.L_x_1341:
[----:B------:R-:W-:Y:S01]  /*1c710*/  SHF.R.S32.HI R3, RZ, 0x1f, R0 ;  /* 0x0000001fff037819 */ /* 0x000fe20000011400 */
[----:B------:R-:W-:Y:S03]  /*1c720*/  BSSY B6, `(.L_x_1345) ;  /* 0x00002cc000067945 */ /* 0x000fe60003800000 */
[----:B------:R-:W-:-:S04]  /*1c730*/  LEA.HI R3, R3, R0, RZ, 0x7 ;  /* 0x0000000003037211 */ /* 0x000fc800078f38ff */
[----:B------:R-:W-:-:S04]  /*1c740*/  SHF.R.S32.HI R3, RZ, 0x7, R3 ;  /* 0x00000007ff037819 */ /* 0x000fc80000011403 */
[----:B------:R-:W-:-:S04]  /*1c750*/  VIMNMX R23, RZ, R3, !PT ;  /* 0x00000003ff177248 */ /* 0x000fc80007fe0100 */
[----:B------:R-:W-:-:S13]  /*1c760*/  ISETP.GT.AND P0, PT, R6, R23, PT ;  /* 0x000000170600720c */ /* 0x000fda0003f04270 */
[----:B------:R-:W-:Y:S05]  /*1c770*/  @P0 BRA `(.L_x_1346) ;  /* 0x0000000000440947 */ /* 0x000fea0003800000 */
[----:B------:R-:W2:Y:S02]  /*1c780*/  S2R R2, SR_TID.X ;  /* 0x0000000000027919 */ /* 0x000ea40000002100 */
[----:B--2---:R-:W-:-:S04]  /*1c790*/  LOP3.LUT R2, R2, 0x7f, RZ, 0xc0, !PT ;  /* 0x0000007f02027812 */ /* 0x004fc800078ec0ff */
[----:B------:R-:W-:-:S13]  /*1c7a0*/  ISETP.NE.AND P0, PT, R2, RZ, PT ;  /* 0x000000ff0200720c */ /* 0x000fda0003f05270 */
[----:B------:R-:W-:Y:S05]  /*1c7b0*/  @P0 BRA `(.L_x_1347) ;  /* 0x0000002c00080947 */ /* 0x000fea0003800000 */
[----:B------:R-:W2:Y:S01]  /*1c7c0*/  S2R R5, SR_LANEID ;  /* 0x0000000000057919 */ /* 0x000ea20000000000 */
[----:B------:R-:W-:Y:S01]  /*1c7d0*/  VOTEU.ANY UR4, UPT, PT ;  /* 0x0000000000047886 */ /* 0x000fe200038e0100 */
[----:B------:R-:W3:Y:S01]  /*1c7e0*/  LDC.64 R2, c[0x0][0xc38] ;  /* 0x00030e00ff027b82 */ /* 0x000ee20000000a00 */
[----:B------:R-:W2:Y:S02]  /*1c7f0*/  FLO.U32 R0, UR4 ;  /* 0x0000000400007d00 */ /* 0x000ea400080e0000 */
[----:B--2---:R-:W-:-:S06]  /*1c800*/  ISETP.EQ.U32.AND P0, PT, R0, R5, PT ;  /* 0x000000050000720c */ /* 0x004fcc0003f02070 */
[----:B------:R-:W3:Y:S07]  /*1c810*/  POPC R5, UR4 ;  /* 0x0000000400057d09 */ /* 0x000eee0008000000 */
[----:B---3--:R-:W2:Y:S01]  /*1c820*/  @P0 ATOMG.E.ADD.STRONG.GPU PT, R3, desc[UR40][R2.64], R5 ;  /* 0x00000005020309a8 */ /* 0x008ea200081ee1e8 */
[----:B------:R-:W3:Y:S02]  /*1c830*/  S2R R4, SR_LTMASK ;  /* 0x0000000000047919 */ /* 0x000ee40000003900 */
[----:B---3--:R-:W-:-:S04]  /*1c840*/  LOP3.LUT R4, R4, UR4, RZ, 0xc0, !PT ;  /* 0x0000000404047c12 */ /* 0x008fc8000f8ec0ff */
[----:B------:R-:W3:Y:S01]  /*1c850*/  POPC R7, R4 ;  /* 0x0000000400077309 */ /* 0x000ee20000000000 */
[----:B--2---:R-:W3:Y:S02]  /*1c860*/  SHFL.IDX PT, R0, R3, R0, 0x1f ;  /* 0x00001f0003007589 */ /* 0x004ee400000e0000 */
[----:B---3--:R-:W-:Y:S01]  /*1c870*/  IADD3 R24, R0, UR36, R7 ;  /* 0x0000002400187c10 */ /* 0x008fe2000fffe007 */
[----:B------:R-:W-:Y:S06]  /*1c880*/  BRA `(.L_x_1347) ;  /* 0x0000002800d47947 */ /* 0x000fec0003800000 */
.L_x_1346:
[----:B------:R-:W2:Y:S01]  /*1c890*/  S2R R3, SR_CgaCtaId ;  /* 0x0000000000037919 */ /* 0x000ea20000008800 */
[----:B------:R-:W-:-:S04]  /*1c8a0*/  MOV R0, 0x400 ;  /* 0x0000040000007802 */ /* 0x000fc80000000f00 */
        /* <DEDUP_REMOVED lines=9> */
[----:B------:R-:W2:Y:S01]  /*1c940*/  LDC.64 R2, c[0x4][R2] ;  /* 0x0100000002027b82 */ /* 0x000ea20000000a00 */
[----:B------:R-:W-:Y:S02]  /*1c950*/  IMAD.U32 R5, RZ, RZ, UR7 ;  /* 0x00000007ff057e24 */ /* 0x000fe4000f8e00ff */
[----:B-1----:R-:W-:Y:S02]  /*1c960*/  IMAD.U32 R6, RZ, RZ, UR8 ;  /* 0x00000008ff067e24 */ /* 0x002fe4000f8e00ff */
[----:B------:R-:W-:-:S02]  /*1c970*/  IMAD.U32 R7, RZ, RZ, UR9 ;  /* 0x00000009ff077e24 */ /* 0x000fc4000f8e00ff */
[----:B------:R-:W-:Y:S02]  /*1c980*/  IMAD.U32 R10, RZ, RZ, UR4 ;  /* 0x00000004ff0a7e24 */ /* 0x000fe4000f8e00ff */
[----:B------:R-:W-:Y:S02]  /*1c990*/  IMAD.U32 R11, RZ, RZ, UR5 ;  /* 0x00000005ff0b7e24 */ /* 0x000fe4000f8e00ff */
[----:B0-----:R-:W-:Y:S02]  /*1c9a0*/  IMAD.MOV.U32 R8, RZ, RZ, 0x70 ;  /* 0x00000070ff087424 */ /* 0x001fe400078e00ff */
[----:B------:R-:W-:Y:S02]  /*1c9b0*/  IMAD.MOV.U32 R12, RZ, RZ, 0x1 ;  /* 0x00000001ff0c7424 */ /* 0x000fe400078e00ff */
[----:B------:R-:W-:-:S07]  /*1c9c0*/  IMAD.MOV.U32 R13, RZ, RZ, RZ ;  /* 0x000000ffff0d7224 */ /* 0x000fce00078e00ff */
[----:B------:R-:W-:-:S07]  /*1c9d0*/  LEPC R20, `(.L_x_1348) ;  /* 0x000000001014794e */ /* 0x000fce0000000000 */
[----:B--2---:R-:W-:Y:S05]  /*1c9e0*/  CALL.ABS.NOINC R2 ;  /* 0x0000000002007343 */ /* 0x004fea0003c00000 */
.L_x_1348:
[----:B------:R-:W2:Y:S01]  /*1c9f0*/  S2R R20, SR_CgaCtaId ;  /* 0x0000000000147919 */ /* 0x000ea20000008800 */
[----:B------:R-:W-:Y:S02]  /*1ca00*/  MOV R2, 0x400 ;  /* 0x0000040000027802 */ /* 0x000fe40000000f00 */
[----:B------:R-:W-:Y:S02]  /*1ca10*/  LOP3.LUT R16, R16, 0xfffffffe, RZ, 0xc0, !PT ;  /* 0xfffffffe10107812 */ /* 0x000fe400078ec0ff */
[----:B--2---:R-:W-:-:S05]  /*1ca20*/  LEA R2, R20, R2, 0x18 ;  /* 0x0000000214027211 */ /* 0x004fca00078ec0ff */
[----:B------:R-:W-:-:S05]  /*1ca30*/  VIADD R0, R2, 0x9000 ;  /* 0x0000900002007836 */ /* 0x000fca0000000000 */
        /* <DEDUP_REMOVED lines=19> */
.L_x_1349:
        /* <DEDUP_REMOVED lines=22> */
.L_x_1350:
        /* <DEDUP_REMOVED lines=22> */
.L_x_1351:
[----:B------:R-:W2:Y:S01]  /*1ce30*/  LDL.LU R21, [R1+0x20] ;  /* 0x0000200001157983 */ /* 0x000ea20000300800 */
[----:B------:R-:W3:Y:S01]  /*1ce40*/  LDC R0, c[0x0][0x428] ;  /* 0x00010a00ff007b82 */ /* 0x000ee20000000800 */
[----:B------:R-:W-:Y:S01]  /*1ce50*/  ULDC.64 UR4, c[0x0][0x9f8] ;  /* 0x00027e0000047ab9 */ /* 0x000fe20000000a00 */
[----:B------:R-:W4:Y:S01]  /*1ce60*/  S2R R20, SR_TID.X ;  /* 0x0000000000147919 */ /* 0x000f220000002100 */
[----:B------:R-:W-:-:S04]  /*1ce70*/  ISETP.NE.U32.AND P0, PT, RZ, UR4, PT ;  /* 0x00000004ff007c0c */ /* 0x000fc8000bf05070 */
[----:B------:R-:W-:Y:S01]  /*1ce80*/  ISETP.NE.AND.EX P0, PT, RZ, UR5, PT, P0 ;  /* 0x00000005ff007c0c */ /* 0x000fe2000bf05300 */
[----:B------:R-:W-:Y:S01]  /*1ce90*/  ULDC.64 UR4, c[0x0][0xa00] ;  /* 0x0002800000047ab9 */ /* 0x000fe20000000a00 */
[----:B---3--:R-:W-:Y:S01]  /*1cea0*/  ISETP.NE.AND P1, PT, R0, 0x1, PT ;  /* 0x000000010000780c */ /* 0x008fe20003f25270 */
[----:B------:R-:W-:-:S12]  /*1ceb0*/  IMAD.MOV.U32 R0, RZ, RZ, R26 ;  /* 0x000000ffff007224 */ /* 0x000fd800078e001a */
[----:B------:R-:W3:Y:S08]  /*1cec0*/  @P1 LDC R3, c[0x0][0x42c] ;  /* 0x00010b00ff031b82 */ /* 0x000ef00000000800 */
[----:B------:R-:W0:Y:S01]  /*1ced0*/  @P1 LDC R2, c[0x0][0x430] ;  /* 0x00010c00ff021b82 */ /* 0x000e220000000800 */
[----:B---3--:R-:W-:-:S05]  /*1cee0*/  @P1 IMAD.HI.U32 R3, R26, R3, RZ ;  /* 0x000000031a031227 */ /* 0x008fca00078e00ff */
[----:B0-----:R-:W-:Y:S02]  /*1cef0*/  @P1 SHF.R.U32.HI R0, RZ, R2, R3 ;  /* 0x00000002ff001219 */ /* 0x001fe40000011603 */
[----:B------:R-:W0:Y:S02]  /*1cf00*/  @P0 LDC.64 R2, c[0x0][0x9f8] ;  /* 0x00027e00ff020b82 */ /* 0x000e240000000a00 */
[----:B0-----:R-:W-:-:S04]  /*1cf10*/  @P0 IMAD.WIDE R2, R27, 0x4, R2 ;  /* 0x000000041b020825 */ /* 0x001fc800078e0202 */
[----:B--2---:R-:W-:Y:S01]  /*1cf20*/  IMAD R25, R25, 0xc0, R21 ;  /* 0x000000c019197824 */ /* 0x004fe200078e0215 */
[----:B----4-:R-:W-:Y:S01]  /*1cf30*/  LOP3.LUT R21, R20, 0x7f, RZ, 0xc0, !PT ;  /* 0x0000007f14157812 */ /* 0x010fe200078ec0ff */
[----:B------:R-:W-:-:S03]  /*1cf40*/  IMAD.MOV.U32 R20, RZ, RZ, R27 ;  /* 0x000000ffff147224 */ /* 0x000fc600078e001b */
[----:B------:R-:W-:-:S03]  /*1cf50*/  ISETP.NE.AND P1, PT, R21, RZ, PT ;  /* 0x000000ff1500720c */ /* 0x000fc60003f25270 */
[----:B------:R0:W5:Y:S01]  /*1cf60*/  @P0 LDG.E R20, desc[UR40][R2.64] ;  /* 0x0000002802140981 */ /* 0x000162000c1e1900 */
[----:B------:R-:W-:Y:S02]  /*1cf70*/  ISETP.NE.U32.AND P0, PT, RZ, UR4, PT ;  /* 0x00000004ff007c0c */ /* 0x000fe4000bf05070 */
[----:B------:R-:W-:Y:S02]  /*1cf80*/  PLOP3.LUT P3, PT, P1, PT, PT, 0x8, 0x0 ;  /* 0x000000000000781c */ /* 0x000fe40000f6e170 */
[----:B------:R-:W-:-:S04]  /*1cf90*/  ISETP.NE.AND.EX P2, PT, RZ, UR5, PT, P0 ;  /* 0x00000005ff007c0c */ /* 0x000fc8000bf45300 */
[----:B-1----:R-:W-:Y:S01]  /*1cfa0*/  SEL R6, R27, RZ, !P2 ;  /* 0x000000ff1b067207 */ /* 0x002fe20005000000 */
[----:B------:R-:W-:-:S05]  /*1cfb0*/  VOTEU.ALL UP1, P1 ;  /* 0x00000000003f7886 */ /* 0x000fca0000820000 */
[----:B------:R-:W-:-:S04]  /*1cfc0*/  @!UP1 UIADD3 UR8, UP0, UR38, 0x270, URZ ;  /* 0x0000027026089890 */ /* 0x000fc8000ff1e03f */
[----:B------:R-:W-:-:S03]  /*1cfd0*/  @!UP1 UIADD3.X UR9, URZ, UR39, URZ, UP0, !UPT ;  /* 0x000000273f099290 */ /* 0x000fc600087fe43f */
[----:B0-----:R-:W-:-:S09]  /*1cfe0*/  VOTEU.ALL UP0, P1 ;  /* 0x00000000003f7886 */ /* 0x001fd20000800000 */
.L_x_1352:
        /* <DEDUP_REMOVED lines=13> */
.L_x_1353:
        /* <DEDUP_REMOVED lines=12> */
.L_x_1354:
        /* <DEDUP_REMOVED lines=21> */
.L_x_1469:
[----:B-1----:R-:W-:Y:S02]  /*1d2d0*/  ISETP.NE.AND P0, PT, R14, RZ, PT ;  /* 0x000000ff0e00720c */ /* 0x002fe40003f05270 */
[----:B------:R-:W-:-:S11]  /*1d2e0*/  PLOP3.LUT P6, PT, PT, PT, PT, 0x8, 0x0 ;  /* 0x000000000000781c */ /* 0x000fd60003fce170 */
[----:B------:R-:W-:Y:S05]  /*1d2f0*/  @P0 BRA `(.L_x_1356) ;  /* 0x0000000800400947 */ /* 0x000fea0003800000 */
[----:B------:R-:W-:-:S03]  /*1d300*/  UMOV UR4, 0xffffffff ;  /* 0xffffffff00047882 */ /* 0x000fc60000000000 */
[----:B------:R-:W-:Y:S05]  /*1d310*/  BRA.DIV UR4, `(.L_x_1357) ;  /* 0x0000003e04747947 */ /* 0x000fea000b800000 */
[----:B------:R-:W-:-:S13]  /*1d320*/  ELECT P6, URZ, PT ;  /* 0x00000000003f782f */ /* 0x000fda00038c0000 */
.L_x_1472:
[----:B------:R-:W-:Y:S05]  /*1d330*/  @!P6 BRA `(.L_x_1358) ;  /* 0x000000040098e947 */ /* 0x000fea0003800000 */
[----:B0-----:R-:W2:Y:S01]  /*1d340*/  LDL R3, [R1+0x10] ;  /* 0x0000100001037983 */ /* 0x001ea20000100800 */
[----:B------:R-:W-:-:S04]  /*1d350*/  ISETP.NE.U32.AND P0, PT, R4, RZ, PT ;  /* 0x000000ff0400720c */ /* 0x000fc80003f05070 */
[----:B------:R-:W-:Y:S01]  /*1d360*/  ISETP.NE.AND.EX P0, PT, R5, RZ, PT, P0 ;  /* 0x000000ff0500720c */ /* 0x000fe20003f05300 */
[----:B--2---:R-:W-:-:S12]  /*1d370*/  VIADD R7, R3, 0xffffffff ;  /* 0xffffffff03077836 */ /* 0x004fd80000000000 */
        /* <DEDUP_REMOVED lines=18> */
.L_x_1359:
        /* <DEDUP_REMOVED lines=10> */
.L_x_1473:
        /* <DEDUP_REMOVED lines=8> */
.L_x_1361:
        /* <DEDUP_REMOVED lines=30> */
.L_x_1474:
        /* <DEDUP_REMOVED lines=8> */
.L_x_1363:
        /* <DEDUP_REMOVED lines=24> */
.L_x_1358:
[----:B01----:R-:W0:Y:S01]  /*1d9a0*/  S2R R5, SR_CgaCtaId ;  /* 0x0000000000057919 */ /* 0x003e220000008800 */
[----:B------:R-:W-:Y:S01]  /*1d9b0*/  MOV R4, 0x400 ;  /* 0x0000040000047802 */ /* 0x000fe20000000f00 */
[----:B------:R-:W-:Y:S05]  /*1d9c0*/  WARPSYNC.ALL ;  /* 0x0000000000007948 */ /* 0x000fea0003800000 */
[----:B------:R-:W-:Y:S01]  /*1d9d0*/  BAR.SYNC.DEFER_BLOCKING 0x8, 0x1a0 ;  /* 0x0206800000007b1d */ /* 0x000fe20000010000 */
[----:B------:R-:W-:-:S13]  /*1d9e0*/  ELECT P0, URZ, PT ;  /* 0x00000000003f782f */ /* 0x000fda0003800000 */
[----:B------:R-:W-:Y:S01]  /*1d9f0*/  @P0 R2UR UR13, R6 ;  /* 0x00000000060d02ca */ /* 0x000fe200000e0000 */
[----:B------:R-:W-:Y:S01]  /*1da00*/  UIADD3 UR4, UP0, UR38, 0x270, URZ ;  /* 0x0000027026047890 */ /* 0x000fe2000ff1e03f */
[----:B------:R-:W-:Y:S02]  /*1da10*/  @P0 R2UR UR12, R26 ;  /* 0x000000001a0c02ca */ /* 0x000fe400000e0000 */
[C---:B------:R-:W-:Y:S01]  /*1da20*/  @P0 R2UR UR11, R25.reuse ;  /* 0x00000000190b02ca */ /* 0x040fe200000e0000 */
        /* <DEDUP_REMOVED lines=29> */
.L_x_1356:
[----:B------:R-:W2:Y:S04]  /*1dc00*/  LDL.LU R7, [R1+0x14] ;  /* 0x0000140001077983 */ /* 0x000ea80000300800 */
[----:B------:R-:W3:Y:S01]  /*1dc10*/  LDL.LU R4, [R1+0x10] ;  /* 0x0000100001047983 */ /* 0x000ee20000300800 */
[----:B------:R-:W-:Y:S01]  /*1dc20*/  MOV R5, 0x400 ;  /* 0x0000040000057802 */ /* 0x000fe20000000f00 */
[----:B------:R-:W-:Y:S01]  /*1dc30*/  BSSY B0, `(.L_x_1364) ;  /* 0x000000d000007945 */ /* 0x000fe20003800000 */
[----:B------:R-:W1:Y:S02]  /*1dc40*/  S2R R6, SR_CgaCtaId ;  /* 0x0000000000067919 */ /* 0x000e640000008800 */
[----:B-1----:R-:W-:Y:S01]  /*1dc50*/  LEA R5, R6, R5, 0x18 ;  /* 0x0000000506057211 */ /* 0x002fe200078ec0ff */
[----:B--2---:R-:W-:-:S02]  /*1dc60*/  VIADD R7, R7, 0x1 ;  /* 0x0000000107077836 */ /* 0x004fc40000000000 */
[----:B---3--:R-:W-:-:S03]  /*1dc70*/  VIADD R12, R4, 0xfffffffe ;  /* 0xfffffffe040c7836 */ /* 0x008fc60000000000 */
[----:B0-----:R-:W-:Y:S01]  /*1dc80*/  LEA.HI R3, R7, R7, RZ, 0x1 ;  /* 0x0000000707037211 */ /* 0x001fe200078f08ff */
[----:B------:R0:W-:Y:S03]  /*1dc90*/  STL [R1+0x14], R7 ;  /* 0x0000140701007387 */ /* 0x0001e60000100800 */
[----:B------:R-:W-:Y:S02]  /*1dca0*/  LOP3.LUT R3, R3, 0xfffffffe, RZ, 0xc0, !PT ;  /* 0xfffffffe03037812 */ /* 0x000fe400078ec0ff */
[----:B------:R-:W-:-:S03]  /*1dcb0*/  ISETP.GE.AND P2, PT, R12, R23, PT ;  /* 0x000000170c00720c */ /* 0x000fc60003f46270 */
[----:B------:R-:W-:-:S05]  /*1dcc0*/  IMAD.IADD R3, R7, 0x1, -R3 ;  /* 0x0000000107037824 */ /* 0x000fca00078e0a03 */
[----:B------:R-:W-:-:S04]  /*1dcd0*/  SHF.L.U32 R3, R3, 0x1f, RZ ;  /* 0x0000001f03037819 */ /* 0x000fc800000006ff */
[----:B------:R-:W1:Y:S02]  /*1dce0*/  SYNCS.PHASECHK.TRANS64.TRYWAIT P0, [R5+URZ+0x19c20], R3 ;  /* 0x019c2003050075a7 */ /* 0x000e64000800017f */
[----:B01----:R-:W-:Y:S05]  /*1dcf0*/  @!P0 BRA `(.L_x_1365) ;  /* 0x0000003400448947 */ /* 0x003fea0003800000 */
.L_x_1475:
[----:B------:R-:W-:Y:S05]  /*1dd00*/  BSYNC B0 ;  /* 0x0000000000007941 */ /* 0x000fea0003800000 */
.L_x_1364:
[----:B------:R-:W-:Y:S05]  /*1dd10*/  @!P2 BRA `(.L_x_1366) ;  /* 0x000000100018a947 */ /* 0x000fea0003800000 */
[----:B------:R-:W-:Y:S02]  /*1dd20*/  IMAD.MOV.U32 R6, RZ, RZ, R17 ;  /* 0x000000ffff067224 */ /* 0x000fe400078e0011 */
[----:B------:R-:W-:-:S07]  /*1dd30*/  IMAD.MOV.U32 R7, RZ, RZ, R19 ;  /* 0x000000ffff077224 */ /* 0x000fce00078e0013 */
.L_x_1390:
[----:B------:R-:W-:Y:S01]  /*1dd40*/  VIADD R17, R6, 0x1 ;  /* 0x0000000106117836 */ /* 0x000fe20000000000 */
[----:B------:R-:W-:Y:S05]  /*1dd50*/  YIELD ;  /* 0x0000000000007946 */ /* 0x000fea0003800000 */
[----:B------:R-:W-:Y:S01]  /*1dd60*/  ISETP.NE.AND P0, PT, R17, 0x2, PT ;  /* 0x000000021100780c */ /* 0x000fe20003f05270 */
[----:B------:R-:W-:Y:S03]  /*1dd70*/  BSSY B0, `(.L_x_1367) ;  /* 0x00000a9000007945 */ /* 0x000fe60003800000 */
[----:B0-----:R-:W-:-:S02]  /*1dd80*/  SEL R4, RZ, 0x1, P0 ;  /* 0x00000001ff047807 */ /* 0x001fc40000000000 */
[----:B------:R-:W-:Y:S02]  /*1dd90*/  SEL R17, R17, RZ, P0 ;  /* 0x000000ff11117207 */ /* 0x000fe40000000000 */
[----:B------:R-:W-:Y:S01]  /*1dda0*/  LOP3.LUT R19, R7, R4, RZ, 0x3c, !PT ;  /* 0x0000000407137212 */ /* 0x000fe200078e3cff */
[----:B-1----:R-:W-:Y:S06]  /*1ddb0*/  @!P6 BRA `(.L_x_1368) ;  /* 0x000000080090e947 */ /* 0x002fec0003800000 */
        /* <DEDUP_REMOVED lines=19> */
[----:B------:R-:W-:-:S04]  /*1def0*/  LEA R4, P0, R2, UR4, 0x2 ;  /* 0x0000000402047c11 */ /* 0x000fc8000f8010ff */
[----:B------:R-:W-:-:S05]  /*1df00*/  LEA.HI.X R5, R2, UR5, R3, 0x2, P0 ;  /* 0x0000000502057c11 */ /* 0x000fca00080f1403 */
[----:B------:R0:W5:Y:S04]  /*1df10*/  LDG.E R2, desc[UR40][R4.64] ;  /* 0x0000002804027981 */ /* 0x000168000c1e1900 */
.L_x_1369:
[----:B0-----:R-:W0:Y:S01]  /*1df20*/  S2R R5, SR_CgaCtaId ;  /* 0x0000000000057919 */ /* 0x001e220000008800 */
[----:B------:R-:W-:Y:S01]  /*1df30*/  MOV R4, 0x400 ;  /* 0x0000040000047802 */ /* 0x000fe20000000f00 */
[----:B------:R-:W-:Y:S01]  /*1df40*/  BSSY B1, `(.L_x_1370) ;  /* 0x0000009000017945 */ /* 0x000fe20003800000 */
[----:B------:R-:W1:Y:S02]  /*1df50*/  S2R R3, SR_TID.X ;  /* 0x0000000000037919 */ /* 0x000e640000002100 */
[----:B0-----:R-:W-:Y:S02]  /*1df60*/  LEA R4, R5, R4, 0x18 ;  /* 0x0000000405047211 */ /* 0x001fe400078ec0ff */
[----:B-1----:R-:W-:-:S03]  /*1df70*/  LOP3.LUT R3, R3, 0x7f, RZ, 0xc0, !PT ;  /* 0x0000007f03037812 */ /* 0x002fc600078ec0ff */
[----:B------:R-:W-:Y:S01]  /*1df80*/  IMAD R5, R17, 0x8, R4 ;  /* 0x0000000811057824 */ /* 0x000fe200078e0204 */
[----:B------:R-:W-:Y:S02]  /*1df90*/  SHF.L.U32 R4, R19, 0x1f, RZ ;  /* 0x0000001f13047819 */ /* 0x000fe400000006ff */
[----:B------:R-:W-:Y:S02]  /*1dfa0*/  ISETP.NE.AND P2, PT, R3, RZ, PT ;  /* 0x000000ff0300720c */ /* 0x000fe40003f45270 */
[----:B------:R-:W0:Y:S02]  /*1dfb0*/  SYNCS.PHASECHK.TRANS64.TRYWAIT P0, [R5+URZ+0x19c80], R4 ;  /* 0x019c8004050075a7 */ /* 0x000e24000800017f */
[----:B0-----:R-:W-:Y:S09]  /*1dfc0*/  @!P0 BRA `(.L_x_1371) ;  /* 0x0000003000b08947 */ /* 0x001ff20003800000 */
.L_x_1476:
[----:B------:R-:W-:Y:S05]  /*1dfd0*/  BSYNC B1 ;  /* 0x0000000000017941 */ /* 0x000fea0003800000 */
.L_x_1370:
        /* <DEDUP_REMOVED lines=9> */
.L_x_1373:
[----:B------:R-:W-:Y:S05]  /*1e070*/  BSYNC B1 ;  /* 0x0000000000017941 */ /* 0x000fea0003800000 */
.L_x_1372:
[----:B------:R-:W1:Y:S01]  /*1e080*/  S2R R9, SR_CgaCtaId ;  /* 0x0000000000097919 */ /* 0x000e620000008800 */
[----:B------:R-:W-:Y:S01]  /*1e090*/  IMAD.MOV.U32 R15, RZ, RZ, RZ ;  /* 0x000000ffff0f7224 */ /* 0x000fe200078e00ff */
[----:B------:R-:W-:Y:S01]  /*1e0a0*/  MOV R3, 0x400 ;  /* 0x0000040000037802 */ /* 0x000fe20000000f00 */
[----:B------:R-:W-:Y:S01]  /*1e0b0*/  UIADD3 UR4, UP0, UR38, 0x470, URZ ;  /* 0x0000047026047890 */ /* 0x000fe2000ff1e03f */
[----:B------:R-:W-:Y:S01]  /*1e0c0*/  PLOP3.LUT P0, PT, PT, PT, PT, 0x80, 0x0 ;  /* 0x000000000000781c */ /* 0x000fe20003f0f070 */
[----:B------:R-:W-:Y:S01]  /*1e0d0*/  UMOV UR6, 0x0 ;  /* 0x0000000000067882 */ /* 0x000fe20000000000 */
[----:B------:R-:W-:Y:S01]  /*1e0e0*/  R2UR UR10, R15 ;  /* 0x000000000f0a72ca */ /* 0x000fe200000e0000 */
[----:B------:R-:W-:Y:S01]  /*1e0f0*/  UIADD3.X UR5, URZ, UR39, URZ, UP0, !UPT ;  /* 0x000000273f057290 */ /* 0x000fe200087fe43f */
[----:B------:R-:W-:Y:S01]  /*1e100*/  UMOV UR7, 0x14f00000 ;  /* 0x14f0000000077882 */ /* 0x000fe20000000000 */
[----:B-1----:R-:W-:Y:S01]  /*1e110*/  LEA R3, R9, R3, 0x18 ;  /* 0x0000000309037211 */ /* 0x002fe200078ec0ff */
[----:B------:R-:W-:-:S02]  /*1e120*/  IMAD R9, R8, 0x80, R28 ;  /* 0x0000008008097824 */ /* 0x000fc400078e021c */
[----:B------:R-:W-:Y:S02]  /*1e130*/  VIADD R8, R5, 0x19c70 ;  /* 0x00019c7005087836 */ /* 0x000fe40000000000 */
[----:B------:R-:W-:-:S04]  /*1e140*/  IMAD R3, R17, 0x3000, R3 ;  /* 0x0000300011037824 */ /* 0x000fc800078e0203 */
[----:B------:R-:W-:-:S07]  /*1e150*/  VIADD R10, R3, 0x9000 ;  /* 0x00009000030a7836 */ /* 0x000fce0000000000 */
.L_x_1374:
        /* <DEDUP_REMOVED lines=16> */
.L_x_1375:
        /* <DEDUP_REMOVED lines=16> */
.L_x_1376:
        /* <DEDUP_REMOVED lines=13> */
.L_x_1477:
[----:B------:R-:W-:Y:S05]  /*1e430*/  BSYNC B1 ;  /* 0x0000000000017941 */ /* 0x000fea0003800000 */
.L_x_1377:
        /* <DEDUP_REMOVED lines=11> */
.L_x_1380:
[----:B------:R-:W-:Y:S05]  /*1e4f0*/  BSYNC B1 ;  /* 0x0000000000017941 */ /* 0x000fea0003800000 */
.L_x_1379:
        /* <DEDUP_REMOVED lines=8> */
.L_x_1381:
        /* <DEDUP_REMOVED lines=15> */
.L_x_1382:
        /* <DEDUP_REMOVED lines=15> */
.L_x_1383:
        /* <DEDUP_REMOVED lines=10> */
.L_x_1368:
[----:B------:R-:W-:Y:S05]  /*1e800*/  BSYNC B0 ;  /* 0x0000000000007941 */ /* 0x000fea0003800000 */
.L_x_1367:
[----:B------:R-:W2:Y:S02]  /*1e810*/  LDL R4, [R1+0x24] ;  /* 0x0000240001047983 */ /* 0x000ea40000100800 */
[----:B--2---:R-:W-:-:S13]  /*1e820*/  ISETP.NE.AND P0, PT, R4, 0x3, PT ;  /* 0x000000030400780c */ /* 0x004fda0003f05270 */
[----:B------:R-:W-:Y:S05]  /*1e830*/  @!P0 BRA `(.L_x_1384) ;  /* 0x0000000000048947 */ /* 0x000fea0003800000 */
[----:B------:R-:W-:Y:S01]  /*1e840*/  BPT.TRAP 0x1 ;  /* 0x000000040000795c */ /* 0x000fe20000300000 */
.L_x_1384:
        /* <DEDUP_REMOVED lines=11> */
.L_x_1478:
[----:B------:R-:W-:Y:S05]  /*1e900*/  BSYNC B0 ;  /* 0x0000000000007941 */ /* 0x000fea0003800000 */
.L_x_1385:
[----:B------:R-:W-:Y:S05]  /*1e910*/  @!P0 BRA `(.L_x_1387) ;  /* 0x0000000000048947 */ /* 0x000fea0003800000 */
[----:B------:R-:W-:Y:S01]  /*1e920*/  BPT.TRAP 0x1 ;  /* 0x000000040000795c */ /* 0x000fe20000300000 */
.L_x_1387:
[----:B0-----:R-:W-:Y:S01]  /*1e930*/  SHF.L.U32 R4, R7, 0x1f, RZ ;  /* 0x0000001f07047819 */ /* 0x001fe200000006ff */
[----:B------:R-:W-:-:S03]  /*1e940*/  IMAD R10, R6, 0x3000, RZ ;  /* 0x00003000060a7824 */ /* 0x000fc600078e02ff */
[----:B------:R-:W0:Y:S02]  /*1e950*/  SYNCS.PHASECHK.TRANS64.TRYWAIT P2, [R13+URZ+0x19c60], R4 ;  /* 0x019c60040d0075a7 */ /* 0x000e24000804017f */
[----:B0-----:R-:W-:Y:S05]  /*1e960*/  @!P2 BRA `(.L_x_1388) ;  /* 0x000000280084a947 */ /* 0x001fea0003800000 */
.L_x_1479:
[----:B------:R-:W2:Y:S01]  /*1e970*/  LDL R3, [R1+0x4] ;  /* 0x0000040001037983 */ /* 0x000ea20000100800 */
[----:B------:R-:W-:-:S03]  /*1e980*/  MOV R25, 0x400 ;  /* 0x0000040000197802 */ /* 0x000fc60000000f00 */
[----:B------:R-:W3:Y:S01]  /*1e990*/  LDL R15, [R1] ;  /* 0x00000000010f7983 */ /* 0x000ee20000100800 */
[----:B------:R-:W1:Y:S01]  /*1e9a0*/  S2R R26, SR_CgaCtaId ;  /* 0x00000000001a7919 */ /* 0x000e620000008800 */
[----:B------:R-:W-:Y:S05]  /*1e9b0*/  WARPSYNC.ALL ;  /* 0x0000000000007948 */ /* 0x000fea0003800000 */
[----:B-1----:R-:W-:Y:S02]  /*1e9c0*/  LEA R25, R26, R25, 0x18 ;  /* 0x000000191a197211 */ /* 0x002fe400078ec0ff */
[----:B------:R-:W-:-:S05]  /*1e9d0*/  LOP3.LUT R14, R10, R29, RZ, 0xfc, !PT ;  /* 0x0000001d0a0e7212 */ /* 0x000fca00078efcff */
        /* <DEDUP_REMOVED lines=21> */
[----:B------:R-:W0:Y:S01]  /*1eb30*/  LDSM.16.MT88.4 R4, [R3+0x9800] ;  /* 0x009800000304783b */ /* 0x000e220000004200 */
[----:B---3--:R-:W-:Y:S02]  /*1eb40*/  IADD3 R14, R15, 0x3000, R14 ;  /* 0x000030000f0e7810 */ /* 0x008fe40007ffe00e */
[C-C-:B0-----:R-:W-:Y:S02]  /*1eb50*/  PRMT R8, R4.reuse, 0x6420, R5.reuse ;  /* 0x0000642004087816 */ /* 0x141fe40000000005 */
        /* <DEDUP_REMOVED lines=24> */
.L_x_1389:
[----:B-1----:R1:W-:Y:S01]  /*1ece0*/  SYNCS.ARRIVE.TRANS64.A1T0 RZ, [R13+URZ+0x19c50], RZ ;  /* 0x019c50ff0dff79a7 */ /* 0x0023e2000810003f */
[----:B------:R-:W-:Y:S01]  /*1ecf0*/  BAR.SYNC.DEFER_BLOCKING 0x2, 0x80 ;  /* 0x0082000000007b1d */ /* 0x000fe20000010000 */
[C---:B------:R-:W-:Y:S01]  /*1ed00*/  ISETP.GT.AND P0, PT, R12.reuse, R23, PT ;  /* 0x000000170c00720c */ /* 0x040fe20003f04270 */
[----:B------:R-:W-:Y:S02]  /*1ed10*/  @!P1 VIADD R3, R13, 0x19c80 ;  /* 0x00019c800d039836 */ /* 0x000fe40000000000 */
[----:B------:R-:W-:Y:S02]  /*1ed20*/  VIADD R12, R12, 0xffffffff ;  /* 0xffffffff0c0c7836 */ /* 0x000fe40000000000 */
[----:B------:R-:W-:Y:S01]  /*1ed30*/  IMAD.MOV.U32 R6, RZ, RZ, R17 ;  /* 0x000000ffff067224 */ /* 0x000fe200078e0011 */
[----:B------:R-:W-:Y:S01]  /*1ed40*/  @!P1 PRMT R3, RZ, 0x654, R3 ;  /* 0x00000654ff039816 */ /* 0x000fe20000000003 */
[----:B------:R-:W-:-:S03]  /*1ed50*/  IMAD.MOV.U32 R7, RZ, RZ, R19 ;  /* 0x000000ffff077224 */ /* 0x000fc600078e0013 */
[----:B------:R1:W-:Y:S03]  /*1ed60*/  @!P1 SYNCS.ARRIVE.TRANS64.RED.A1T0 RZ, [R3+URZ], RZ ;  /* 0x000000ff03ff99a7 */ /* 0x0003e6000810043f */
[----:B------:R-:W-:Y:S05]  /*1ed70*/  @P0 BRA `(.L_x_1390) ;  /* 0xffffffec00f00947 */ /* 0x000fea000383ffff */
.L_x_1366:
        /* <DEDUP_REMOVED lines=16> */
.L_x_1392:
[----:B------:R-:W-:Y:S05]  /*1ee80*/  BSYNC B0 ;  /* 0x0000000000007941 */ /* 0x000fea0003800000 */
.L_x_1391:
[----:B------:R-:W-:Y:S05]  /*1ee90*/  @!P2 BRA `(.L_x_1393) ;  /* 0x000000000004a947 */ /* 0x000fea0003800000 */
[----:B------:R-:W-:Y:S01]  /*1eea0*/  BPT.TRAP 0x1 ;  /* 0x000000040000795c */ /* 0x000fe20000300000 */
.L_x_1393:
        /* <DEDUP_REMOVED lines=11> */
.L_x_1480:
[----:B------:R-:W-:Y:S05]  /*1ef60*/  BSYNC B0 ;  /* 0x0000000000007941 */ /* 0x000fea0003800000 */
.L_x_1394:
[----:B------:R-:W-:Y:S05]  /*1ef70*/  @!P2 BRA `(.L_x_1396) ;  /* 0x000000000004a947 */ /* 0x000fea0003800000 */
[----:B------:R-:W-:Y:S01]  /*1ef80*/  BPT.TRAP 0x1 ;  /* 0x000000040000795c */ /* 0x000fe20000300000 */
.L_x_1396:
[----:B0-----:R-:W-:-:S04]  /*1ef90*/  SHF.L.U32 R0, R19, 0x1f, RZ ;  /* 0x0000001f13007819 */ /* 0x001fc800000006ff */
[----:B------:R-:W0:Y:S02]  /*1efa0*/  SYNCS.PHASECHK.TRANS64.TRYWAIT P0, [R3+URZ+0x19c60], R0 ;  /* 0x019c6000030075a7 */ /* 0x000e24000800017f */
[----:B0-----:R-:W-:Y:S05]  /*1efb0*/  @!P0 BRA `(.L_x_1397) ;  /* 0x0000002400188947 */ /* 0x001fea0003800000 */
.L_x_1481:
[----:B------:R-:W0:Y:S01]  /*1efc0*/  LDL R4, [R1+0x4] ;  /* 0x0000040001047983 */ /* 0x000e220000100800 */
[----:B------:R-:W-:-:S03]  /*1efd0*/  MOV R8, 0x400 ;  /* 0x0000040000087802 */ /* 0x000fc60000000f00 */
[----:B------:R-:W2:Y:S01]  /*1efe0*/  LDL R12, [R1] ;  /* 0x00000000010c7983 */ /* 0x000ea20000100800 */
[----:B------:R-:W1:Y:S01]  /*1eff0*/  S2R R9, SR_CgaCtaId ;  /* 0x0000000000097919 */ /* 0x000e620000008800 */
[----:B------:R-:W-:Y:S01]  /*1f000*/  IMAD R2, R17, 0x3000, RZ ;  /* 0x0000300011027824 */ /* 0x000fe200078e02ff */
[----:B------:R-:W-:Y:S05]  /*1f010*/  WARPSYNC.ALL ;  /* 0x0000000000007948 */ /* 0x000fea0003800000 */
[----:B-1----:R-:W-:Y:S02]  /*1f020*/  LEA R8, R9, R8, 0x18 ;  /* 0x0000000809087211 */ /* 0x002fe400078ec0ff */
[----:B0-----:R-:W-:-:S05]  /*1f030*/  LOP3.LUT R0, R2, R4, RZ, 0xfc, !PT ;  /* 0x0000000402007212 */ /* 0x001fca00078efcff */
[----:B------:R-:W-:-:S05]  /*1f040*/  IMAD.IADD R0, R8, 0x1, R0 ;  /* 0x0000000108007824 */ /* 0x000fca00078e0200 */
[----:B------:R-:W0:Y:S01]  /*1f050*/  LDSM.16.MT88.4 R4, [R0+0x9000] ;  /* 0x009000000004783b */ /* 0x000e220000004200 */
[----:B------:R-:W-:-:S05]  /*1f060*/  LOP3.LUT R2, R2, R29, RZ, 0xfc, !PT ;  /* 0x0000001d02027212 */ /* 0x000fca00078efcff */
[----:B------:R-:W-:Y:S01]  /*1f070*/  IMAD.IADD R2, R8, 0x1, R2 ;  /* 0x0000000108027824 */ /* 0x000fe200078e0202 */
        /* <DEDUP_REMOVED lines=18> */
[----:B--2---:R-:W-:Y:S02]  /*1f1a0*/  IADD3 R2, R12, 0x3000, R2 ;  /* 0x000030000c027810 */ /* 0x004fe40007ffe002 */
        /* <DEDUP_REMOVED lines=25> */
.L_x_1398:
        /* <DEDUP_REMOVED lines=10> */
.L_x_1347:
[----:B------:R-:W-:Y:S05]  /*1f3e0*/  BSYNC B6 ;  /* 0x0000000000067941 */ /* 0x000fea0003800000 */
.L_x_1345:
[----:B------:R-:W-:-:S13]  /*1f3f0*/  LOP3.LUT P0, RZ, R16, 0x2, RZ, 0xc0, !PT ;  /* 0x0000000210ff7812 */ /* 0x000fda000780c0ff */
[----:B------:R-:W-:Y:S05]  /*1f400*/  @!P0 BRA `(.L_x_1399) ;  /* 0x0000000000208947 */ /* 0x000fea0003800000 */
[----:B------:R-:W-:Y:S05]  /*1f410*/  WARPSYNC.ALL ;  /* 0x0000000000007948 */ /* 0x000fea0003800000 */
[----:B------:R-:W2:Y:S08]  /*1f420*/  S2UR UR5, SR_CgaCtaId ;  /* 0x00000000000579c3 */ /* 0x000eb00000008800 */
[----:B------:R-:W-:Y:S06]  /*1f430*/  BAR.SYNC.DEFER_BLOCKING 0x5, 0x200 ;  /* 0x0148000000007b1d */ /* 0x000fec0000010000 */
[----:B------:R-:W-:-:S02]  /*1f440*/  UMOV UR4, 0x400 ;  /* 0x0000040000047882 */ /* 0x000fc40000000000 */
[----:B--2---:R-:W-:-:S09]  /*1f450*/  ULEA UR4, UR5, UR4, 0x18 ;  /* 0x0000000405047291 */ /* 0x004fd2000f8ec03f */
[----:B------:R-:W2:Y:S01]  /*1f460*/  LDS.128 R24, [UR4+0x19cd0] ;  /* 0x019cd004ff187984 */ /* 0x000ea20008000c00 */
[----:B------:R-:W-:Y:S06]  /*1f470*/  BAR.ARV 0x4, 0x200 ;  /* 0x0108000000007b1d */ /* 0x000fec0000002000 */
[----:B------:R-:W-:Y:S05]  /*1f480*/  BRA `(.L_x_1400) ;  /* 0x0000000800cc7947 */ /* 0x000fea0003800000 */
.L_x_1399:
        /* <DEDUP_REMOVED lines=17> */
[----:B--2---:R-:W-:Y:S01]  /*1f5a0*/  @!P1 IMAD.MOV.U32 R25, RZ, RZ, R2 ;  /* 0x000000ffff199224 */ /* 0x004fe200078e0002 */
[----:B------:R-:W-:-:S04]  /*1f5b0*/  ISETP.NE.AND P1, PT, R8, RZ, PT ;  /* 0x000000ff0800720c */ /* 0x000fc80003f25270 */
[----:B------:R-:W0:Y:S02]  /*1f5c0*/  SHFL.UP PT, R14, R25, 0x1, RZ ;  /* 0x04200000190e7989 */ /* 0x000e2400000e00ff */
[----:B0-----:R-:W-:-:S05]  /*1f5d0*/  SEL R4, R14, RZ, P1 ;  /* 0x000000ff0e047207 */ /* 0x001fca0000800000 */
[----:B------:R-:W-:-:S05]  /*1f5e0*/  IMAD.IADD R4, R25, 0x1, R4 ;  /* 0x0000000119047824 */ /* 0x000fca00078e0204 */
[----:B------:R-:W0:Y:S02]  /*1f5f0*/  SHFL.UP PT, R14, R4, 0x2, RZ ;  /* 0x04400000040e7989 */ /* 0x000e2400000e00ff */
[----:B0-----:R-:W-:-:S05]  /*1f600*/  SEL R5, R14, RZ, P2 ;  /* 0x000000ff0e057207 */ /* 0x001fca0001000000 */
[----:B-1----:R-:W-:Y:S02]  /*1f610*/  IMAD.IADD R6, R4, 0x1, R5 ;  /* 0x0000000104067824 */ /* 0x002fe400078e0205 */
[----:B------:R-:W-:Y:S04]  /*1f620*/  SHFL.IDX PT, R5, R24, 0x1, 0x1f ;  /* 0x00201f0018057f89 */ /* 0x000fe800000e0000 */
        /* <DEDUP_REMOVED lines=10> */
.L_x_1491:
[----:B------:R-:W-:Y:S02]  /*1f6d0*/  ULDC UR4, c[0x0][0xc10] ;  /* 0x0003040000047ab9 */ /* 0x000fe40000000800 */
[----:B------:R-:W-:-:S04]  /*1f6e0*/  IMAD.U32 R4, RZ, RZ, UR4 ;  /* 0x00000004ff047e24 */ /* 0x000fc8000f8e00ff */
[----:B-1----:R-:W-:-:S04]  /*1f6f0*/  IMAD R14, R14, R4, RZ ;  /* 0x000000040e0e7224 */ /* 0x002fc800078e02ff */
[----:B------:R-:W-:-:S05]  /*1f700*/  IMAD.IADD R5, R5, 0x1, R14 ;  /* 0x0000000105057824 */ /* 0x000fca00078e020e */
[----:B------:R-:W-:-:S13]  /*1f710*/  ISETP.GT.AND P6, PT, R5, R0, PT ;  /* 0x000000000500720c */ /* 0x000fda0003fc4270 */
[----:B------:R-:W-:Y:S05]  /*1f720*/  @P6 BRA `(.L_x_1402) ;  /* 0x00000000009c6947 */ /* 0x000fea0003800000 */
.L_x_1407:
[----:B------:R-:W1:Y:S01]  /*1f730*/  LDC R2, c[0x0][0xc14] ;  /* 0x00030500ff027b82 */ /* 0x000e620000000800 */
[----:B------:R-:W-:-:S05]  /*1f740*/  VIADD R27, R27, 0x1f ;  /* 0x0000001f1b1b7836 */ /* 0x000fca0000000000 */
[----:B-1----:R-:W-:-:S13]  /*1f750*/  ISETP.GE.AND P6, PT, R27, R2, PT ;  /* 0x000000021b00720c */ /* 0x002fda0003fc6270 */
[----:B------:R-:W-:Y:S05]  /*1f760*/  @P6 BRA `(.L_x_1403) ;  /* 0x0000000400d06947 */ /* 0x000fea0003800000 */
[----:B0-----:R-:W0:Y:S01]  /*1f770*/  S2R R3, SR_TID.X ;  /* 0x0000000000037919 */ /* 0x001e220000002100 */
        /* <DEDUP_REMOVED lines=9> */
.L_x_1405:
[----:B------:R-:W-:Y:S05]  /*1f810*/  BSYNC B0 ;  /* 0x0000000000007941 */ /* 0x000fea0003800000 */
.L_x_1404:
        /* <DEDUP_REMOVED lines=18> */
.L_x_1499:
[----:B------:R-:W-:Y:S02]  /*1f940*/  ULDC UR4, c[0x0][0xc10] ;  /* 0x0003040000047ab9 */ /* 0x000fe40000000800 */
[----:B------:R-:W-:-:S04]  /*1f950*/  IMAD.U32 R4, RZ, RZ, UR4 ;  /* 0x00000004ff047e24 */ /* 0x000fc8000f8e00ff */
[----:B-1----:R-:W-:-:S04]  /*1f960*/  IMAD R14, R14, R4, RZ ;  /* 0x000000040e0e7224 */ /* 0x002fc800078e02ff */
[----:B------:R-:W-:-:S05]  /*1f970*/  IMAD.IADD R5, R14, 0x1, R5 ;  /* 0x000000010e057824 */ /* 0x000fca00078e0205 */
[----:B------:R-:W-:-:S13]  /*1f980*/  ISETP.GT.AND P6, PT, R5, R0, PT ;  /* 0x000000000500720c */ /* 0x000fda0003fc4270 */
[----:B------:R-:W-:Y:S05]  /*1f990*/  @!P6 BRA `(.L_x_1407) ;  /* 0xfffffffc0064e947 */ /* 0x000fea000383ffff */
.L_x_1402:
        /* <DEDUP_REMOVED lines=8> */
.L_x_1503:
[----:B------:R-:W-:Y:S01]  /*1fa20*/  ISETP.NE.AND P0, PT, R2, RZ, PT ;  /* 0x000000ff0200720c */ /* 0x000fe20003f05270 */
[----:B------:R-:W-:-:S12]  /*1fa30*/  IMAD.MOV.U32 R14, RZ, RZ, RZ ;  /* 0x000000ffff0e7224 */ /* 0x000fd800078e00ff */
[----:B------:R-:W-:Y:S05]  /*1fa40*/  @!P0 BRA `(.L_x_1409) ;  /* 0x0000000000108947 */ /* 0x000fea0003800000 */
[----:B------:R-:W-:Y:S01]  /*1fa50*/  UMOV UR4, 0xffffffff ;  /* 0xffffffff00047882 */ /* 0x000fe20000000000 */
[----:B------:R-:W-:Y:S02]  /*1fa60*/  VIADD R12, R6, 0xffffffff ;  /* 0xffffffff060c7836 */ /* 0x000fe40000000000 */
[----:B------:R-:W-:Y:S05]  /*1fa70*/  BRA.DIV UR4, `(.L_x_1410) ;  /* 0x0000002204a47947 */ /* 0x000fea000b800000 */
[----:B------:R3:W4:Y:S02]  /*1fa80*/  SHFL.IDX PT, R14, R3, R12, 0x1f ;  /* 0x00001f0c030e7589 */ /* 0x00072400000e0000 */
.L_x_1409:
[----:B0--3--:R-:W0:Y:S01]  /*1fa90*/  LDC.64 R2, c[0x0][0xc68] ;  /* 0x00031a00ff027b82 */ /* 0x009e220000000a00 */
[----:B------:R-:W-:-:S04]  /*1faa0*/  IMAD.IADD R27, R6, 0x1, R27 ;  /* 0x00000001061b7824 */ /* 0x000fc800078e021b */
[----:B0-----:R-:W-:-:S05]  /*1fab0*/  IMAD.WIDE R2, R27, 0x4, R2 ;  /* 0x000000041b027825 */ /* 0x001fca00078e0202 */
[----:B-1----:R0:W2:Y:S01]  /*1fac0*/  LDG.E R6, desc[UR40][R2.64] ;  /* 0x0000002802067981 */ /* 0x0020a2000c1e1900 */
[----:B----4-:R-:W-:-:S04]  /*1fad0*/  IMAD R24, R14, R4, R24 ;  /* 0x000000040e187224 */ /* 0x010fc800078e0218 */
[----:B------:R-:W-:Y:S02]  /*1fae0*/  IMAD.IADD R0, R0, 0x1, -R24 ;  /* 0x0000000100007824 */ /* 0x000fe400078e0a18 */
[----:B0-----:R-:W-:Y:S02]  /*1faf0*/  IMAD.MOV.U32 R2, RZ, RZ, RZ ;  /* 0x000000ffff027224 */ /* 0x001fe400078e00ff */
[----:B--2---:R-:W-:-:S05]  /*1fb00*/  IMAD R5, R25, R6, RZ ;  /* 0x0000000619057224 */ /* 0x004fca00078e02ff */
[----:B------:R-:W-:-:S04]  /*1fb10*/  IABS R7, R5 ;  /* 0x0000000500077213 */ /* 0x000fc80000000000 */
[----:B------:R-:W0:Y:S08]  /*1fb20*/  I2F.RP R8, R7 ;  /* 0x0000000700087306 */ /* 0x000e300000209400 */
[----:B0-----:R-:W0:Y:S02]  /*1fb30*/  MUFU.RCP R8, R8 ;  /* 0x0000000800087308 */ /* 0x001e240000001000 */
[----:B0-----:R-:W-:Y:S01]  /*1fb40*/  VIADD R9, R8, 0xffffffe ;  /* 0x0ffffffe08097836 */ /* 0x001fe20000000000 */
[----:B------:R-:W-:-:S05]  /*1fb50*/  IABS R8, R5 ;  /* 0x0000000500087213 */ /* 0x000fca0000000000 */
[----:B------:R-:W0:Y:S01]  /*1fb60*/  F2I.FTZ.U32.TRUNC.NTZ R3, R9 ;  /* 0x0000000900037305 */ /* 0x000e22000021f000 */
[----:B------:R-:W-:Y:S02]  /*1fb70*/  IMAD.MOV R8, RZ, RZ, -R8 ;  /* 0x000000ffff087224 */ /* 0x000fe400078e0a08 */
[----:B0-----:R-:W-:-:S04]  /*1fb80*/  IMAD.MOV R10, RZ, RZ, -R3 ;  /* 0x000000ffff0a7224 */ /* 0x001fc800078e0a03 */
[----:B------:R-:W-:-:S04]  /*1fb90*/  IMAD R11, R10, R7, RZ ;  /* 0x000000070a0b7224 */ /* 0x000fc800078e02ff */
        /* <DEDUP_REMOVED lines=17> */
[----:B------:R-:W-:-:S03]  /*1fcb0*/  IMAD R0, R5, R9, R0 ;  /* 0x0000000905007224 */ /* 0x000fc600078e0200 */
[----:B------:R-:W-:-:S04]  /*1fcc0*/  VIADDMNMX R4, R3, R4, R6, PT ;  /* 0x0000000403047246 */ /* 0x000fc80003800106 */
[----:B------:R-:W-:-:S04]  /*1fcd0*/  IABS R6, R4 ;  /* 0x0000000400067213 */ /* 0x000fc80000000000 */
[----:B------:R-:W0:Y:S08]  /*1fce0*/  I2F.RP R8, R6 ;  /* 0x0000000600087306 */ /* 0x000e300000209400 */
[----:B0-----:R-:W0:Y:S02]  /*1fcf0*/  MUFU.RCP R8, R8 ;  /* 0x0000000800087308 */ /* 0x001e240000001000 */
[----:B0-----:R-:W-:Y:S01]  /*1fd00*/  VIADD R2, R8, 0xffffffe ;  /* 0x0ffffffe08027836 */ /* 0x001fe20000000000 */
[----:B------:R-:W-:-:S05]  /*1fd10*/  IABS R8, R0 ;  /* 0x0000000000087213 */ /* 0x000fca0000000000 */
[----:B------:R0:W1:Y:S02]  /*1fd20*/  F2I.FTZ.U32.TRUNC.NTZ R3, R2 ;  /* 0x0000000200037305 */ /* 0x000064000021f000 */
[----:B0-----:R-:W-:Y:S02]  /*1fd30*/  IMAD.MOV.U32 R2, RZ, RZ, RZ ;  /* 0x000000ffff027224 */ /* 0x001fe400078e00ff */
[----:B-1----:R-:W-:-:S04]  /*1fd40*/  IMAD.MOV R5, RZ, RZ, -R3 ;  /* 0x000000ffff057224 */ /* 0x002fc800078e0a03 */
[----:B------:R-:W-:-:S04]  /*1fd50*/  IMAD R5, R5, R6, RZ ;  /* 0x0000000605057224 */ /* 0x000fc800078e02ff */
[----:B------:R-:W-:Y:S01]  /*1fd60*/  IMAD.HI.U32 R3, R3, R5, R2 ;  /* 0x0000000503037227 */ /* 0x000fe200078e0002 */
[-C--:B------:R-:W-:Y:S02]  /*1fd70*/  IABS R5, R4.reuse ;  /* 0x0000000400057213 */ /* 0x080fe40000000000 */
[C---:B------:R-:W-:Y:S01]  /*1fd80*/  LOP3.LUT R2, R0.reuse, R4, RZ, 0x3c, !PT ;  /* 0x0000000400027212 */ /* 0x040fe200078e3cff */
[----:B------:R-:W-:Y:S02]  /*1fd90*/  IMAD.IADD R0, R0, 0x1, R7 ;  /* 0x0000000100007824 */ /* 0x000fe400078e0207 */
[----:B------:R-:W-:Y:S01]  /*1fda0*/  IMAD.MOV R5, RZ, RZ, -R5 ;  /* 0x000000ffff057224 */ /* 0x000fe200078e0a05 */
[----:B------:R-:W-:Y:S01]  /*1fdb0*/  ISETP.GE.AND P2, PT, R2, RZ, PT ;  /* 0x000000ff0200720c */ /* 0x000fe20003f46270 */
[----:B------:R-:W-:-:S04]  /*1fdc0*/  IMAD.HI.U32 R3, R3, R8, RZ ;  /* 0x0000000803037227 */ /* 0x000fc800078e00ff */
[----:B------:R-:W-:-:S05]  /*1fdd0*/  IMAD R5, R3, R5, R8 ;  /* 0x0000000503057224 */ /* 0x000fca00078e0208 */
[----:B------:R-:W-:-:S13]  /*1fde0*/  ISETP.GT.U32.AND P1, PT, R6, R5, PT ;  /* 0x000000050600720c */ /* 0x000fda0003f24070 */
[----:B------:R-:W-:Y:S02]  /*1fdf0*/  @!P1 IMAD.IADD R5, R5, 0x1, -R6 ;  /* 0x0000000105059824 */ /* 0x000fe400078e0a06 */
[----:B------:R-:W-:Y:S01]  /*1fe00*/  @!P1 VIADD R3, R3, 0x1 ;  /* 0x0000000103039836 */ /* 0x000fe20000000000 */
[----:B------:R-:W-:Y:S02]  /*1fe10*/  ISETP.NE.AND P1, PT, R4, RZ, PT ;  /* 0x000000ff0400720c */ /* 0x000fe40003f25270 */
[----:B------:R-:W-:-:S13]  /*1fe20*/  ISETP.GE.U32.AND P0, PT, R5, R6, PT ;  /* 0x000000060500720c */ /* 0x000fda0003f06070 */
[----:B------:R-:W-:-:S04]  /*1fe30*/  @P0 VIADD R3, R3, 0x1 ;  /* 0x0000000103030836 */ /* 0x000fc80000000000 */
[----:B------:R-:W-:Y:S01]  /*1fe40*/  @!P2 IMAD.MOV R3, RZ, RZ, -R3 ;  /* 0x000000ffff03a224 */ /* 0x000fe200078e0a03 */
[----:B------:R-:W-:Y:S01]  /*1fe50*/  @!P1 LOP3.LUT R3, RZ, R4, RZ, 0x33, !PT ;  /* 0x00000004ff039212 */ /* 0x000fe200078e33ff */
[----:B------:R-:W-:-:S04]  /*1fe60*/  IMAD.MOV R4, RZ, RZ, -R4 ;  /* 0x000000ffff047224 */ /* 0x000fc800078e0a04 */
[----:B------:R-:W-:Y:S01]  /*1fe70*/  IMAD R26, R3, R4, R0 ;  /* 0x00000004031a7224 */ /* 0x000fe200078e0200 */
[----:B------:R-:W-:-:S05]  /*1fe80*/  LOP3.LUT R0, RZ, R3, RZ, 0x33, !PT ;  /* 0x00000003ff007212 */ /* 0x000fca00078e33ff */
[----:B------:R-:W-:Y:S01]  /*1fe90*/  IMAD.IADD R25, R25, 0x1, R0 ;  /* 0x0000000119197824 */ /* 0x000fe200078e0200 */
[----:B------:R-:W-:Y:S06]  /*1fea0*/  BRA `(.L_x_1411) ;  /* 0x00000000001c7947 */ /* 0x000fec0003800000 */
.L_x_1403:
[----:B------:R-:W-:Y:S01]  /*1feb0*/  UMOV UR4, URZ ;  /* 0x0000003f00047c82 */ /* 0x000fe20008000000 */
[----:B------:R-:W-:Y:S01]  /*1fec0*/  UMOV UR5, URZ ;  /* 0x0000003f00057c82 */ /* 0x000fe20008000000 */
[----:B------:R-:W-:Y:S01]  /*1fed0*/  ULDC UR6, c[0x0][0xc14] ;  /* 0x0003050000067ab9 */ /* 0x000fe20000000800 */
[----:B------:R-:W-:Y:S02]  /*1fee0*/  IMAD.MOV.U32 R24, RZ, RZ, R0 ;  /* 0x000000ffff187224 */ /* 0x000fe400078e0000 */
[----:B------:R-:W-:Y:S02]  /*1fef0*/  IMAD.U32 R25, RZ, RZ, UR4 ;  /* 0x00000004ff197e24 */ /* 0x000fe4000f8e00ff */
[----:B------:R-:W-:Y:S02]  /*1ff00*/  IMAD.U32 R26, RZ, RZ, UR5 ;  /* 0x00000005ff1a7e24 */ /* 0x000fe4000f8e00ff */
[----:B------:R-:W-:-:S07]  /*1ff10*/  IMAD.U32 R27, RZ, RZ, UR6 ;  /* 0x00000006ff1b7e24 */ /* 0x000fce000f8e00ff */
.L_x_1411:
[----:B------:R-:W1:Y:S01]  /*1ff20*/  S2R R0, SR_TID.X ;  /* 0x0000000000007919 */ /* 0x000e620000002100 */
[----:B------:R-:W-:Y:S05]  /*1ff30*/  WARPSYNC.ALL ;  /* 0x0000000000007948 */ /* 0x000fea0003800000 */
[----:B------:R-:W-:Y:S01]  /*1ff40*/  BAR.SYNC.DEFER_BLOCKING 0x4, 0x200 ;  /* 0x0108000000007b1d */ /* 0x000fe20000010000 */
[----:B-1----:R-:W-:-:S04]  /*1ff50*/  LOP3.LUT R0, R0, 0x1f, RZ, 0xc0, !PT ;  /* 0x0000001f00007812 */ /* 0x002fc800078ec0ff */
[----:B------:R-:W-:-:S13]  /*1ff60*/  ISETP.NE.AND P0, PT, R0, RZ, PT ;  /* 0x000000ff0000720c */ /* 0x000fda0003f05270 */
[----:B0-----:R-:W0:Y:S01]  /*1ff70*/  @!P0 S2R R3, SR_CgaCtaId ;  /* 0x0000000000038919 */ /* 0x001e220000008800 */
[----:B------:R-:W-:-:S04]  /*1ff80*/  @!P0 MOV R0, 0x400 ;  /* 0x0000040000008802 */ /* 0x000fc80000000f00 */
[----:B0-----:R-:W-:-:S05]  /*1ff90*/  @!P0 LEA R0, R3, R0, 0x18 ;  /* 0x0000000003008211 */ /* 0x001fca00078ec0ff */
[----:B------:R0:W-:Y:S01]  /*1ffa0*/  @!P0 STS.128 [R0+0x19cd0], R24 ;  /* 0x019cd01800008388 */ /* 0x0001e20000000c00 */
[----:B------:R-:W-:Y:S06]  /*1ffb0*/  BAR.ARV 0x5, 0x200 ;  /* 0x0148000000007b1d */ /* 0x000fec0000002000 */
.L_x_1400:
[----:B------:R-:W-:Y:S02]  /*1ffc0*/  ULDC UR4, c[0x0][0xc14] ;  /* 0x0003050000047ab9 */ /* 0x000fe40000000800 */
[----:B--2---:R-:W-:-:S13]  /*1ffd0*/  ISETP.GE.AND P0, PT, R27, UR4, PT ;  /* 0x000000041b007c0c */ /* 0x004fda000bf06270 */
[----:B------:R-:W-:Y:S05]  /*1ffe0*/  @!P0 BRA `(.L_x_1412) ;  /* 0xffffffa400808947 */ /* 0x000fea000383ffff */
[----:B------:R-:W-:Y:S05]  /*1fff0*/  BSYNC B7 ;  /* 0x0000000000077941 */ /* 0x000fea0003800000 */
.L_x_1285:
[----:B0-----:R-:W2:Y:S01]  /*20000*/  LDL.LU R0, [R1+0x14] ;  /* 0x0000140001007983 */ /* 0x001ea20000300800 */
[----:B------:R-:W-:Y:S01]  /*20010*/  BSSY B0, `(.L_x_1413) ;  /* 0x000000b000007945 */ /* 0x000fe20003800000 */
[----:B------:R-:W0:Y:S01]  /*20020*/  S2R R5, SR_CgaCtaId ;  /* 0x0000000000057919 */ /* 0x000e220000008800 */
[----:B--2---:R-:W-:-:S05]  /*20030*/  VIADD R0, R0, 0x1 ;  /* 0x0000000100007836 */ /* 0x004fca0000000000 */
[----:B-1----:R-:W-:-:S04]  /*20040*/  LEA.HI R2, R0, R0, RZ, 0x1 ;  /* 0x0000000000027211 */ /* 0x002fc800078f08ff */
[----:B------:R-:W-:Y:S02]  /*20050*/  LOP3.LUT R3, R2, 0xfffffffe, RZ, 0xc0, !PT ;  /* 0xfffffffe02037812 */ /* 0x000fe400078ec0ff */
[----:B------:R-:W-:-:S03]  /*20060*/  MOV R2, 0x400 ;  /* 0x0000040000027802 */ /* 0x000fc60000000f00 */
[----:B------:R-:W-:Y:S01]  /*20070*/  IMAD.IADD R0, R0, 0x1, -R3 ;  /* 0x0000000100007824 */ /* 0x000fe200078e0a03 */
[----:B0-----:R-:W-:-:S04]  /*20080*/  LEA R8, R5, R2, 0x18 ;  /* 0x0000000205087211 */ /* 0x001fc800078ec0ff */
[----:B------:R-:W-:-:S04]  /*20090*/  SHF.L.U32 R0, R0, 0x1f, RZ ;  /* 0x0000001f00007819 */ /* 0x000fc800000006ff */
[----:B------:R-:W0:Y:S02]  /*200a0*/  SYNCS.PHASECHK.TRANS64.TRYWAIT P0, [R8+URZ+0x19c20], R0 ;  /* 0x019c2000080075a7 */ /* 0x000e24000800017f */
[----:B0-----:R-:W-:Y:S05]  /*200b0*/  @!P0 BRA `(.L_x_1414) ;  /* 0x0000001c00388947 */ /* 0x001fea0003800000 */
.L_x_1506:
[----:B------:R-:W-:Y:S05]  /*200c0*/  BSYNC B0 ;  /* 0x0000000000007941 */ /* 0x000fea0003800000 */
.L_x_1413:
[----:B------:R-:W-:-:S03]  /*200d0*/  UMOV UR4, 0xffffffff ;  /* 0xffffffff00047882 */ /* 0x000fc60000000000 */
[----:B------:R-:W-:Y:S05]  /*200e0*/  BRA.DIV UR4, `(.L_x_1415) ;  /* 0x0000001e04407947 */ /* 0x000fea000b800000 */
[----:B0-----:R-:W0:Y:S02]  /*200f0*/  S2R R0, SR_TID.X ;  /* 0x0000000000007919 */ /* 0x001e240000002100 */
[----:B0-----:R-:W-:-:S04]  /*20100*/  SHF.R.U32.HI R0, RZ, 0x5, R0 ;  /* 0x00000005ff007819 */ /* 0x001fc80000011600 */
[----:B------:R-:W-:-:S05]  /*20110*/  LOP3.LUT R0, R0, 0x3, RZ, 0xc0, !PT ;  /* 0x0000000300007812 */ /* 0x000fca00078ec0ff */
[----:B------:R0:W1:Y:S02]  /*20120*/  SHFL.IDX PT, R14, R0, RZ, 0x1f ;  /* 0x00001fff000e7589 */ /* 0x00006400000e0000 */
.L_x_1509:
[----:B-1----:R-:W-:-:S13]  /*20130*/  ISETP.NE.AND P0, PT, R14, RZ, PT ;  /* 0x000000ff0e00720c */ /* 0x002fda0003f05270 */
[----:B------:R-:W-:Y:S05]  /*20140*/  @P0 BRA `(.L_x_1077) ;  /* 0x0000000000a40947 */ /* 0x000fea0003800000 */
[----:B------:R-:W-:-:S03]  /*20150*/  UMOV UR4, 0xffffffff ;  /* 0xffffffff00047882 */ /* 0x000fc60000000000 */
[----:B------:R-:W-:Y:S05]  /*20160*/  BRA.DIV UR4, `(.L_x_1416) ;  /* 0x0000001e04547947 */ /* 0x000fea000b800000 */
[----:B------:R-:W-:-:S13]  /*20170*/  ELECT P6, URZ, PT ;  /* 0x00000000003f782f */ /* 0x000fda00038c0000 */
.L_x_1512:
[----:B------:R-:W-:Y:S05]  /*20180*/  @!P6 BRA `(.L_x_1077) ;  /* 0x000000000094e947 */ /* 0x000fea0003800000 */
[----:B0-----:R-:W2:Y:S02]  /*20190*/  LDL.LU R0, [R1+0x18] ;  /* 0x0000180001007983 */ /* 0x001ea40000300800 */
[----:B--2---:R-:W-:-:S04]  /*201a0*/  LOP3.LUT R0, R0, 0x2, RZ, 0xfc, !PT ;  /* 0x0000000200007812 */ /* 0x004fc800078efcff */
[----:B------:R-:W-:-:S13]  /*201b0*/  ISETP.NE.AND P0, PT, R0, 0x3, PT ;  /* 0x000000030000780c */ /* 0x000fda0003f05270 */
[----:B------:R-:W-:Y:S05]  /*201c0*/  @!P0 BRA `(.L_x_1417) ;  /* 0x0000000000048947 */ /* 0x000fea0003800000 */
[----:B------:R-:W-:Y:S01]  /*201d0*/  BPT.TRAP 0x1 ;  /* 0x000000040000795c */ /* 0x000fe20000300000 */
.L_x_1417:
        /* <DEDUP_REMOVED lines=12> */
.L_x_1513:
[----:B------:R-:W1:Y:S02]  /*202a0*/  SYNCS.PHASECHK.TRANS64.TRYWAIT P1, [R7+URZ], R0 ;  /* 0x00000000070075a7 */ /* 0x000e64000802017f */
[----:B-1----:R-:W-:Y:S05]  /*202b0*/  @!P1 BRA `(.L_x_1419) ;  /* 0x0000001c00349947 */ /* 0x002fea0003800000 */
.L_x_1514:
[----:B------:R-:W-:Y:S05]  /*202c0*/  @!P0 BRA `(.L_x_1420) ;  /* 0x0000000000048947 */ /* 0x000fea0003800000 */
[----:B------:R-:W-:Y:S01]  /*202d0*/  BPT.TRAP 0x1 ;  /* 0x000000040000795c */ /* 0x000fe20000300000 */
.L_x_1420:
[----:B------:R-:W-:-:S04]  /*202e0*/  IMAD R2, R17, 0x8, R8 ;  /* 0x0000000811027824 */ /* 0x000fc800078e0208 */
[----:B------:R-:W2:Y:S02]  /*202f0*/  SYNCS.PHASECHK.TRANS64.TRYWAIT P1, [R2+URZ+0x19c60], R3 ;  /* 0x019c6003020075a7 */ /* 0x000ea4000802017f */
[----:B--2---:R-:W-:Y:S05]  /*20300*/  @!P1 BRA `(.L_x_1421) ;  /* 0x0000001c00349947 */ /* 0x004fea0003800000 */
.L_x_1515:
[----:B------:R-:W-:Y:S05]  /*20310*/  @!P0 BRA `(.L_x_1422) ;  /* 0x0000000000048947 */ /* 0x000fea0003800000 */
[----:B------:R-:W-:Y:S01]  /*20320*/  BPT.TRAP 0x1 ;  /* 0x000000040000795c */ /* 0x000fe20000300000 */
.L_x_1422:
[----:B------:R-:W-:-:S04]  /*20330*/  IMAD R5, R5, 0x8, R8 ;  /* 0x0000000805057824 */ /* 0x000fc800078e0208 */
[----:B------:R-:W3:Y:S02]  /*20340*/  SYNCS.PHASECHK.TRANS64.TRYWAIT P1, [R5+URZ+0x19c60], R0 ;  /* 0x019c6000050075a7 */ /* 0x000ee4000802017f */
[----:B---3--:R-:W-:Y:S05]  /*20350*/  @!P1 BRA `(.L_x_1423) ;  /* 0x0000001c00349947 */ /* 0x008fea0003800000 */
.L_x_1516:
[----:B------:R-:W-:Y:S05]  /*20360*/  @!P0 BRA `(.L_x_1424) ;  /* 0x0000000000048947 */ /* 0x000fea0003800000 */
[----:B------:R-:W-:Y:S01]  /*20370*/  BPT.TRAP 0x1 ;  /* 0x000000040000795c */ /* 0x000fe20000300000 */
.L_x_1424:
[----:B------:R-:W4:Y:S02]  /*20380*/  SYNCS.PHASECHK.TRANS64.TRYWAIT P0, [R2+URZ+0x19c80], R3 ;  /* 0x019c8003020075a7 */ /* 0x000f24000800017f */
[----:B----4-:R-:W-:Y:S05]  /*20390*/  @!P0 BRA `(.L_x_1425) ;  /* 0x0000001c00388947 */ /* 0x010fea0003800000 */
.L_x_1426:
[----:B------:R0:W0:Y:S02]  /*203a0*/  SYNCS.PHASECHK.TRANS64.TRYWAIT P0, [R5+URZ+0x19c80], R0 ;  /* 0x019c8000050075a7 */ /* 0x000024000800017f */
[----:B0-----:R-:W-:Y:S05]  /*203b0*/  @!P0 NANOSLEEP.SYNCS 0x989680 ;  /* 0x009896800000895d */ /* 0x001fea0003900000 */
[----:B------:R-:W0:Y:S02]  /*203c0*/  @!P0 SYNCS.PHASECHK.TRANS64 P0, [R5+URZ+0x19c80], R0 ;  /* 0x019c8000050085a7 */ /* 0x000e24000800007f */
[----:B0-----:R-:W-:Y:S05]  /*203d0*/  @!P0 BRA `(.L_x_1426) ;  /* 0xfffffffc00f08947 */ /* 0x001fea000383ffff */
.L_x_1077:
[----:B------:R-:W-:Y:S05]  /*203e0*/  BSYNC B8 ;  /* 0x0000000000087941 */ /* 0x000fea0003800000 */
.L_x_1074:
[----:B------:R-:W-:Y:S05]  /*203f0*/  EXIT ;  /* 0x000000000000794d */ /* 0x000fea0003800000 */
.L_x_1101:
[----:B0-----:R0:W1:Y:S02]  /*20400*/  SYNCS.PHASECHK.TRANS64.TRYWAIT P5, [R87+URZ+0x19c90], R90 ;  /* 0x019c905a570075a7 */ /* 0x00106400080a017f */
[----:B-1----:R-:W-:Y:S05]  /*20410*/  @!P5 NANOSLEEP.SYNCS 0x989680 ;  /* 0x009896800000d95d */ /* 0x002fea0003900000 */
[----:B------:R-:W1:Y:S02]  /*20420*/  @!P5 SYNCS.PHASECHK.TRANS64 P5, [R87+URZ+0x19c90], R90 ;  /* 0x019c905a5700d5a7 */ /* 0x000e6400080a007f */
[----:B-1----:R-:W-:Y:S05]  /*20430*/  @!P5 BRA `(.L_x_1101) ;  /* 0xfffffffc00f0d947 */ /* 0x002fea000383ffff */
[----:B------:R-:W-:Y:S05]  /*20440*/  BRA `(.L_x_1427) ;  /* 0xfffffe2400847947 */ /* 0x000fea000383ffff */
.L_x_1117:
[----:B0-----:R0:W1:Y:S02]  /*20450*/  SYNCS.PHASECHK.TRANS64.TRYWAIT P5, [R87+URZ+0x19c90], R90 ;  /* 0x019c905a570075a7 */ /* 0x00106400080a017f */
[----:B-1----:R-:W-:Y:S05]  /*20460*/  @!P5 NANOSLEEP.SYNCS 0x989680 ;  /* 0x009896800000d95d */ /* 0x002fea0003900000 */
[----:B------:R-:W1:Y:S02]  /*20470*/  @!P5 SYNCS.PHASECHK.TRANS64 P5, [R87+URZ+0x19c90], R90 ;  /* 0x019c905a5700d5a7 */ /* 0x000e6400080a007f */
[----:B-1----:R-:W-:Y:S05]  /*20480*/  @!P5 BRA `(.L_x_1117) ;  /* 0xfffffffc00f0d947 */ /* 0x002fea000383ffff */
[----:B------:R-:W-:Y:S05]  /*20490*/  BRA `(.L_x_1428) ;  /* 0xfffffe3c00dc7947 */ /* 0x000fea000383ffff */
.L_x_1126:
[----:B0-----:R0:W1:Y:S02]  /*204a0*/  SYNCS.PHASECHK.TRANS64.TRYWAIT P5, [R87+URZ+0x19c90], R90 ;  /* 0x019c905a570075a7 */ /* 0x00106400080a017f */
[----:B-1----:R-:W-:Y:S05]  /*204b0*/  @!P5 NANOSLEEP.SYNCS 0x989680 ;  /* 0x009896800000d95d */ /* 0x002fea0003900000 */
[----:B------:R-:W1:Y:S02]  /*204c0*/  @!P5 SYNCS.PHASECHK.TRANS64 P5, [R87+URZ+0x19c90], R90 ;  /* 0x019c905a5700d5a7 */ /* 0x000e6400080a007f */
[----:B-1----:R-:W-:Y:S05]  /*204d0*/  @!P5 BRA `(.L_x_1126) ;  /* 0xfffffffc00f0d947 */ /* 0x002fea000383ffff */
[----:B------:R-:W-:Y:S05]  /*204e0*/  BRA `(.L_x_1429) ;  /* 0xfffffe5c00ec7947 */ /* 0x000fea000383ffff */
.L_x_1130:
[----:B--2---:R2:W3:Y:S02]  /*204f0*/  SYNCS.PHASECHK.TRANS64.TRYWAIT P5, [R87+URZ+0x19cb0], R90 ;  /* 0x019cb05a570075a7 */ /* 0x0044e400080a017f */
[----:B---3--:R-:W-:Y:S05]  /*20500*/  @!P5 NANOSLEEP.SYNCS 0x989680 ;  /* 0x009896800000d95d */ /* 0x008fea0003900000 */
[----:B------:R-:W3:Y:S02]  /*20510*/  @!P5 SYNCS.PHASECHK.TRANS64 P5, [R87+URZ+0x19cb0], R90 ;  /* 0x019cb05a5700d5a7 */ /* 0x000ee400080a007f */
[----:B---3--:R-:W-:Y:S05]  /*20520*/  @!P5 BRA `(.L_x_1130) ;  /* 0xfffffffc00f0d947 */ /* 0x008fea000383ffff */
[----:B------:R-:W-:Y:S05]  /*20530*/  BRA `(.L_x_1430) ;  /* 0xfffffe60005c7947 */ /* 0x000fea000383ffff */
.L_x_1158:
[----:B------:R-:W-:Y:S01]  /*20540*/  BSSY B1, `(.L_x_1431) ;  /* 0x0000007000017945 */ /* 0x000fe20003800000 */
[----:B------:R-:W-:Y:S02]  /*20550*/  IMAD.MOV.U32 R12, RZ, RZ, RZ ;  /* 0x000000ffff0c7224 */ /* 0x000fe400078e00ff */
[----:B------:R-:W-:Y:S02]  /*20560*/  IMAD.MOV.U32 R11, RZ, RZ, 0x1e1f ;  /* 0x00001e1fff0b7424 */ /* 0x000fe400078e00ff */
[----:B------:R-:W-:-:S07]  /*20570*/  IMAD.MOV.U32 R15, RZ, RZ, -0x1 ;  /* 0xffffffffff0f7424 */ /* 0x000fce00078e00ff */
[----:B-----5:R-:W-:Y:S05]  /*20580*/  WARPSYNC.COLLECTIVE R15, `(.L_x_1432) ;  /* 0x000000000f087348 */ /* 0x020fea0003c00000 */
[----:B------:R0:W1:Y:S02]  /*20590*/  SHFL.IDX P6, R14, R13, R12, R11 ;  /* 0x0000000c0d0e7389 */ /* 0x00006400000c000b */
[----:B01---5:R-:W-:Y:S01]  /*205a0*/  ENDCOLLECTIVE ;  /* 0x000000000000791b */ /* 0x023fe20003800000 */
.L_x_1432:
[----:B------:R-:W-:Y:S05]  /*205b0*/  BSYNC B1 ;  /* 0x0000000000017941 */ /* 0x000fea0003800000 */
.L_x_1431:
[----:B------:R-:W-:Y:S05]  /*205c0*/  BRA `(.L_x_1433) ;  /* 0xfffffe7800787947 */ /* 0x000fea000383ffff */
.L_x_1159:
[----:B------:R-:W-:Y:S01]  /*205d0*/  BSSY B1, `(.L_x_1434) ;  /* 0x0000008000017945 */ /* 0x000fe20003800000 */
[----:B------:R-:W-:Y:S02]  /*205e0*/  IMAD.MOV.U32 R13, RZ, RZ, R4 ;  /* 0x000000ffff0d7224 */ /* 0x000fe400078e0004 */
[----:B------:R-:W-:Y:S02]  /*205f0*/  IMAD.MOV.U32 R12, RZ, RZ, RZ ;  /* 0x000000ffff0c7224 */ /* 0x000fe400078e00ff */
[----:B------:R-:W-:Y:S02]  /*20600*/  IMAD.MOV.U32 R11, RZ, RZ, 0x1e1f ;  /* 0x00001e1fff0b7424 */ /* 0x000fe400078e00ff */
[----:B------:R-:W-:-:S07]  /*20610*/  IMAD.MOV.U32 R15, RZ, RZ, -0x1 ;  /* 0xffffffffff0f7424 */ /* 0x000fce00078e00ff */
[----:B-----5:R-:W-:Y:S05]  /*20620*/  WARPSYNC.COLLECTIVE R15, `(.L_x_1435) ;  /* 0x000000000f087348 */ /* 0x020fea0003c00000 */
[----:B------:R0:W1:Y:S02]  /*20630*/  SHFL.IDX P6, R14, R13, R12, R11 ;  /* 0x0000000c0d0e7389 */ /* 0x00006400000c000b */
[----:B01---5:R-:W-:Y:S01]  /*20640*/  ENDCOLLECTIVE ;  /* 0x000000000000791b */ /* 0x023fe20003800000 */
.L_x_1435:
[----:B------:R-:W-:Y:S05]  /*20650*/  BSYNC B1 ;  /* 0x0000000000017941 */ /* 0x000fea0003800000 */
.L_x_1434:
[----:B------:R-:W-:Y:S05]  /*20660*/  BRA `(.L_x_1436) ;  /* 0xfffffe7800587947 */ /* 0x000fea000383ffff */
.L_x_1160:
        /* <DEDUP_REMOVED lines=8> */
.L_x_1438:
[----:B------:R-:W-:Y:S05]  /*206f0*/  BSYNC B1 ;  /* 0x0000000000017941 */ /* 0x000fea0003800000 */
.L_x_1437:
[----:B------:R-:W-:Y:S05]  /*20700*/  BRA `(.L_x_1439) ;  /* 0xfffffe7800387947 */ /* 0x000fea000383ffff */
.L_x_1161:
        /* <DEDUP_REMOVED lines=8> */
.L_x_1441:
[----:B------:R-:W-:Y:S05]  /*20790*/  BSYNC B1 ;  /* 0x0000000000017941 */ /* 0x000fea0003800000 */
.L_x_1440:
[----:B------:R-:W-:Y:S05]  /*207a0*/  BRA `(.L_x_1442) ;  /* 0xfffffe7800187947 */ /* 0x000fea000383ffff */
.L_x_1163:
[----:B0-----:R0:W1:Y:S02]  /*207b0*/  SYNCS.PHASECHK.TRANS64.TRYWAIT P1, [R17+URZ+0x19c00], R6 ;  /* 0x019c0006110075a7 */ /* 0x001064000802017f */
[----:B-1----:R-:W-:Y:S05]  /*207c0*/  @!P1 NANOSLEEP.SYNCS 0x989680 ;  /* 0x009896800000995d */ /* 0x002fea0003900000 */
[----:B------:R-:W1:Y:S02]  /*207d0*/  @!P1 SYNCS.PHASECHK.TRANS64 P1, [R17+URZ+0x19c00], R6 ;  /* 0x019c0006110095a7 */ /* 0x000e64000802007f */
[----:B-1----:R-:W-:Y:S05]  /*207e0*/  @!P1 BRA `(.L_x_1163) ;  /* 0xfffffffc00f09947 */ /* 0x002fea000383ffff */
[----:B------:R-:W-:Y:S05]  /*207f0*/  BRA `(.L_x_1443) ;  /* 0xfffffe7800107947 */ /* 0x000fea000383ffff */
.L_x_1171:
[----:B------:R-:W-:Y:S01]  /*20800*/  BSSY B1, `(.L_x_1444) ;  /* 0x0000007000017945 */ /* 0x000fe20003800000 */
[----:B------:R-:W-:Y:S02]  /*20810*/  IMAD.MOV.U32 R12, RZ, RZ, RZ ;  /* 0x000000ffff0c7224 */ /* 0x000fe400078e00ff */
[----:B------:R-:W-:Y:S02]  /*20820*/  IMAD.MOV.U32 R11, RZ, RZ, 0x1e1f ;  /* 0x00001e1fff0b7424 */ /* 0x000fe400078e00ff */
[----:B------:R-:W-:-:S07]  /*20830*/  IMAD.MOV.U32 R15, RZ, RZ, -0x1 ;  /* 0xffffffffff0f7424 */ /* 0x000fce00078e00ff */
[----:B-----5:R-:W-:Y:S05]  /*20840*/  WARPSYNC.COLLECTIVE R15, `(.L_x_1445) ;  /* 0x000000000f087348 */ /* 0x020fea0003c00000 */
[----:B------:R0:W1:Y:S02]  /*20850*/  SHFL.IDX P6, R14, R13, R12, R11 ;  /* 0x0000000c0d0e7389 */ /* 0x00006400000c000b */
[----:B01---5:R-:W-:Y:S01]  /*20860*/  ENDCOLLECTIVE ;  /* 0x000000000000791b */ /* 0x023fe20003800000 */
.L_x_1445:
[----:B------:R-:W-:Y:S05]  /*20870*/  BSYNC B1 ;  /* 0x0000000000017941 */ /* 0x000fea0003800000 */
.L_x_1444:
[----:B------:R-:W-:Y:S05]  /*20880*/  BRA `(.L_x_1446) ;  /* 0xfffffe94003c7947 */ /* 0x000fea000383ffff */
.L_x_1172:
        /* <DEDUP_REMOVED lines=8> */
.L_x_1448:
[----:B------:R-:W-:Y:S05]  /*20910*/  BSYNC B1 ;  /* 0x0000000000017941 */ /* 0x000fea0003800000 */
.L_x_1447:
[----:B------:R-:W-:Y:S05]  /*20920*/  BRA `(.L_x_1449) ;  /* 0xfffffe94001c7947 */ /* 0x000fea000383ffff */
.L_x_1173:
        /* <DEDUP_REMOVED lines=8> */
.L_x_1451:
[----:B------:R-:W-:Y:S05]  /*209b0*/  BSYNC B1 ;  /* 0x0000000000017941 */ /* 0x000fea0003800000 */
.L_x_1450:
[----:B------:R-:W-:Y:S05]  /*209c0*/  BRA `(.L_x_1452) ;  /* 0xfffffe9000fc7947 */ /* 0x000fea000383ffff */
.L_x_1174:
        /* <DEDUP_REMOVED lines=8> */
.L_x_1454:
[----:B------:R-:W-:Y:S05]  /*20a50*/  BSYNC B1 ;  /* 0x0000000000017941 */ /* 0x000fea0003800000 */
.L_x_1453:
[----:B------:R-:W-:Y:S05]  /*20a60*/  BRA `(.L_x_1455) ;  /* 0xfffffe9000dc7947 */ /* 0x000fea000383ffff */
.L_x_1176:
[----:B0-----:R0:W1:Y:S02]  /*20a70*/  SYNCS.PHASECHK.TRANS64.TRYWAIT P1, [R17+URZ+0x19c00], R10 ;  /* 0x019c000a110075a7 */ /* 0x001064000802017f */
[----:B-1----:R-:W-:Y:S05]  /*20a80*/  @!P1 NANOSLEEP.SYNCS 0x989680 ;  /* 0x009896800000995d */ /* 0x002fea0003900000 */
[----:B------:R-:W1:Y:S02]  /*20a90*/  @!P1 SYNCS.PHASECHK.TRANS64 P1, [R17+URZ+0x19c00], R10 ;  /* 0x019c000a110095a7 */ /* 0x000e64000802007f */
[----:B-1----:R-:W-:Y:S05]  /*20aa0*/  @!P1 BRA `(.L_x_1176) ;  /* 0xfffffffc00f09947 */ /* 0x002fea000383ffff */
[----:B------:R-:W-:Y:S05]  /*20ab0*/  BRA `(.L_x_1456) ;  /* 0xfffffe9000d47947 */ /* 0x000fea000383ffff */
.L_x_1182:
[----:B-1----:R1:W2:Y:S02]  /*20ac0*/  SYNCS.PHASECHK.TRANS64.TRYWAIT P2, [R3+URZ+0x19c30], R0 ;  /* 0x019c3000030075a7 */ /* 0x0022a4000804017f */
[----:B--2---:R-:W-:Y:S05]  /*20ad0*/  @!P2 NANOSLEEP.SYNCS 0x989680 ;  /* 0x009896800000a95d */ /* 0x004fea0003900000 */
[----:B------:R-:W2:Y:S02]  /*20ae0*/  @!P2 SYNCS.PHASECHK.TRANS64 P2, [R3+URZ+0x19c30], R0 ;  /* 0x019c30000300a5a7 */ /* 0x000ea4000804007f */
[----:B--2---:R-:W-:Y:S05]  /*20af0*/  @!P2 BRA `(.L_x_1182) ;  /* 0xfffffffc00f0a947 */ /* 0x004fea000383ffff */
[----:B------:R-:W-:Y:S05]  /*20b00*/  BRA `(.L_x_1181) ;  /* 0xfffffeb4004c7947 */ /* 0x000fea000383ffff */
.L_x_1202:
[----:B-1----:R1:W2:Y:S02]  /*20b10*/  SYNCS.PHASECHK.TRANS64.TRYWAIT P2, [R7+URZ+0x19c30], R14 ;  /* 0x019c300e070075a7 */ /* 0x0022a4000804017f */
[----:B--2---:R-:W-:Y:S05]  /*20b20*/  @!P2 NANOSLEEP.SYNCS 0x989680 ;  /* 0x009896800000a95d */ /* 0x004fea0003900000 */
[----:B------:R-:W2:Y:S02]  /*20b30*/  @!P2 SYNCS.PHASECHK.TRANS64 P2, [R7+URZ+0x19c30], R14 ;  /* 0x019c300e0700a5a7 */ /* 0x000ea4000804007f */
[----:B--2---:R-:W-:Y:S05]  /*20b40*/  @!P2 BRA `(.L_x_1202) ;  /* 0xfffffffc00f0a947 */ /* 0x004fea000383ffff */
[----:B------:R-:W-:Y:S05]  /*20b50*/  BRA `(.L_x_1201) ;  /* 0xfffffee400d87947 */ /* 0x000fea000383ffff */
.L_x_1207:
[----:B-1----:R1:W2:Y:S02]  /*20b60*/  SYNCS.PHASECHK.TRANS64.TRYWAIT P2, [R22+URZ+0x19c50], R14 ;  /* 0x019c500e160075a7 */ /* 0x0022a4000804017f */
[----:B--2---:R-:W-:Y:S05]  /*20b70*/  @!P2 NANOSLEEP.SYNCS 0x989680 ;  /* 0x009896800000a95d */ /* 0x004fea0003900000 */
[----:B------:R-:W2:Y:S02]  /*20b80*/  @!P2 SYNCS.PHASECHK.TRANS64 P2, [R22+URZ+0x19c50], R14 ;  /* 0x019c500e1600a5a7 */ /* 0x000ea4000804007f */
[----:B--2---:R-:W-:Y:S05]  /*20b90*/  @!P2 BRA `(.L_x_1207) ;  /* 0xfffffffc00f0a947 */ /* 0x004fea000383ffff */
[----:B------:R-:W-:Y:S05]  /*20ba0*/  BRA `(.L_x_1206) ;  /* 0xfffffee800587947 */ /* 0x000fea000383ffff */
.L_x_1228:
[----:B0-----:R0:W3:Y:S02]  /*20bb0*/  SYNCS.PHASECHK.TRANS64.TRYWAIT P2, [R0+URZ+0x19c30], R3 ;  /* 0x019c3003000075a7 */ /* 0x0010e4000804017f */
[----:B---3--:R-:W-:Y:S05]  /*20bc0*/  @!P2 NANOSLEEP.SYNCS 0x989680 ;  /* 0x009896800000a95d */ /* 0x008fea0003900000 */
[----:B------:R-:W3:Y:S02]  /*20bd0*/  @!P2 SYNCS.PHASECHK.TRANS64 P2, [R0+URZ+0x19c30], R3 ;  /* 0x019c30030000a5a7 */ /* 0x000ee4000804007f */
[----:B---3--:R-:W-:Y:S05]  /*20be0*/  @!P2 BRA `(.L_x_1228) ;  /* 0xfffffffc00f0a947 */ /* 0x008fea000383ffff */
[----:B------:R-:W-:Y:S05]  /*20bf0*/  BRA `(.L_x_1227) ;  /* 0xffffff1800187947 */ /* 0x000fea000383ffff */
.L_x_1233:
[----:B-1----:R1:W2:Y:S02]  /*20c00*/  SYNCS.PHASECHK.TRANS64.TRYWAIT P2, [R153+URZ+0x19c50], R0 ;  /* 0x019c5000990075a7 */ /* 0x0022a4000804017f */
[----:B--2---:R-:W-:Y:S05]  /*20c10*/  @!P2 NANOSLEEP.SYNCS 0x989680 ;  /* 0x009896800000a95d */ /* 0x004fea0003900000 */
[----:B------:R-:W2:Y:S02]  /*20c20*/  @!P2 SYNCS.PHASECHK.TRANS64 P2, [R153+URZ+0x19c50], R0 ;  /* 0x019c50009900a5a7 */ /* 0x000ea4000804007f */
[----:B--2---:R-:W-:Y:S05]  /*20c30*/  @!P2 BRA `(.L_x_1233) ;  /* 0xfffffffc00f0a947 */ /* 0x004fea000383ffff */
[----:B------:R-:W-:Y:S05]  /*20c40*/  BRA `(.L_x_1232) ;  /* 0xffffff1800987947 */ /* 0x000fea000383ffff */
.L_x_1242:
[----:B0-----:R0:W3:Y:S02]  /*20c50*/  SYNCS.PHASECHK.TRANS64.TRYWAIT P2, [R0+URZ+0x19c30], R3 ;  /* 0x019c3003000075a7 */ /* 0x0010e4000804017f */
[----:B---3--:R-:W-:Y:S05]  /*20c60*/  @!P2 NANOSLEEP.SYNCS 0x989680 ;  /* 0x009896800000a95d */ /* 0x008fea0003900000 */
[----:B------:R-:W3:Y:S02]  /*20c70*/  @!P2 SYNCS.PHASECHK.TRANS64 P2, [R0+URZ+0x19c30], R3 ;  /* 0x019c30030000a5a7 */ /* 0x000ee4000804007f */
[----:B---3--:R-:W-:Y:S05]  /*20c80*/  @!P2 BRA `(.L_x_1242) ;  /* 0xfffffffc00f0a947 */ /* 0x008fea000383ffff */
[----:B------:R-:W-:Y:S05]  /*20c90*/  BRA `(.L_x_1241) ;  /* 0xffffff3400707947 */ /* 0x000fea000383ffff */
.L_x_1247:
[----:B-1----:R1:W2:Y:S02]  /*20ca0*/  SYNCS.PHASECHK.TRANS64.TRYWAIT P2, [R155+URZ+0x19c50], R3 ;  /* 0x019c50039b0075a7 */ /* 0x0022a4000804017f */
[----:B--2---:R-:W-:Y:S05]  /*20cb0*/  @!P2 NANOSLEEP.SYNCS 0x989680 ;  /* 0x009896800000a95d */ /* 0x004fea0003900000 */
[----:B------:R-:W2:Y:S02]  /*20cc0*/  @!P2 SYNCS.PHASECHK.TRANS64 P2, [R155+URZ+0x19c50], R3 ;  /* 0x019c50039b00a5a7 */ /* 0x000ea4000804007f */
[----:B--2---:R-:W-:Y:S05]  /*20cd0*/  @!P2 BRA `(.L_x_1247) ;  /* 0xfffffffc00f0a947 */ /* 0x004fea000383ffff */
[----:B------:R-:W-:Y:S05]  /*20ce0*/  BRA `(.L_x_1246) ;  /* 0xffffff3400f07947 */ /* 0x000fea000383ffff */
.L_x_1262:
[----:B----4-:R4:W0:Y:S02]  /*20cf0*/  SYNCS.PHASECHK.TRANS64.TRYWAIT P1, [R15+URZ+0x19c50], R4 ;  /* 0x019c50040f0075a7 */ /* 0x010824000802017f */
[----:B0-----:R-:W-:Y:S05]  /*20d00*/  @!P1 NANOSLEEP.SYNCS 0x989680 ;  /* 0x009896800000995d */ /* 0x001fea0003900000 */
[----:B------:R-:W0:Y:S02]  /*20d10*/  @!P1 SYNCS.PHASECHK.TRANS64 P1, [R15+URZ+0x19c50], R4 ;  /* 0x019c50040f0095a7 */ /* 0x000e24000802007f */
[----:B0-----:R-:W-:Y:S05]  /*20d20*/  @!P1 BRA `(.L_x_1262) ;  /* 0xfffffffc00f09947 */ /* 0x001fea000383ffff */
[----:B------:R-:W-:Y:S05]  /*20d30*/  BRA `(.L_x_1261) ;  /* 0xffffff6000d87947 */ /* 0x000fea000383ffff */
.L_x_1299:
[----:B------:R-:W0:Y:S01]  /*20d40*/  S2R R11, SR_TID.X ;  /* 0x00000000000b7919 */ /* 0x000e220000002100 */
[----:B------:R-:W-:Y:S01]  /*20d50*/  BSSY B1, `(.L_x_1457) ;  /* 0x000000a000017945 */ /* 0x000fe20003800000 */
[----:B------:R-:W-:Y:S02]  /*20d60*/  IMAD.MOV.U32 R12, RZ, RZ, RZ ;  /* 0x000000ffff0c7224 */ /* 0x000fe400078e00ff */
[----:B------:R-:W-:Y:S01]  /*20d70*/  IMAD.MOV.U32 R15, RZ, RZ, -0x1 ;  /* 0xffffffffff0f7424 */ /* 0x000fe200078e00ff */
[----:B0-----:R-:W-:-:S04]  /*20d80*/  SHF.R.U32.HI R11, RZ, 0x5, R11 ;  /* 0x00000005ff0b7819 */ /* 0x001fc8000001160b */
[----:B------:R-:W-:-:S05]  /*20d90*/  LOP3.LUT R11, R11, 0x3, RZ, 0xc0, !PT ;  /* 0x000000030b0b7812 */ /* 0x000fca00078ec0ff */
[----:B------:R-:W-:Y:S02]  /*20da0*/  IMAD.MOV.U32 R13, RZ, RZ, R11 ;  /* 0x000000ffff0d7224 */ /* 0x000fe400078e000b */
[----:B------:R-:W-:-:S07]  /*20db0*/  IMAD.MOV.U32 R11, RZ, RZ, 0x1f ;  /* 0x0000001fff0b7424 */ /* 0x000fce00078e00ff */
[----:B------:R-:W-:Y:S05]  /*20dc0*/  WARPSYNC.COLLECTIVE R15, `(.L_x_1458) ;  /* 0x000000000f087348 */ /* 0x000fea0003c00000 */
[----:B------:R0:W1:Y:S02]  /*20dd0*/  SHFL.IDX P6, R14, R13, R12, R11 ;  /* 0x0000000c0d0e7389 */ /* 0x00006400000c000b */
[----:B01----:R-:W-:Y:S01]  /*20de0*/  ENDCOLLECTIVE ;  /* 0x000000000000791b */ /* 0x003fe20003800000 */
.L_x_1458:
[----:B------:R-:W-:Y:S05]  /*20df0*/  BSYNC B1 ;  /* 0x0000000000017941 */ /* 0x000fea0003800000 */
.L_x_1457:
[----:B------:R-:W-:Y:S05]  /*20e00*/  BRA `(.L_x_1459) ;  /* 0xffffffa0007c7947 */ /* 0x000fea000383ffff */
.L_x_1301:
[----:B------:R-:W-:Y:S01]  /*20e10*/  BSSY B1, `(.L_x_1460) ;  /* 0x0000006000017945 */ /* 0x000fe20003800000 */
[----:B------:R-:W-:-:S07]  /*20e20*/  IMAD.MOV.U32 R15, RZ, RZ, -0x1 ;  /* 0xffffffffff0f7424 */ /* 0x000fce00078e00ff */
[----:B0-----:R-:W-:Y:S05]  /*20e30*/  WARPSYNC.COLLECTIVE R15, `(.L_x_1461) ;  /* 0x000000000f0c7348 */ /* 0x001fea0003c00000 */
[----:B------:R-:W-:Y:S02]  /*20e40*/  ELECT P6, UR62, PT ;  /* 0x00000000003e782f */ /* 0x000fe400038c0000 */
[----:B------:R-:W-:Y:S01]  /*20e50*/  MOV R14, UR62 ;  /* 0x0000003e000e7c02 */ /* 0x000fe20008000f00 */
[----:B0-----:R-:W-:Y:S10]  /*20e60*/  ENDCOLLECTIVE ;  /* 0x000000000000791b */ /* 0x001ff40003800000 */
.L_x_1461:
[----:B------:R-:W-:Y:S05]  /*20e70*/  BSYNC B1 ;  /* 0x0000000000017941 */ /* 0x000fea0003800000 */
.L_x_1460:
[----:B------:R-:W-:Y:S05]  /*20e80*/  BRA `(.L_x_1300) ;  /* 0xffffffa000747947 */ /* 0x000fea000383ffff */
.L_x_1303:
[----:B0-----:R0:W1:Y:S02]  /*20e90*/  SYNCS.PHASECHK.TRANS64.TRYWAIT P0, [R13+URZ+0x19c20], R8 ;  /* 0x019c20080d0075a7 */ /* 0x001064000800017f */
[----:B-1----:R-:W-:Y:S05]  /*20ea0*/  @!P0 NANOSLEEP.SYNCS 0x989680 ;  /* 0x009896800000895d */ /* 0x002fea0003900000 */
[----:B------:R-:W1:Y:S02]  /*20eb0*/  @!P0 SYNCS.PHASECHK.TRANS64 P0, [R13+URZ+0x19c20], R8 ;  /* 0x019c20080d0085a7 */ /* 0x000e64000800007f */
[----:B-1----:R-:W-:Y:S05]  /*20ec0*/  @!P0 BRA `(.L_x_1303) ;  /* 0xfffffffc00f08947 */ /* 0x002fea000383ffff */
[----:B------:R-:W-:Y:S05]  /*20ed0*/  BRA `(.L_x_1462) ;  /* 0xffffffa000907947 */ /* 0x000fea000383ffff */
.L_x_1307:
[----:B-1----:R1:W2:Y:S02]  /*20ee0*/  SYNCS.PHASECHK.TRANS64.TRYWAIT P0, [R12+URZ+0x19ca0], R11 ;  /* 0x019ca00b0c0075a7 */ /* 0x0022a4000800017f */
[----:B--2---:R-:W-:Y:S05]  /*20ef0*/  @!P0 NANOSLEEP.SYNCS 0x989680 ;  /* 0x009896800000895d */ /* 0x004fea0003900000 */
[----:B------:R-:W2:Y:S02]  /*20f00*/  @!P0 SYNCS.PHASECHK.TRANS64 P0, [R12+URZ+0x19ca0], R11 ;  /* 0x019ca00b0c0085a7 */ /* 0x000ea4000800007f */
[----:B--2---:R-:W-:Y:S05]  /*20f10*/  @!P0 BRA `(.L_x_1307) ;  /* 0xfffffffc00f08947 */ /* 0x004fea000383ffff */
[----:B------:R-:W-:Y:S05]  /*20f20*/  BRA `(.L_x_1463) ;  /* 0xffffffa000a87947 */ /* 0x000fea000383ffff */
.L_x_1314:
[----:B0-----:R0:W2:Y:S02]  /*20f30*/  SYNCS.PHASECHK.TRANS64.TRYWAIT P0, [R12+URZ+0x19cc0], R11 ;  /* 0x019cc00b0c0075a7 */ /* 0x0010a4000800017f */
[----:B--2---:R-:W-:Y:S05]  /*20f40*/  @!P0 NANOSLEEP.SYNCS 0x989680 ;  /* 0x009896800000895d */ /* 0x004fea0003900000 */
[----:B------:R-:W2:Y:S02]  /*20f50*/  @!P0 SYNCS.PHASECHK.TRANS64 P0, [R12+URZ+0x19cc0], R11 ;  /* 0x019cc00b0c0085a7 */ /* 0x000ea4000800007f */
[----:B--2---:R-:W-:Y:S05]  /*20f60*/  @!P0 BRA `(.L_x_1314) ;  /* 0xfffffffc00f08947 */ /* 0x004fea000383ffff */
[----:B------:R-:W-:Y:S05]  /*20f70*/  BRA `(.L_x_1464) ;  /* 0xffffffa400a47947 */ /* 0x000fea000383ffff */
.L_x_1323:
[----:B-1----:R1:W2:Y:S02]  /*20f80*/  SYNCS.PHASECHK.TRANS64.TRYWAIT P1, [R11+URZ+0x19ca0], R10 ;  /* 0x019ca00a0b0075a7 */ /* 0x0022a4000802017f */
[----:B--2---:R-:W-:Y:S05]  /*20f90*/  @!P1 NANOSLEEP.SYNCS 0x989680 ;  /* 0x009896800000995d */ /* 0x004fea0003900000 */
[----:B------:R-:W2:Y:S02]  /*20fa0*/  @!P1 SYNCS.PHASECHK.TRANS64 P1, [R11+URZ+0x19ca0], R10 ;  /* 0x019ca00a0b0095a7 */ /* 0x000ea4000802007f */
[----:B--2---:R-:W-:Y:S05]  /*20fb0*/  @!P1 BRA `(.L_x_1323) ;  /* 0xfffffffc00f09947 */ /* 0x004fea000383ffff */
[----:B------:R-:W-:Y:S05]  /*20fc0*/  BRA `(.L_x_1465) ;  /* 0xffffffa800dc7947 */ /* 0x000fea000383ffff */
.L_x_1330:
[----:B0-----:R0:W2:Y:S02]  /*20fd0*/  SYNCS.PHASECHK.TRANS64.TRYWAIT P1, [R11+URZ+0x19cc0], R10 ;  /* 0x019cc00a0b0075a7 */ /* 0x0010a4000802017f */
[----:B--2---:R-:W-:Y:S05]  /*20fe0*/  @!P1 NANOSLEEP.SYNCS 0x989680 ;  /* 0x009896800000995d */ /* 0x004fea0003900000 */
[----:B------:R-:W2:Y:S02]  /*20ff0*/  @!P1 SYNCS.PHASECHK.TRANS64 P1, [R11+URZ+0x19cc0], R10 ;  /* 0x019cc00a0b0095a7 */ /* 0x000ea4000802007f */
[----:B--2---:R-:W-:Y:S05]  /*21000*/  @!P1 BRA `(.L_x_1330) ;  /* 0xfffffffc00f09947 */ /* 0x004fea000383ffff */
[----:B------:R-:W-:Y:S05]  /*21010*/  BRA `(.L_x_1466) ;  /* 0xffffffac00d47947 */ /* 0x000fea000383ffff */
.L_x_1355:
        /* <DEDUP_REMOVED lines=11> */
.L_x_1468:
[----:B------:R-:W-:Y:S05]  /*210d0*/  BSYNC B0 ;  /* 0x0000000000007941 */ /* 0x000fea0003800000 */
.L_x_1467:
[----:B------:R-:W-:Y:S05]  /*210e0*/  BRA `(.L_x_1469) ;  /* 0xffffffc000787947 */ /* 0x000fea000383ffff */
.L_x_1357:
[----:B------:R-:W-:Y:S01]  /*210f0*/  BSSY B0, `(.L_x_1470) ;  /* 0x0000006000007945 */ /* 0x000fe20003800000 */
[----:B------:R-:W-:-:S07]  /*21100*/  IMAD.MOV.U32 R15, RZ, RZ, -0x1 ;  /* 0xffffffffff0f7424 */ /* 0x000fce00078e00ff */
[----:B0-----:R-:W-:Y:S05]  /*21110*/  WARPSYNC.COLLECTIVE R15, `(.L_x_1471) ;  /* 0x000000000f0c7348 */ /* 0x001fea0003c00000 */
[----:B------:R-:W-:Y:S02]  /*21120*/  ELECT P6, UR62, PT ;  /* 0x00000000003e782f */ /* 0x000fe400038c0000 */
[----:B------:R-:W-:Y:S01]  /*21130*/  MOV R14, UR62 ;  /* 0x0000003e000e7c02 */ /* 0x000fe20008000f00 */
[----:B0-----:R-:W-:Y:S10]  /*21140*/  ENDCOLLECTIVE ;  /* 0x000000000000791b */ /* 0x001ff40003800000 */
.L_x_1471:
[----:B------:R-:W-:Y:S05]  /*21150*/  BSYNC B0 ;  /* 0x0000000000007941 */ /* 0x000fea0003800000 */
.L_x_1470:
[----:B------:R-:W-:Y:S05]  /*21160*/  BRA `(.L_x_1472) ;  /* 0xffffffc000707947 */ /* 0x000fea000383ffff */
.L_x_1360:
[----:B0-----:R0:W1:Y:S02]  /*21170*/  SYNCS.PHASECHK.TRANS64.TRYWAIT P2, [R5+URZ+0x19c80], R4 ;  /* 0x019c8004050075a7 */ /* 0x001064000804017f */
[----:B-1----:R-:W-:Y:S05]  /*21180*/  @!P2 NANOSLEEP.SYNCS 0x989680 ;  /* 0x009896800000a95d */ /* 0x002fea0003900000 */
[----:B------:R-:W1:Y:S02]  /*21190*/  @!P2 SYNCS.PHASECHK.TRANS64 P2, [R5+URZ+0x19c80], R4 ;  /* 0x019c80040500a5a7 */ /* 0x000e64000804007f */
[----:B-1----:R-:W-:Y:S05]  /*211a0*/  @!P2 BRA `(.L_x_1360) ;  /* 0xfffffffc00f0a947 */ /* 0x002fea000383ffff */
[----:B------:R-:W-:Y:S05]  /*211b0*/  BRA `(.L_x_1473) ;  /* 0xffffffc000e07947 */ /* 0x000fea000383ffff */
.L_x_1362:
[----:B-1----:R1:W2:Y:S02]  /*211c0*/  SYNCS.PHASECHK.TRANS64.TRYWAIT P2, [R5+URZ+0x19c40], R4 ;  /* 0x019c4004050075a7 */ /* 0x0022a4000804017f */
[----:B--2---:R-:W-:Y:S05]  /*211d0*/  @!P2 NANOSLEEP.SYNCS 0x989680 ;  /* 0x009896800000a95d */ /* 0x004fea0003900000 */
[----:B------:R-:W2:Y:S02]  /*211e0*/  @!P2 SYNCS.PHASECHK.TRANS64 P2, [R5+URZ+0x19c40], R4 ;  /* 0x019c40040500a5a7 */ /* 0x000ea4000804007f */
[----:B--2---:R-:W-:Y:S05]  /*211f0*/  @!P2 BRA `(.L_x_1362) ;  /* 0xfffffffc00f0a947 */ /* 0x004fea000383ffff */
[----:B------:R-:W-:Y:S05]  /*21200*/  BRA `(.L_x_1474) ;  /* 0xffffffc400647947 */ /* 0x000fea000383ffff */
.L_x_1365:
        /* <DEDUP_REMOVED lines=8> */
.L_x_1371:
[----:B0-----:R0:W1:Y:S02]  /*21290*/  SYNCS.PHASECHK.TRANS64.TRYWAIT P0, [R5+URZ+0x19c80], R4 ;  /* 0x019c8004050075a7 */ /* 0x001064000800017f */
[----:B-1----:R-:W-:Y:S05]  /*212a0*/  @!P0 NANOSLEEP.SYNCS 0x989680 ;  /* 0x009896800000895d */ /* 0x002fea0003900000 */
[----:B------:R-:W1:Y:S02]  /*212b0*/  @!P0 SYNCS.PHASECHK.TRANS64 P0, [R5+URZ+0x19c80], R4 ;  /* 0x019c8004050085a7 */ /* 0x000e64000800007f */
[----:B-1----:R-:W-:Y:S05]  /*212c0*/  @!P0 BRA `(.L_x_1371) ;  /* 0xfffffffc00f08947 */ /* 0x002fea000383ffff */
[----:B------:R-:W-:Y:S05]  /*212d0*/  BRA `(.L_x_1476) ;  /* 0xffffffcc003c7947 */ /* 0x000fea000383ffff */
.L_x_1378:
[----:B-1----:R1:W2:Y:S02]  /*212e0*/  SYNCS.PHASECHK.TRANS64.TRYWAIT P0, [R5+URZ+0x19c40], R4 ;  /* 0x019c4004050075a7 */ /* 0x0022a4000800017f */
[----:B--2---:R-:W-:Y:S05]  /*212f0*/  @!P0 NANOSLEEP.SYNCS 0x989680 ;  /* 0x009896800000895d */ /* 0x004fea0003900000 */
[----:B------:R-:W2:Y:S02]  /*21300*/  @!P0 SYNCS.PHASECHK.TRANS64 P0, [R5+URZ+0x19c40], R4 ;  /* 0x019c4004050085a7 */ /* 0x000ea4000800007f */
[----:B--2---:R-:W-:Y:S05]  /*21310*/  @!P0 BRA `(.L_x_1378) ;  /* 0xfffffffc00f08947 */ /* 0x004fea000383ffff */
[----:B------:R-:W-:Y:S05]  /*21320*/  BRA `(.L_x_1477) ;  /* 0xffffffd000407947 */ /* 0x000fea000383ffff */
.L_x_1386:
[----:B0-----:R0:W1:Y:S02]  /*21330*/  SYNCS.PHASECHK.TRANS64.TRYWAIT P2, [R13+URZ+0x19c70], R4 ;  /* 0x019c70040d0075a7 */ /* 0x001064000804017f */
[----:B-1----:R-:W-:Y:S05]  /*21340*/  @!P2 NANOSLEEP.SYNCS 0x989680 ;  /* 0x009896800000a95d */ /* 0x002fea0003900000 */
[----:B------:R-:W1:Y:S02]  /*21350*/  @!P2 SYNCS.PHASECHK.TRANS64 P2, [R13+URZ+0x19c70], R4 ;  /* 0x019c70040d00a5a7 */ /* 0x000e64000804007f */
[----:B-1----:R-:W-:Y:S05]  /*21360*/  @!P2 BRA `(.L_x_1386) ;  /* 0xfffffffc00f0a947 */ /* 0x002fea000383ffff */
[----:B------:R-:W-:Y:S05]  /*21370*/  BRA `(.L_x_1478) ;  /* 0xffffffd400607947 */ /* 0x000fea000383ffff */
.L_x_1388:
[----:B0-----:R0:W1:Y:S02]  /*21380*/  SYNCS.PHASECHK.TRANS64.TRYWAIT P2, [R13+URZ+0x19c60], R4 ;  /* 0x019c60040d0075a7 */ /* 0x001064000804017f */
[----:B-1----:R-:W-:Y:S05]  /*21390*/  @!P2 NANOSLEEP.SYNCS 0x989680 ;  /* 0x009896800000a95d */ /* 0x002fea0003900000 */
[----:B------:R-:W1:Y:S02]  /*213a0*/  @!P2 SYNCS.PHASECHK.TRANS64 P2, [R13+URZ+0x19c60], R4 ;  /* 0x019c60040d00a5a7 */ /* 0x000e64000804007f */
[----:B-1----:R-:W-:Y:S05]  /*213b0*/  @!P2 BRA `(.L_x_1388) ;  /* 0xfffffffc00f0a947 */ /* 0x002fea000383ffff */
[----:B------:R-:W-:Y:S05]  /*213c0*/  BRA `(.L_x_1479) ;  /* 0xffffffd400687947 */ /* 0x000fea000383ffff */
.L_x_1395:
[----:B0-----:R0:W1:Y:S02]  /*213d0*/  SYNCS.PHASECHK.TRANS64.TRYWAIT P0, [R3+URZ+0x19c70], R0 ;  /* 0x019c7000030075a7 */ /* 0x001064000800017f */
[----:B-1----:R-:W-:Y:S05]  /*213e0*/  @!P0 NANOSLEEP.SYNCS 0x989680 ;  /* 0x009896800000895d */ /* 0x002fea0003900000 */
[----:B------:R-:W1:Y:S02]  /*213f0*/  @!P0 SYNCS.PHASECHK.TRANS64 P0, [R3+URZ+0x19c70], R0 ;  /* 0x019c7000030085a7 */ /* 0x000e64000800007f */
[----:B-1----:R-:W-:Y:S05]  /*21400*/  @!P0 BRA `(.L_x_1395) ;  /* 0xfffffffc00f08947 */ /* 0x002fea000383ffff */
[----:B------:R-:W-:Y:S05]  /*21410*/  BRA `(.L_x_1480) ;  /* 0xffffffd800d07947 */ /* 0x000fea000383ffff */
.L_x_1397:
[----:B0-----:R0:W1:Y:S02]  /*21420*/  SYNCS.PHASECHK.TRANS64.TRYWAIT P0, [R3+URZ+0x19c60], R0 ;  /* 0x019c6000030075a7 */ /* 0x001064000800017f */
[----:B-1----:R-:W-:Y:S05]  /*21430*/  @!P0 NANOSLEEP.SYNCS 0x989680 ;  /* 0x009896800000895d */ /* 0x002fea0003900000 */
[----:B------:R-:W1:Y:S02]  /*21440*/  @!P0 SYNCS.PHASECHK.TRANS64 P0, [R3+URZ+0x19c60], R0 ;  /* 0x019c6000030085a7 */ /* 0x000e64000800007f */
[----:B-1----:R-:W-:Y:S05]  /*21450*/  @!P0 BRA `(.L_x_1397) ;  /* 0xfffffffc00f08947 */ /* 0x002fea000383ffff */
[----:B------:R-:W-:Y:S05]  /*21460*/  BRA `(.L_x_1481) ;  /* 0xffffffd800d47947 */ /* 0x000fea000383ffff */
.L_x_1401:
[----:B------:R-:W-:Y:S01]  /*21470*/  BSSY B0, `(.L_x_1482) ;  /* 0x0000008000007945 */ /* 0x000fe20003800000 */
[----:B------:R-:W-:Y:S02]  /*21480*/  IMAD.MOV.U32 R13, RZ, RZ, R24 ;  /* 0x000000ffff0d7224 */ /* 0x000fe400078e0018 */
[----:B------:R-:W-:Y:S02]  /*21490*/  IMAD.MOV.U32 R12, RZ, RZ, RZ ;  /* 0x000000ffff0c7224 */ /* 0x000fe400078e00ff */
[----:B------:R-:W-:Y:S02]  /*214a0*/  IMAD.MOV.U32 R11, RZ, RZ, 0x1f ;  /* 0x0000001fff0b7424 */ /* 0x000fe400078e00ff */
[----:B------:R-:W-:-:S07]  /*214b0*/  IMAD.MOV.U32 R15, RZ, RZ, -0x1 ;  /* 0xffffffffff0f7424 */ /* 0x000fce00078e00ff */
[----:B-1----:R-:W-:Y:S05]  /*214c0*/  WARPSYNC.COLLECTIVE R15, `(.L_x_1483) ;  /* 0x000000000f087348 */ /* 0x002fea0003c00000 */
[----:B------:R0:W2:Y:S02]  /*214d0*/  SHFL.IDX P6, R14, R13, R12, R11 ;  /* 0x0000000c0d0e7389 */ /* 0x0000a400000c000b */
[----:B012---:R-:W-:Y:S01]  /*214e0*/  ENDCOLLECTIVE ;  /* 0x000000000000791b */ /* 0x007fe20003800000 */
.L_x_1483:
[----:B------:R-:W-:Y:S05]  /*214f0*/  BSYNC B0 ;  /* 0x0000000000007941 */ /* 0x000fea0003800000 */
.L_x_1482:
        /* <DEDUP_REMOVED lines=9> */
.L_x_1484:
[----:B------:R-:W-:Y:S02]  /*21590*/  ULDC UR4, c[0x0][0xc14] ;  /* 0x0003050000047ab9 */ /* 0x000fe40000000800 */
[----:B------:R-:W-:-:S13]  /*215a0*/  ISETP.GE.OR P1, PT, R7, UR4, !P0 ;  /* 0x0000000407007c0c */ /* 0x000fda000c726670 */
[----:B------:R-:W0:Y:S01]  /*215b0*/  @!P1 LDC.64 R2, c[0x0][0xc58] ;  /* 0x00031600ff029b82 */ /* 0x000e220000000a00 */
[----:B------:R-:W-:Y:S02]  /*215c0*/  IMAD.MOV.U32 R25, RZ, RZ, RZ ;  /* 0x000000ffff197224 */ /* 0x000fe400078e00ff */
[----:B------:R-:W-:Y:S02]  /*215d0*/  IMAD.MOV.U32 R11, RZ, RZ, RZ ;  /* 0x000000ffff0b7224 */ /* 0x000fe400078e00ff */
[----:B------:R-:W-:Y:S02]  /*215e0*/  IMAD.MOV.U32 R5, RZ, RZ, R14 ;  /* 0x000000ffff057224 */ /* 0x000fe400078e000e */
[----:B0-----:R-:W-:-:S06]  /*215f0*/  @!P1 IMAD.WIDE R2, R7, 0x4, R2 ;  /* 0x0000000407029825 */ /* 0x001fcc00078e0202 */
[----:B------:R-:W2:Y:S01]  /*21600*/  @!P1 LDG.E R2, desc[UR40][R2.64] ;  /* 0x0000002802029981 */ /* 0x000ea2000c1e1900 */
        /* <DEDUP_REMOVED lines=10> */
.L_x_1485:
[----:B------:R-:W-:Y:S01]  /*216b0*/  IMAD.MOV.U32 R12, RZ, RZ, 0x2 ;  /* 0x00000002ff0c7424 */ /* 0x000fe200078e00ff */
[----:B------:R-:W-:-:S05]  /*216c0*/  SEL R4, R14, RZ, P1 ;  /* 0x000000ff0e047207 */ /* 0x000fca0000800000 */
[----:B------:R-:W-:-:S04]  /*216d0*/  IMAD.IADD R4, R25, 0x1, R4 ;  /* 0x0000000119047824 */ /* 0x000fc800078e0204 */
[----:B------:R-:W-:-:S07]  /*216e0*/  IMAD.MOV.U32 R13, RZ, RZ, R4 ;  /* 0x000000ffff0d7224 */ /* 0x000fce00078e0004 */
[----:B------:R-:W-:Y:S05]  /*216f0*/  WARPSYNC.COLLECTIVE R15, `(.L_x_1486) ;  /* 0x000000000f087348 */ /* 0x000fea0003c00000 */
[----:B------:R0:W1:Y:S02]  /*21700*/  SHFL.UP P6, R14, R13, R12, R11 ;  /* 0x0400000c0d0e7389 */ /* 0x00006400000c000b */
[----:B01----:R-:W-:Y:S01]  /*21710*/  ENDCOLLECTIVE ;  /* 0x000000000000791b */ /* 0x003fe20003800000 */
.L_x_1486:
[----:B------:R-:W-:Y:S01]  /*21720*/  IMAD.MOV.U32 R12, RZ, RZ, 0x4 ;  /* 0x00000004ff0c7424 */ /* 0x000fe200078e00ff */
[----:B------:R-:W-:-:S05]  /*21730*/  SEL R3, R14, RZ, P2 ;  /* 0x000000ff0e037207 */ /* 0x000fca0001000000 */
[----:B------:R-:W-:-:S04]  /*21740*/  IMAD.IADD R6, R4, 0x1, R3 ;  /* 0x0000000104067824 */ /* 0x000fc800078e0203 */
[----:B------:R-:W-:-:S07]  /*21750*/  IMAD.MOV.U32 R13, RZ, RZ, R6 ;  /* 0x000000ffff0d7224 */ /* 0x000fce00078e0006 */
[----:B------:R-:W-:Y:S05]  /*21760*/  WARPSYNC.COLLECTIVE R15, `(.L_x_1487) ;  /* 0x000000000f087348 */ /* 0x000fea0003c00000 */
[----:B------:R0:W1:Y:S02]  /*21770*/  SHFL.UP P6, R14, R13, R12, R11 ;  /* 0x0400000c0d0e7389 */ /* 0x00006400000c000b */
[----:B01----:R-:W-:Y:S01]  /*21780*/  ENDCOLLECTIVE ;  /* 0x000000000000791b */ /* 0x003fe20003800000 */
.L_x_1487:
[----:B------:R-:W-:Y:S01]  /*21790*/  IMAD.MOV.U32 R12, RZ, RZ, 0x8 ;  /* 0x00000008ff0c7424 */ /* 0x000fe200078e00ff */
[----:B------:R-:W-:-:S05]  /*217a0*/  SEL R3, R14, RZ, P3 ;  /* 0x000000ff0e037207 */ /* 0x000fca0001800000 */
[----:B------:R-:W-:-:S04]  /*217b0*/  IMAD.IADD R2, R6, 0x1, R3 ;  /* 0x0000000106027824 */ /* 0x000fc800078e0203 */
[----:B------:R-:W-:-:S07]  /*217c0*/  IMAD.MOV.U32 R13, RZ, RZ, R2 ;  /* 0x000000ffff0d7224 */ /* 0x000fce00078e0002 */
[----:B------:R-:W-:Y:S05]  /*217d0*/  WARPSYNC.COLLECTIVE R15, `(.L_x_1488) ;  /* 0x000000000f087348 */ /* 0x000fea0003c00000 */
[----:B------:R0:W1:Y:S02]  /*217e0*/  SHFL.UP P6, R14, R13, R12, R11 ;  /* 0x0400000c0d0e7389 */ /* 0x00006400000c000b */
[----:B01----:R-:W-:Y:S01]  /*217f0*/  ENDCOLLECTIVE ;  /* 0x000000000000791b */ /* 0x003fe20003800000 */
.L_x_1488:
[----:B------:R-:W-:Y:S01]  /*21800*/  IMAD.MOV.U32 R12, RZ, RZ, 0x10 ;  /* 0x00000010ff0c7424 */ /* 0x000fe200078e00ff */
[----:B------:R-:W-:-:S05]  /*21810*/  SEL R3, R14, RZ, P4 ;  /* 0x000000ff0e037207 */ /* 0x000fca0002000000 */
[----:B------:R-:W-:-:S04]  /*21820*/  IMAD.IADD R3, R2, 0x1, R3 ;  /* 0x0000000102037824 */ /* 0x000fc800078e0203 */
[----:B------:R-:W-:-:S07]  /*21830*/  IMAD.MOV.U32 R13, RZ, RZ, R3 ;  /* 0x000000ffff0d7224 */ /* 0x000fce00078e0003 */
[----:B------:R-:W-:Y:S05]  /*21840*/  WARPSYNC.COLLECTIVE R15, `(.L_x_1489) ;  /* 0x000000000f087348 */ /* 0x000fea0003c00000 */
[----:B------:R0:W1:Y:S02]  /*21850*/  SHFL.UP P6, R14, R13, R12, R11 ;  /* 0x0400000c0d0e7389 */ /* 0x00006400000c000b */
[----:B01----:R-:W-:Y:S01]  /*21860*/  ENDCOLLECTIVE ;  /* 0x000000000000791b */ /* 0x003fe20003800000 */
.L_x_1489:
        /* <DEDUP_REMOVED lines=8> */
.L_x_1490:
[----:B------:R-:W-:Y:S05]  /*218f0*/  BRA `(.L_x_1491) ;  /* 0xffffffdc00747947 */ /* 0x000fea000383ffff */
.L_x_1406:
        /* <DEDUP_REMOVED lines=8> */
.L_x_1493:
[----:B------:R-:W-:Y:S05]  /*21980*/  BSYNC B0 ;  /* 0x0000000000007941 */ /* 0x000fea0003800000 */
.L_x_1492:
        /* <DEDUP_REMOVED lines=8> */
.L_x_1494:
[----:B------:R-:W-:Y:S01]  /*21a10*/  IMAD.MOV.U32 R12, RZ, RZ, 0x4 ;  /* 0x00000004ff0c7424 */ /* 0x000fe200078e00ff */
[----:B------:R-:W-:-:S05]  /*21a20*/  SEL R2, R14, RZ, P2 ;  /* 0x000000ff0e027207 */ /* 0x000fca0001000000 */
[----:B------:R-:W-:-:S04]  /*21a30*/  IMAD.IADD R2, R13, 0x1, R2 ;  /* 0x000000010d027824 */ /* 0x000fc800078e0202 */
[----:B------:R-:W-:-:S07]  /*21a40*/  IMAD.MOV.U32 R13, RZ, RZ, R2 ;  /* 0x000000ffff0d7224 */ /* 0x000fce00078e0002 */
[----:B------:R-:W-:Y:S05]  /*21a50*/  WARPSYNC.COLLECTIVE R15, `(.L_x_1495) ;  /* 0x000000000f087348 */ /* 0x000fea0003c00000 */
[----:B------:R0:W1:Y:S02]  /*21a60*/  SHFL.UP P6, R14, R13, R12, R11 ;  /* 0x0400000c0d0e7389 */ /* 0x00006400000c000b */
[----:B01----:R-:W-:Y:S01]  /*21a70*/  ENDCOLLECTIVE ;  /* 0x000000000000791b */ /* 0x003fe20003800000 */
.L_x_1495:
[----:B------:R-:W-:Y:S01]  /*21a80*/  IMAD.MOV.U32 R12, RZ, RZ, 0x8 ;  /* 0x00000008ff0c7424 */ /* 0x000fe200078e00ff */
[----:B------:R-:W-:-:S05]  /*21a90*/  SEL R3, R14, RZ, P3 ;  /* 0x000000ff0e037207 */ /* 0x000fca0001800000 */
[----:B------:R-:W-:-:S04]  /*21aa0*/  IMAD.IADD R3, R2, 0x1, R3 ;  /* 0x0000000102037824 */ /* 0x000fc800078e0203 */
[----:B------:R-:W-:-:S07]  /*21ab0*/  IMAD.MOV.U32 R13, RZ, RZ, R3 ;  /* 0x000000ffff0d7224 */ /* 0x000fce00078e0003 */
[----:B------:R-:W-:Y:S05]  /*21ac0*/  WARPSYNC.COLLECTIVE R15, `(.L_x_1496) ;  /* 0x000000000f087348 */ /* 0x000fea0003c00000 */
[----:B------:R0:W1:Y:S02]  /*21ad0*/  SHFL.UP P6, R14, R13, R12, R11 ;  /* 0x0400000c0d0e7389 */ /* 0x00006400000c000b */
[----:B01----:R-:W-:Y:S01]  /*21ae0*/  ENDCOLLECTIVE ;  /* 0x000000000000791b */ /* 0x003fe20003800000 */
.L_x_1496:
[----:B------:R-:W-:Y:S01]  /*21af0*/  IMAD.MOV.U32 R12, RZ, RZ, 0x10 ;  /* 0x00000010ff0c7424 */ /* 0x000fe200078e00ff */
[----:B------:R-:W-:-:S05]  /*21b00*/  SEL R4, R14, RZ, P4 ;  /* 0x000000ff0e047207 */ /* 0x000fca0002000000 */
[----:B------:R-:W-:-:S04]  /*21b10*/  IMAD.IADD R4, R3, 0x1, R4 ;  /* 0x0000000103047824 */ /* 0x000fc800078e0204 */
[----:B------:R-:W-:-:S07]  /*21b20*/  IMAD.MOV.U32 R13, RZ, RZ, R4 ;  /* 0x000000ffff0d7224 */ /* 0x000fce00078e0004 */
[----:B------:R-:W-:Y:S05]  /*21b30*/  WARPSYNC.COLLECTIVE R15, `(.L_x_1497) ;  /* 0x000000000f087348 */ /* 0x000fea0003c00000 */
[----:B------:R0:W1:Y:S02]  /*21b40*/  SHFL.UP P6, R14, R13, R12, R11 ;  /* 0x0400000c0d0e7389 */ /* 0x00006400000c000b */
[----:B01----:R-:W-:Y:S01]  /*21b50*/  ENDCOLLECTIVE ;  /* 0x000000000000791b */ /* 0x003fe20003800000 */
.L_x_1497:
        /* <DEDUP_REMOVED lines=8> */
.L_x_1498:
[----:B------:R-:W-:Y:S05]  /*21be0*/  BRA `(.L_x_1499) ;  /* 0xffffffdc00547947 */ /* 0x000fea000383ffff */
.L_x_1408:
[----:B------:R-:W-:Y:S01]  /*21bf0*/  BSSY B0, `(.L_x_1500) ;  /* 0x0000006000007945 */ /* 0x000fe20003800000 */
[----:B------:R-:W-:Y:S01]  /*21c00*/  PLOP3.LUT P6, PT, P6, PT, PT, 0x8, 0x0 ;  /* 0x000000000000781c */ /* 0x000fe200037ce170 */
[----:B------:R-:W-:-:S12]  /*21c10*/  IMAD.MOV.U32 R15, RZ, RZ, -0x1 ;  /* 0xffffffffff0f7424 */ /* 0x000fd800078e00ff */
[----:B0-----:R-:W-:Y:S05]  /*21c20*/  WARPSYNC.COLLECTIVE R15, `(.L_x_1501) ;  /* 0x000000000f087348 */ /* 0x001fea0003c00000 */
[----:B------:R-:W-:Y:S01]  /*21c30*/  VOTE.ANY R14, PT, P6 ;  /* 0x00000000000e7806 */ /* 0x000fe200030e0100 */
[----:B0-----:R-:W-:Y:S06]  /*21c40*/  ENDCOLLECTIVE ;  /* 0x000000000000791b */ /* 0x001fec0003800000 */
.L_x_1501:
[----:B------:R-:W-:Y:S05]  /*21c50*/  BSYNC B0 ;  /* 0x0000000000007941 */ /* 0x000fea0003800000 */
.L_x_1500:
        /* <DEDUP_REMOVED lines=9> */
.L_x_1502:
[----:B------:R-:W-:Y:S01]  /*21cf0*/  IMAD.MOV.U32 R25, RZ, RZ, R14 ;  /* 0x000000ffff197224 */ /* 0x000fe200078e000e */
[----:B------:R-:W-:Y:S06]  /*21d00*/  BRA `(.L_x_1503) ;  /* 0xffffffdc00447947 */ /* 0x000fec000383ffff */
.L_x_1410:
[----:B------:R-:W-:Y:S01]  /*21d10*/  BSSY B0, `(.L_x_1504) ;  /* 0x0000007000007945 */ /* 0x000fe20003800000 */
[----:B------:R-:W-:Y:S02]  /*21d20*/  IMAD.MOV.U32 R13, RZ, RZ, R3 ;  /* 0x000000ffff0d7224 */ /* 0x000fe400078e0003 */
[----:B------:R-:W-:Y:S02]  /*21d30*/  IMAD.MOV.U32 R11, RZ, RZ, 0x1f ;  /* 0x0000001fff0b7424 */ /* 0x000fe400078e00ff */
[----:B------:R-:W-:-:S07]  /*21d40*/  IMAD.MOV.U32 R15, RZ, RZ, -0x1 ;  /* 0xffffffffff0f7424 */ /* 0x000fce00078e00ff */
[----:B012---:R-:W-:Y:S05]  /*21d50*/  WARPSYNC.COLLECTIVE R15, `(.L_x_1505) ;  /* 0x000000000f087348 */ /* 0x007fea0003c00000 */
[----:B------:R3:W4:Y:S02]  /*21d60*/  SHFL.IDX P6, R14, R13, R12, R11 ;  /* 0x0000000c0d0e7389 */ /* 0x00072400000c000b */
[----:B01234-:R-:W-:Y:S01]  /*21d70*/  ENDCOLLECTIVE ;  /* 0x000000000000791b */ /* 0x01ffe20003800000 */
.L_x_1505:
[----:B------:R-:W-:Y:S05]  /*21d80*/  BSYNC B0 ;  /* 0x0000000000007941 */ /* 0x000fea0003800000 */
.L_x_1504:
[----:B------:R-:W-:Y:S05]  /*21d90*/  BRA `(.L_x_1409) ;  /* 0xffffffdc003c7947 */ /* 0x000fea000383ffff */
.L_x_1414:
[----:B0-----:R0:W1:Y:S02]  /*21da0*/  SYNCS.PHASECHK.TRANS64.TRYWAIT P0, [R8+URZ+0x19c20], R0 ;  /* 0x019c2000080075a7 */ /* 0x001064000800017f */
[----:B-1----:R-:W-:Y:S05]  /*21db0*/  @!P0 NANOSLEEP.SYNCS 0x989680 ;  /* 0x009896800000895d */ /* 0x002fea0003900000 */
[----:B------:R-:W1:Y:S02]  /*21dc0*/  @!P0 SYNCS.PHASECHK.TRANS64 P0, [R8+URZ+0x19c20], R0 ;  /* 0x019c2000080085a7 */ /* 0x000e64000800007f */
[----:B-1----:R-:W-:Y:S05]  /*21dd0*/  @!P0 BRA `(.L_x_1414) ;  /* 0xfffffffc00f08947 */ /* 0x002fea000383ffff */
[----:B------:R-:W-:Y:S05]  /*21de0*/  BRA `(.L_x_1506) ;  /* 0xffffffe000b47947 */ /* 0x000fea000383ffff */
.L_x_1415:
        /* <DEDUP_REMOVED lines=11> */
.L_x_1508:
[----:B------:R-:W-:Y:S05]  /*21ea0*/  BSYNC B0 ;  /* 0x0000000000007941 */ /* 0x000fea0003800000 */
.L_x_1507:
[----:B------:R-:W-:Y:S05]  /*21eb0*/  BRA `(.L_x_1509) ;  /* 0xffffffe0009c7947 */ /* 0x000fea000383ffff */
.L_x_1416:
[----:B------:R-:W-:Y:S01]  /*21ec0*/  BSSY B0, `(.L_x_1510) ;  /* 0x0000006000007945 */ /* 0x000fe20003800000 */
[----:B------:R-:W-:-:S07]  /*21ed0*/  IMAD.MOV.U32 R15, RZ, RZ, -0x1 ;  /* 0xffffffffff0f7424 */ /* 0x000fce00078e00ff */
[----:B0-----:R-:W-:Y:S05]  /*21ee0*/  WARPSYNC.COLLECTIVE R15, `(.L_x_1511) ;  /* 0x000000000f0c7348 */ /* 0x001fea0003c00000 */
[----:B------:R-:W-:Y:S02]  /*21ef0*/  ELECT P6, UR62, PT ;  /* 0x00000000003e782f */ /* 0x000fe400038c0000 */
[----:B------:R-:W-:Y:S01]  /*21f00*/  MOV R14, UR62 ;  /* 0x0000003e000e7c02 */ /* 0x000fe20008000f00 */
[----:B0-----:R-:W-:Y:S10]  /*21f10*/  ENDCOLLECTIVE ;  /* 0x000000000000791b */ /* 0x001ff40003800000 */
.L_x_1511:
[----:B------:R-:W-:Y:S05]  /*21f20*/  BSYNC B0 ;  /* 0x0000000000007941 */ /* 0x000fea0003800000 */
.L_x_1510:
[----:B------:R-:W-:Y:S05]  /*21f30*/  BRA `(.L_x_1512) ;  /* 0xffffffe000907947 */ /* 0x000fea000383ffff */
.L_x_1418:
[----:B0-----:R0:W1:Y:S02]  /*21f40*/  SYNCS.PHASECHK.TRANS64.TRYWAIT P1, [R6+URZ], R3 ;  /* 0x00000003060075a7 */ /* 0x001064000802017f */
[----:B-1----:R-:W-:Y:S05]  /*21f50*/  @!P1 NANOSLEEP.SYNCS 0x989680 ;  /* 0x009896800000995d */ /* 0x002fea0003900000 */
[----:B------:R-:W1:Y:S02]  /*21f60*/  @!P1 SYNCS.PHASECHK.TRANS64 P1, [R6+URZ], R3 ;  /* 0x00000003060095a7 */ /* 0x000e64000802007f */
[----:B-1----:R-:W-:Y:S05]  /*21f70*/  @!P1 BRA `(.L_x_1418) ;  /* 0xfffffffc00f09947 */ /* 0x002fea000383ffff */
[----:B------:R-:W-:Y:S05]  /*21f80*/  BRA `(.L_x_1513) ;  /* 0xffffffe000c47947 */ /* 0x000fea000383ffff */
.L_x_1419:
[----:B-1----:R1:W2:Y:S02]  /*21f90*/  SYNCS.PHASECHK.TRANS64.TRYWAIT P1, [R7+URZ], R0 ;  /* 0x00000000070075a7 */ /* 0x0022a4000802017f */
[----:B--2---:R-:W-:Y:S05]  /*21fa0*/  @!P1 NANOSLEEP.SYNCS 0x989680 ;  /* 0x009896800000995d */ /* 0x004fea0003900000 */
[----:B------:R-:W2:Y:S02]  /*21fb0*/  @!P1 SYNCS.PHASECHK.TRANS64 P1, [R7+URZ], R0 ;  /* 0x00000000070095a7 */ /* 0x000ea4000802007f */
[----:B--2---:R-:W-:Y:S05]  /*21fc0*/  @!P1 BRA `(.L_x_1419) ;  /* 0xfffffffc00f09947 */ /* 0x004fea000383ffff */
[----:B------:R-:W-:Y:S05]  /*21fd0*/  BRA `(.L_x_1514) ;  /* 0xffffffe000b87947 */ /* 0x000fea000383ffff */
.L_x_1421:
[----:B--2---:R2:W3:Y:S02]  /*21fe0*/  SYNCS.PHASECHK.TRANS64.TRYWAIT P1, [R2+URZ+0x19c60], R3 ;  /* 0x019c6003020075a7 */ /* 0x0044e4000802017f */
[----:B---3--:R-:W-:Y:S05]  /*21ff0*/  @!P1 NANOSLEEP.SYNCS 0x989680 ;  /* 0x009896800000995d */ /* 0x008fea0003900000 */
[----:B------:R-:W3:Y:S02]  /*22000*/  @!P1 SYNCS.PHASECHK.TRANS64 P1, [R2+URZ+0x19c60], R3 ;  /* 0x019c6003020095a7 */ /* 0x000ee4000802007f */
[----:B---3--:R-:W-:Y:S05]  /*22010*/  @!P1 BRA `(.L_x_1421) ;  /* 0xfffffffc00f09947 */ /* 0x008fea000383ffff */
[----:B------:R-:W-:Y:S05]  /*22020*/  BRA `(.L_x_1515) ;  /* 0xffffffe000b87947 */ /* 0x000fea000383ffff */
.L_x_1423:
[----:B---3--:R3:W4:Y:S02]  /*22030*/  SYNCS.PHASECHK.TRANS64.TRYWAIT P1, [R5+URZ+0x19c60], R0 ;  /* 0x019c6000050075a7 */ /* 0x008724000802017f */
[----:B----4-:R-:W-:Y:S05]  /*22040*/  @!P1 NANOSLEEP.SYNCS 0x989680 ;  /* 0x009896800000995d */ /* 0x010fea0003900000 */
[----:B------:R-:W4:Y:S02]  /*22050*/  @!P1 SYNCS.PHASECHK.TRANS64 P1, [R5+URZ+0x19c60], R0 ;  /* 0x019c6000050095a7 */ /* 0x000f24000802007f */
[----:B----4-:R-:W-:Y:S05]  /*22060*/  @!P1 BRA `(.L_x_1423) ;  /* 0xfffffffc00f09947 */ /* 0x010fea000383ffff */
[----:B------:R-:W-:Y:S05]  /*22070*/  BRA `(.L_x_1516) ;  /* 0xffffffe000b87947 */ /* 0x000fea000383ffff */
.L_x_1425:
[----:B----4-:R4:W0:Y:S02]  /*22080*/  SYNCS.PHASECHK.TRANS64.TRYWAIT P0, [R2+URZ+0x19c80], R3 ;  /* 0x019c8003020075a7 */ /* 0x010824000800017f */
[----:B0-----:R-:W-:Y:S05]  /*22090*/  @!P0 NANOSLEEP.SYNCS 0x989680 ;  /* 0x009896800000895d */ /* 0x001fea0003900000 */
[----:B------:R-:W0:Y:S02]  /*220a0*/  @!P0 SYNCS.PHASECHK.TRANS64 P0, [R2+URZ+0x19c80], R3 ;  /* 0x019c8003020085a7 */ /* 0x000e24000800007f */
[----:B0-----:R-:W-:Y:S05]  /*220b0*/  @!P0 BRA `(.L_x_1425) ;  /* 0xfffffffc00f08947 */ /* 0x001fea000383ffff */
[----:B------:R-:W-:Y:S05]  /*220c0*/  BRA `(.L_x_1426) ;  /* 0xffffffe000b47947 */ /* 0x000fea000383ffff */
.L_x_1517:
        /* <DEDUP_REMOVED lines=11> */
.L_x_2225:


//--------------------- .text._ZN7cutlass13device_kernelIN5flash11enable_sm90INS1_16FlashAttnFwdSm90INS1_25CollectiveMainloopFwdSm90ILi2EN4cute5tupleIJNS5_1CILi1EEES8_S8_EEENS6_IJNS7_ILi192EEENS7_ILi128EEENS7_ILi96EEEEEELi96ENS_12float_e4m3_tEfNS_4arch4Sm90ELb1ELb0ELb0ELb0ELb0ELb0ELb0ELb1ELb1ELb0ELb0ELb0EEENS1_21CollectiveEpilogueFwdINS6_IJSA_SC_SB_EEES9_NS_10bfloat16_tESG_Li384ELb0ELb0ELb0ELb1EEENS1_30DynamicPersistentTileSchedulerILi384ELi128ELb0ELb0ELb1EEEEEEEEEvNT_6ParamsE --------------------------
	.section	.text._ZN7cutlass13device_kernelIN5flash11enable_sm90INS1_16FlashAttnFwdSm90INS1_25CollectiveMainloopFwdSm90ILi2EN4cute5tupleIJNS5_1CILi1EEES8_S8_EEENS6_IJNS7_ILi192EEENS7_ILi128EEENS7_ILi96EEEEEELi96ENS_12float_e4m3_tEfNS_4arch4Sm90ELb1ELb0ELb0ELb0ELb0ELb0ELb0ELb1ELb1ELb0ELb0ELb0EEENS1_21CollectiveEpilogueFwdINS6_IJSA_SC_SB_EEES9_NS_10bfloat16_tESG_Li384ELb0ELb0ELb0ELb1EEENS1_30DynamicPersistentTileSchedulerILi384ELi128ELb0ELb0ELb1EEEEEEEEEvNT_6ParamsE,"ax",@progbits
	.align	128
.text._ZN7cutlass13device_kernelIN5flash11enable_sm90INS1_16FlashAttnFwdSm90INS1_25CollectiveMainloopFwdSm90ILi2EN4cute5tupleIJNS5_1CILi1EEES8_S8_EEENS6_IJNS7_ILi192EEENS7_ILi128EEENS7_ILi96EEEEEELi96ENS_12float_e4m3_tEfNS_4arch4Sm90ELb1ELb0ELb0ELb0ELb0ELb0ELb0ELb1ELb1ELb0ELb0ELb0EEENS1_21CollectiveEpilogueFwdINS6_IJSA_SC_SB_EEES9_NS_10bfloat16_tESG_Li384ELb0ELb0ELb0ELb1EEENS1_30DynamicPersistentTileSchedulerILi384ELi128ELb0ELb0ELb1EEEEEEEEEvNT_6ParamsE:
        .type           _ZN7cutlass13device_kernelIN5flash11enable_sm90INS1_16FlashAttnFwdSm90INS1_25CollectiveMainloopFwdSm90ILi2EN4cute5tupleIJNS5_1CILi1EEES8_S8_EEENS6_IJNS7_ILi192EEENS7_ILi128EEENS7_ILi96EEEEEELi96ENS_12float_e4m3_tEfNS_4arch4Sm90ELb1ELb0ELb0ELb0ELb0ELb0ELb0ELb1ELb1ELb0ELb0ELb0EEENS1_21CollectiveEpilogueFwdINS6_IJSA_SC_SB_EEES9_NS_10bfloat16_tESG_Li384ELb0ELb0ELb0ELb1EEENS1_30DynamicPersistentTileSchedulerILi384ELi128ELb0ELb0ELb1EEEEEEEEEvNT_6ParamsE,@function
        .size           _ZN7cutlass13device_kernelIN5flash11enable_sm90INS1_16FlashAttnFwdSm90INS1_25CollectiveMainloopFwdSm90ILi2EN4cute5tupleIJNS5_1CILi1EEES8_S8_EEENS6_IJNS7_ILi192EEENS7_ILi128EEENS7_ILi96EEEEEELi96ENS_12float_e4m3_tEfNS_4arch4Sm90ELb1ELb0ELb0ELb0ELb0ELb0ELb0ELb1ELb1ELb0ELb0ELb0EEENS1_21CollectiveEpilogueFwdINS6_IJSA_SC_SB_EEES9_NS_10bfloat16_tESG_Li384ELb0ELb0ELb0ELb1EEENS1_30DynamicPersistentTileSchedulerILi384ELi128ELb0ELb0ELb1EEEEEEEEEvNT_6ParamsE,(.L_x_2226 - _ZN7cutlass13device_kernelIN5flash11enable_sm90INS1_16FlashAttnFwdSm90INS1_25CollectiveMainloopFwdSm90ILi2EN4cute5tupleIJNS5_1CILi1EEES8_S8_EEENS6_IJNS7_ILi192EEENS7_ILi128EEENS7_ILi96EEEEEELi96ENS_12float_e4m3_tEfNS_4arch4Sm90ELb1ELb0ELb0ELb0ELb0ELb0ELb0ELb1ELb1ELb0ELb0ELb0EEENS1_21CollectiveEpilogueFwdINS6_IJSA_SC_SB_EEES9_NS_10bfloat16_tESG_Li384ELb0ELb0ELb0ELb1EEENS1_30DynamicPersistentTileSchedulerILi384ELi128ELb0ELb0ELb1EEEEEEEEEvNT_6ParamsE)
        .other          _ZN7cutlass13device_kernelIN5flash11enable_sm90INS1_16FlashAttnFwdSm90INS1_25CollectiveMainloopFwdSm90ILi2EN4cute5tupleIJNS5_1CILi1EEES8_S8_EEENS6_IJNS7_ILi192EEENS7_ILi128EEENS7_ILi96EEEEEELi96ENS_12float_e4m3_tEfNS_4arch4Sm90ELb1ELb0ELb0ELb0ELb0ELb0ELb0ELb1ELb1ELb0ELb0ELb0EEENS1_21CollectiveEpilogueFwdINS6_IJSA_SC_SB_EEES9_NS_10bfloat16_tESG_Li384ELb0ELb0ELb0ELb1EEENS1_30DynamicPersistentTileSchedulerILi384ELi128ELb0ELb0ELb1EEEEEEEEEvNT_6ParamsE,@"STO_CUDA_ENTRY STV_DEFAULT"
_ZN7cutlass13device_kernelIN5flash11enable_sm90INS1_16FlashAttnFwdSm90INS1_25CollectiveMainloopFwdSm90ILi2EN4cute5tupleIJNS5_1CILi1EEES8_S8_EEENS6_IJNS7_ILi192EEENS7_ILi128EEENS7_ILi96EEEEEELi96ENS_12float_e4m3_tEfNS_4arch4Sm90ELb1ELb0ELb0ELb0ELb0ELb0ELb0ELb1ELb1ELb0ELb0ELb0EEENS1_21CollectiveEpilogueFwdINS6_IJSA_SC_SB_EEES9_NS_10bfloat16_tESG_Li384ELb0ELb0ELb0ELb1EEENS1_30DynamicPersistentTileSchedulerILi384ELi128ELb0ELb0ELb1EEEEEEEEEvNT_6ParamsE:
[----:B------:R-:W1:Y:S02]  /*0000*/  LDC R1, c[0x0][0x28] ;  /* 0x00000a00ff017b82 */ /* 0x000e640000000800 */
[----:B-1----:R-:W-:Y:S01]  /*0010*/  VIADD R1, R1, 0xfffffff8 ;  /* 0xfffffff801017836 */ /* 0x002fe20000000000 */
[----:B------:R-:W1:Y:S01]  /*0020*/  S2R R3, SR_TID.X ;  /* 0x0000000000037919 */ /* 0x000e620000002100 */
[----:B------:R-:W-:Y:S01]  /*0030*/  ELECT P0, URZ, PT ;  /* 0x00000000003f782f */ /* 0x000fe20003800000 */
[----:B------:R-:W-:Y:S01]  /*0040*/  BSSY B0, `(.L_x_1518) ;  /* 0x0000013000007945 */ /* 0x000fe20003800000 */
[----:B-1----:R-:W-:-:S05]  /*0050*/  SHF.R.U32.HI R0, RZ, 0x5, R3 ;  /* 0x00000005ff007819 */ /* 0x002fca0000011603 */
[----:B------:R-:W1:Y:S02]  /*0060*/  SHFL.IDX PT, R2, R0, RZ, 0x1f ;  /* 0x00001fff00027589 */ /* 0x000e6400000e0000 */
[----:B-1----:R-:W-:-:S13]  /*0070*/  ISETP.EQ.AND P0, PT, R2, RZ, P0 ;  /* 0x000000ff0200720c */ /* 0x002fda0000702270 */
        /* <DEDUP_REMOVED lines=15> */
.L_x_1519:
[----:B------:R-:W-:Y:S05]  /*0170*/  BSYNC B0 ;  /* 0x0000000000007941 */ /* 0x000fea0003800000 */
.L_x_1518:
[----:B------:R-:W-:Y:S01]  /*0180*/  VOTEU.ANY UP0, P0 ;  /* 0x00000000003f7886 */ /* 0x000fe20000000100 */
[----:B------:R-:W1:Y:S01]  /*0190*/  SHFL.IDX PT, R2, R0, RZ, 0x1f ;  /* 0x00001fff00027589 */ /* 0x000e6200000e0000 */
[----:B------:R-:W-:Y:S01]  /*01a0*/  UMOV UR4, 0x1 ;  /* 0x0000000100047882 */ /* 0x000fe20000000000 */
[----:B------:R-:W-:Y:S02]  /*01b0*/  VOTEU.ANY UP1, P0 ;  /* 0x00000000003f7886 */ /* 0x000fe40000020100 */
[----:B------:R-:W2:Y:S01]  /*01c0*/  @UP0 S2UR UR7, SR_CgaCtaId ;  /* 0x00000000000709c3 */ /* 0x000ea20000008800 */
[----:B------:R-:W-:Y:S01]  /*01d0*/  @UP0 UMOV UR6, 0x400 ;  /* 0x0000040000060882 */ /* 0x000fe20000000000 */
[----:B------:R-:W-:-:S04]  /*01e0*/  @UP0 UIADD3 UR4, -UR4, 0x100000, URZ ;  /* 0x0010000004040890 */ /* 0x000fc8000fffe13f */
[----:B------:R-:W-:Y:S02]  /*01f0*/  @UP0 USHF.L.U32 UR5, UR4, 0xb, URZ ;  /* 0x0000000b04050899 */ /* 0x000fe4000800063f */
[----:B------:R-:W-:Y:S01]  /*0200*/  @UP0 USHF.L.U32 UR4, UR4, 0x1, URZ ;  /* 0x0000000104040899 */ /* 0x000fe2000800063f */
[----:B-1----:R-:W-:Y:S02]  /*0210*/  ISETP.NE.AND P1, PT, R2, RZ, PT ;  /* 0x000000ff0200720c */ /* 0x002fe40003f25270 */
[----:B------:R-:W-:Y:S01]  /*0220*/  SHF.R.U32.HI R2, RZ, 0x7, R3 ;  /* 0x00000007ff027819 */ /* 0x000fe20000011603 */
[----:B--2---:R-:W-:Y:S01]  /*0230*/  @UP0 ULEA UR6, UR7, UR6, 0x18 ;  /* 0x0000000607060291 */ /* 0x004fe2000f8ec03f */
[----:B------:R-:W-:-:S04]  /*0240*/  VOTEU.ANY UP0, P0 ;  /* 0x00000000003f7886 */ /* 0x000fc80000000100 */
[----:B------:R-:W1:Y:S04]  /*0250*/  SHFL.IDX PT, R2, R2, RZ, 0x1f ;  /* 0x00001fff02027589 */ /* 0x000e6800000e0000 */
[----:B------:R-:W2:Y:S03]  /*0260*/  FENCE.VIEW.ASYNC.S ;  /* 0x00000000000073c6 */ /* 0x000ea60000000000 */
[----:B--2---:R2:W3:Y:S01]  /*0270*/  @UP0 SYNCS.EXCH.64 URZ, [UR6+0x19c00], UR4 ;  /* 0x019c0004063f05b2 */ /* 0x0044e20008000100 */
[----:B------:R2:W4:Y:S01]  /*0280*/  @UP1 SYNCS.EXCH.64 URZ, [UR6+0x19c20], UR4 ;  /* 0x019c2004063f15b2 */ /* 0x0005220008000100 */
[----:B------:R-:W-:Y:S05]  /*0290*/  @P1 BRA `(.L_x_1520) ;  /* 0x0000000000481947 */ /* 0x000fea0003800000 */
[----:B--2---:R-:W2:Y:S01]  /*02a0*/  S2UR UR5, SR_CgaCtaId ;  /* 0x00000000000579c3 */ /* 0x004ea20000008800 */
[----:B------:R-:W-:Y:S01]  /*02b0*/  UMOV UR4, 0x400 ;  /* 0x0000040000047882 */ /* 0x000fe20000000000 */
[----:B------:R-:W-:Y:S01]  /*02c0*/  UMOV UR6, 0x1 ;  /* 0x0000000100067882 */ /* 0x000fe20000000000 */
[----:B------:R-:W-:Y:S01]  /*02d0*/  UMOV UR9, 0x3 ;  /* 0x0000000300097882 */ /* 0x000fe20000000000 */
[----:B------:R-:W-:-:S04]  /*02e0*/  UIADD3 UR6, -UR6, 0x100000, URZ ;  /* 0x0010000006067890 */ /* 0x000fc8000fffe13f */
[----:B------:R-:W-:Y:S02]  /*02f0*/  USHF.L.U32 UR7, UR6, 0xb, URZ ;  /* 0x0000000b06077899 */ /* 0x000fe4000800063f */
[----:B------:R-:W-:Y:S01]  /*0300*/  USHF.L.U32 UR6, UR6, 0x1, URZ ;  /* 0x0000000106067899 */ /* 0x000fe2000800063f */
[----:B------:R-:W-:Y:S01]  /*0310*/  ELECT P0, URZ, PT ;  /* 0x00000000003f782f */ /* 0x000fe20003800000 */
[----:B--2---:R-:W-:Y:S02]  /*0320*/  ULEA UR8, UR5, UR4, 0x18 ;  /* 0x0000000405087291 */ /* 0x004fe4000f8ec03f */
[----:B------:R-:W-:-:S04]  /*0330*/  UIADD3 UR4, -UR9, 0x100000, URZ ;  /* 0x0010000009047890 */ /* 0x000fc8000fffe13f */
[----:B------:R-:W-:Y:S02]  /*0340*/  USHF.L.U32 UR5, UR4, 0xb, URZ ;  /* 0x0000000b04057899 */ /* 0x000fe4000800063f */
[----:B------:R-:W-:Y:S01]  /*0350*/  USHF.L.U32 UR4, UR4, 0x1, URZ ;  /* 0x0000000104047899 */ /* 0x000fe2000800063f */
[----:B------:R-:W2:Y:S03]  /*0360*/  FENCE.VIEW.ASYNC.S ;  /* 0x00000000000073c6 */ /* 0x000ea60000000000 */
[----:B--2---:R2:W1:Y:S08]  /*0370*/  SYNCS.EXCH.64 URZ, [UR8+0x19c30], UR6 ;  /* 0x019c3006083f75b2 */ /* 0x0044700008000100 */
[----:B------:R2:W1:Y:S01]  /*0380*/  SYNCS.EXCH.64 URZ, [UR8+0x19c40], UR4 ;  /* 0x019c4004083f75b2 */ /* 0x0004620008000100 */
[----:B------:R2:W1:Y:S01]  /*0390*/  SYNCS.EXCH.64 URZ, [UR8+0x19c38], UR6 ;  /* 0x019c3806083f75b2 */ /* 0x0004620008000100 */
[----:B------:R2:W1:Y:S01]  /*03a0*/  SYNCS.EXCH.64 URZ, [UR8+0x19c48], UR4 ;  /* 0x019c4804083f75b2 */ /* 0x0004620008000100 */
[----:B------:R-:W-:Y:S01]  /*03b0*/  NOP ;  /* 0x0000000000007918 */ /* 0x000fe20000000000 */
.L_x_1520:
[----:B------:R-:W5:Y:S01]  /*03c0*/  SHFL.IDX PT, R3, R0, RZ, 0x1f ;  /* 0x00001fff00037589 */ /* 0x000f6200000e0000 */
[----:B------:R-:W-:Y:S01]  /*03d0*/  NOP ;  /* 0x0000000000007918 */ /* 0x000fe20000000000 */
[----:B-----5:R-:W-:-:S13]  /*03e0*/  ISETP.NE.AND P0, PT, R3, RZ, PT ;  /* 0x000000ff0300720c */ /* 0x020fda0003f05270 */
[----:B------:R-:W-:Y:S05]  /*03f0*/  @P0 BRA `(.L_x_1521) ;  /* 0x0000000000480947 */ /* 0x000fea0003800000 */
[----:B--2---:R-:W2:Y:S01]  /*0400*/  S2UR UR5, SR_CgaCtaId ;  /* 0x00000000000579c3 */ /* 0x004ea20000008800 */
[----:B------:R-:W-:Y:S01]  /*0410*/  UMOV UR4, 0x400 ;  /* 0x0000040000047882 */ /* 0x000fe20000000000 */
[----:B------:R-:W-:Y:S01]  /*0420*/  UMOV UR6, 0x80 ;  /* 0x0000008000067882 */ /* 0x000fe20000000000 */
[----:B------:R-:W-:Y:S01]  /*0430*/  UMOV UR7, 0x180 ;  /* 0x0000018000077882 */ /* 0x000fe20000000000 */
[----:B------:R-:W-:Y:S01]  /*0440*/  ELECT P0, URZ, PT ;  /* 0x00000000003f782f */ /* 0x000fe20003800000 */
[----:B--2---:R-:W-:Y:S02]  /*0450*/  ULEA UR8, UR5, UR4, 0x18 ;  /* 0x0000000405087291 */ /* 0x004fe4000f8ec03f */
[----:B------:R-:W-:-:S04]  /*0460*/  UIADD3 UR4, -UR6, 0x100000, URZ ;  /* 0x0010000006047890 */ /* 0x000fc8000fffe13f */
[----:B------:R-:W-:Y:S02]  /*0470*/  USHF.L.U32 UR5, UR4, 0xb, URZ ;  /* 0x0000000b04057899 */ /* 0x000fe4000800063f */
[----:B------:R-:W-:Y:S02]  /*0480*/  USHF.L.U32 UR4, UR4, 0x1, URZ ;  /* 0x0000000104047899 */ /* 0x000fe4000800063f */
        /* <DEDUP_REMOVED lines=9> */
.L_x_1521:
[----:B------:R-:W5:Y:S01]  /*0520*/  SHFL.IDX PT, R3, R0, RZ, 0x1f ;  /* 0x00001fff00037589 */ /* 0x000f6200000e0000 */
[----:B------:R-:W-:Y:S01]  /*0530*/  NOP ;  /* 0x0000000000007918 */ /* 0x000fe20000000000 */
[----:B-----5:R-:W-:-:S13]  /*0540*/  ISETP.NE.AND P0, PT, R3, RZ, PT ;  /* 0x000000ff0300720c */ /* 0x020fda0003f05270 */
[----:B------:R-:W-:Y:S05]  /*0550*/  @P0 BRA `(.L_x_1522) ;  /* 0x0000000000380947 */ /* 0x000fea0003800000 */
[----:B--2---:R-:W2:Y:S01]  /*0560*/  S2UR UR5, SR_CgaCtaId ;  /* 0x00000000000579c3 */ /* 0x004ea20000008800 */
[----:B------:R-:W-:Y:S01]  /*0570*/  UMOV UR4, 0x400 ;  /* 0x0000040000047882 */ /* 0x000fe20000000000 */
[----:B------:R-:W-:Y:S01]  /*0580*/  UMOV UR7, 0x1 ;  /* 0x0000000100077882 */ /* 0x000fe20000000000 */
[----:B------:R-:W-:Y:S01]  /*0590*/  ELECT P0, URZ, PT ;  /* 0x00000000003f782f */ /* 0x000fe20003800000 */
[----:B--2---:R-:W-:Y:S02]  /*05a0*/  ULEA UR6, UR5, UR4, 0x18 ;  /* 0x0000000405067291 */ /* 0x004fe4000f8ec03f */
[----:B------:R-:W-:-:S04]  /*05b0*/  UIADD3 UR4, -UR7, 0x100000, URZ ;  /* 0x0010000007047890 */ /* 0x000fc8000fffe13f */
[----:B------:R-:W-:Y:S02]  /*05c0*/  USHF.L.U32 UR5, UR4, 0xb, URZ ;  /* 0x0000000b04057899 */ /* 0x000fe4000800063f */
[----:B------:R-:W-:Y:S01]  /*05d0*/  USHF.L.U32 UR4, UR4, 0x1, URZ ;  /* 0x0000000104047899 */ /* 0x000fe2000800063f */
[----:B------:R-:W2:Y:S11]  /*05e0*/  FENCE.VIEW.ASYNC.S ;  /* 0x00000000000073c6 */ /* 0x000eb60000000000 */
[----:B--2---:R2:W1:Y:S01]  /*05f0*/  SYNCS.EXCH.64 URZ, [UR6+0x19c70], UR4 ;  /* 0x019c7004063f75b2 */ /* 0x0044620008000100 */
[----:B------:R2:W1:Y:S01]  /*0600*/  SYNCS.EXCH.64 URZ, [UR6+0x19c80], UR4 ;  /* 0x019c8004063f75b2 */ /* 0x0004620008000100 */
[----:B------:R2:W1:Y:S01]  /*0610*/  SYNCS.EXCH.64 URZ, [UR6+0x19c78], UR4 ;  /* 0x019c7804063f75b2 */ /* 0x0004620008000100 */
[----:B------:R2:W1:Y:S01]  /*0620*/  SYNCS.EXCH.64 URZ, [UR6+0x19c88], UR4 ;  /* 0x019c8804063f75b2 */ /* 0x0004620008000100 */
[----:B------:R-:W-:Y:S01]  /*0630*/  NOP ;  /* 0x0000000000007918 */ /* 0x000fe20000000000 */
.L_x_1522:
        /* <DEDUP_REMOVED lines=22> */
.L_x_1523:
        /* <DEDUP_REMOVED lines=22> */
.L_x_1524:
[----:B-1----:R-:W-:Y:S01]  /*0900*/  ISETP.NE.AND P0, PT, R2, RZ, PT ;  /* 0x000000ff0200720c */ /* 0x002fe20003f05270 */
[----:B------:R-:W-:Y:S01]  /*0910*/  IMAD.MOV.U32 R27, RZ, RZ, 0x1 ;  /* 0x00000001ff1b7424 */ /* 0x000fe200078e00ff */
[----:B------:R-:W-:Y:S01]  /*0920*/  NOP ;  /* 0x0000000000007918 */ /* 0x000fe20000000000 */
[----:B------:R-:W-:-:S03]  /*0930*/  ULDC.64 UR46, c[0x0][0x208] ;  /* 0x00008200002e7ab9 */ /* 0x000fc60000000a00 */
[----:B------:R-:W-:Y:S01]  /*0940*/  SEL R27, R27, 0x2, !P0 ;  /* 0x000000021b1b7807 */ /* 0x000fe20004000000 */
[----:B---34-:R-:W-:Y:S06]  /*0950*/  BAR.SYNC.DEFER_BLOCKING 0x0 ;  /* 0x0000000000007b1d */ /* 0x018fec0000010000 */
[----:B------:R-:W-:Y:S05]  /*0960*/  @!P0 BRA `(.L_x_1525) ;  /* 0x0000009000388947 */ /* 0x000fea0003800000 */
.L_x_1526:
[----:B------:R-:W-:-:S08]  /*0970*/  NOP ;  /* 0x0000000000007918 */ /* 0x000fd00000000000 */
[----:B------:R-:W1:Y:S02]  /*0980*/  USETMAXREG.TRY_ALLOC.CTAPOOL UP0, 0xa0 ;  /* 0x000000a0000079c8 */ /* 0x000e640008000600 */
[----:B-1----:R-:W-:-:S13]  /*0990*/  PLOP3.LUT P0, PT, PT, PT, UP0, 0x80, 0x0 ;  /* 0x000000000000781c */ /* 0x002fda0003f0f008 */
[----:B------:R-:W-:Y:S05]  /*09a0*/  @!P0 BRA `(.L_x_1526) ;  /* 0xfffffffc00f08947 */ /* 0x000fea000383ffff */
[----:B--2---:R-:W1:Y:S08]  /*09b0*/  S2UR UR7, SR_CTAID.X ;  /* 0x00000000000779c3 */ /* 0x004e700000002500 */
        /* <DEDUP_REMOVED lines=8> */
[----:B------:R-:W-:Y:S01]  /*0a40*/  LOP3.LUT R17, R27, 0x1, RZ, 0xfc, !PT ;  /* 0x000000011b117812 */ /* 0x000fe200078efcff */
[----:B------:R-:W-:Y:S01]  /*0a50*/  IMAD.MOV.U32 R157, RZ, RZ, RZ ;  /* 0x000000ffff9d7224 */ /* 0x000fe200078e00ff */
[----:B------:R-:W-:Y:S01]  /*0a60*/  ULDC.64 UR36, c[0x0][0x198] ;  /* 0x0000660000247ab9 */ /* 0x000fe20000000a00 */
[----:B------:R-:W-:Y:S01]  /*0a70*/  IMAD.MOV.U32 R16, RZ, RZ, RZ ;  /* 0x000000ffff107224 */ /* 0x000fe200078e00ff */
        /* <DEDUP_REMOVED lines=12> */
[----:B------:R-:W-:Y:S02]  /*0b40*/  LOP3.LUT R5, R2, 0xffffff80, RZ, 0xc0, !PT ;  /* 0xffffff8002057812 */ /* 0x000fe400078ec0ff */
[----:B------:R-:W-:Y:S02]  /*0b50*/  SHF.R.S32.HI R4, RZ, 0x4, R3 ;  /* 0x00000004ff047819 */ /* 0x000fe40000011403 */
[----:B------:R-:W-:Y:S01]  /*0b60*/  SHF.R.S32.HI R12, RZ, 0x7, R2 ;  /* 0x00000007ff0c7819 */ /* 0x000fe20000011402 */
[----:B------:R-:W-:Y:S01]  /*0b70*/  IMAD.IADD R10, R11, 0x1, -R5 ;  /* 0x000000010b0a7824 */ /* 0x000fe200078e0a05 */
[----:B------:R-:W-:-:S02]  /*0b80*/  LEA.HI R5, R3, R4, RZ, 0x1 ;  /* 0x0000000403057211 */ /* 0x000fc400078f08ff */
[----:B------:R-:W-:Y:S01]  /*0b90*/  LOP3.LUT R3, R3, 0x7fffff0, RZ, 0xc0, !PT ;  /* 0x07fffff003037812 */ /* 0x000fe200078ec0ff */
[----:B------:R-:W-:Y:S01]  /*0ba0*/  IMAD.HI R2, R12, 0x55555556, RZ ;  /* 0x555555560c027827 */ /* 0x000fe200078e02ff */
[----:B------:R-:W-:Y:S02]  /*0bb0*/  SHF.R.S32.HI R6, RZ, 0x1f, R10 ;  /* 0x0000001fff067819 */ /* 0x000fe4000001140a */
[----:B------:R-:W-:Y:S01]  /*0bc0*/  LOP3.LUT R5, R5, 0x1ffffffe, RZ, 0xc0, !PT ;  /* 0x1ffffffe05057812 */ /* 0x000fe200078ec0ff */
[----:B------:R-:W-:Y:S01]  /*0bd0*/  IMAD.IADD R3, R11, 0x1, -R3 ;  /* 0x000000010b037824 */ /* 0x000fe200078e0a03 */
[----:B------:R-:W-:Y:S02]  /*0be0*/  LEA.HI R7, R6, R10, RZ, 0x2 ;  /* 0x0000000a06077211 */ /* 0x000fe400078f10ff */
[----:B------:R-:W-:Y:S01]  /*0bf0*/  LEA.HI R2, R2, R2, RZ, 0x1 ;  /* 0x0000000202027211 */ /* 0x000fe200078f08ff */
[----:B------:R-:W-:Y:S01]  /*0c00*/  IMAD.IADD R5, R4, 0x1, -R5 ;  /* 0x0000000104057824 */ /* 0x000fe200078e0a05 */
[----:B------:R-:W-:-:S02]  /*0c10*/  LEA.HI R4, R0, R11, RZ, 0x5 ;  /* 0x0000000b00047211 */ /* 0x000fc400078f28ff */
[--C-:B------:R-:W-:Y:S01]  /*0c20*/  SHF.R.S32.HI R8, RZ, 0x2, R7.reuse ;  /* 0x00000002ff087819 */ /* 0x100fe20000011407 */
[----:B------:R-:W-:Y:S01]  /*0c30*/  IMAD R23, R2, -0x3, R12 ;  /* 0xfffffffd02177824 */ /* 0x000fe200078e020c */
[----:B------:R-:W-:Y:S02]  /*0c40*/  SHF.R.S32.HI R9, RZ, 0x1f, R7 ;  /* 0x0000001fff097819 */ /* 0x000fe40000011407 */
[----:B------:R-:W-:Y:S02]  /*0c50*/  SHF.R.S32.HI R13, RZ, 0x5, R4 ;  /* 0x00000005ff0d7819 */ /* 0x000fe40000011404 */
[----:B------:R-:W-:Y:S02]  /*0c60*/  LEA.HI R9, R9, R8, RZ, 0x3 ;  /* 0x0000000809097211 */ /* 0x000fe400078f18ff */
[----:B------:R-:W-:Y:S01]  /*0c70*/  LEA.HI R6, R6, R10, RZ, 0x5 ;  /* 0x0000000a06067211 */ /* 0x000fe200078f28ff */
[----:B------:R-:W-:Y:S01]  /*0c80*/  IMAD R4, R13, 0x10, R3 ;  /* 0x000000100d047824 */ /* 0x000fe200078e0203 */
[----:B------:R-:W-:-:S02]  /*0c90*/  LOP3.LUT R9, R9, 0xfffffff8, RZ, 0xc0, !PT ;  /* 0xfffffff809097812 */ /* 0x000fc400078ec0ff */
[----:B------:R-:W-:Y:S01]  /*0ca0*/  LEA.HI R0, R0, R11, RZ, 0x2 ;  /* 0x0000000b00007211 */ /* 0x000fe200078f10ff */
[----:B------:R-:W-:Y:S01]  /*0cb0*/  IMAD R3, R4, 0x4, R5 ;  /* 0x0000000404037824 */ /* 0x000fe200078e0205 */
[----:B------:R-:W-:Y:S01]  /*0cc0*/  SHF.R.S32.HI R6, RZ, 0x5, R6 ;  /* 0x00000005ff067819 */ /* 0x000fe20000011406 */
[----:B------:R-:W-:Y:S01]  /*0cd0*/  IMAD.IADD R9, R8, 0x1, -R9 ;  /* 0x0000000108097824 */ /* 0x000fe200078e0a09 */
[----:B------:R-:W-:Y:S01]  /*0ce0*/  LOP3.LUT R2, R0, 0x1ffffffc, RZ, 0xc0, !PT ;  /* 0x1ffffffc00027812 */ /* 0x000fe200078ec0ff */
[----:B------:R-:W-:Y:S01]  /*0cf0*/  IMAD.SHL.U32 R3, R3, 0x8, RZ ;  /* 0x0000000803037824 */ /* 0x000fe200078e00ff */
[----:B------:R-:W-:Y:S01]  /*0d00*/  LOP3.LUT R22, R7, 0x7ffffffc, RZ, 0xc0, !PT ;  /* 0x7ffffffc07167812 */ /* 0x000fe200078ec0ff */
[----:B------:R-:W-:Y:S01]  /*0d10*/  IMAD R6, R6, 0x10, R9 ;  /* 0x0000001006067824 */ /* 0x000fe200078e0209 */
[----:B------:R-:W-:Y:S01]  /*0d20*/  SHF.R.S32.HI R154, RZ, 0x2, R0 ;  /* 0x00000002ff9a7819 */ /* 0x000fe20000011400 */
[----:B------:R-:W-:Y:S02]  /*0d30*/  IMAD.IADD R2, R11, 0x1, -R2 ;  /* 0x000000010b027824 */ /* 0x000fe400078e0a02 */
[----:B------:R-:W-:-:S04]  /*0d40*/  IMAD.WIDE R18, R3, 0x2, R18 ;  /* 0x0000000203127825 */ /* 0x000fc800078e0212 */
[----:B------:R-:W-:Y:S02]  /*0d50*/  IMAD R23, R23, 0x40, R6 ;  /* 0x0000004017177824 */ /* 0x000fe400078e0206 */
[----:B------:R-:W-:Y:S02]  /*0d60*/  IMAD.SHL.U32 R152, R2, 0x8, RZ ;  /* 0x0000000802987824 */ /* 0x000fe400078e00ff */
[----:B------:R-:W-:-:S07]  /*0d70*/  IMAD.IADD R22, R10, 0x1, -R22 ;  /* 0x000000010a167824 */ /* 0x000fce00078e0a16 */
.L_x_1572:
[----:B------:R-:W-:Y:S01]  /*0d80*/  ULDC UR5, c[0x0][0xdd0] ;  /* 0x0003740000057ab9 */ /* 0x000fe20000000800 */
[----:B-1----:R-:W1:Y:S01]  /*0d90*/  LDC R0, c[0x0][0xde8] ;  /* 0x00037a00ff007b82 */ /* 0x002e620000000800 */
[----:B------:R-:W-:Y:S01]  /*0da0*/  UISETP.NE.AND UP0, UPT, UR5, 0x1, UPT ;  /* 0x000000010500788c */ /* 0x000fe2000bf05270 */
[----:B------:R-:W-:-:S10]  /*0db0*/  UMOV UR8, UR4 ;  /* 0x0000000400087c82 */ /* 0x000fd40008000000 */
[----:B------:R-:W-:Y:S01]  /*0dc0*/  @UP0 ULDC UR6, c[0x0][0xdd4] ;  /* 0x0003750000060ab9 */ /* 0x000fe20000000800 */
[----:B------:R-:W-:Y:S01]  /*0dd0*/  @UP0 ULDC UR9, c[0x0][0xdd8] ;  /* 0x0003760000090ab9 */ /* 0x000fe20000000800 */
[----:B------:R-:W-:-:S04]  /*0de0*/  UIMAD.WIDE.U32 UR6, UR4, UR6, URZ ;  /* 0x00000006040672a5 */ /* 0x000fc8000f8e003f */
[----:B------:R-:W-:-:S04]  /*0df0*/  @UP0 USHF.R.U32.HI UR8, URZ, UR9, UR7 ;  /* 0x000000093f080299 */ /* 0x000fc80008011607 */
[----:B------:R-:W-:Y:S02]  /*0e00*/  UIADD3 UR6, -UR8, URZ, URZ ;  /* 0x0000003f08067290 */ /* 0x000fe4000fffe13f */
[----:B-1----:R-:W-:Y:S02]  /*0e10*/  ISETP.LE.AND P0, PT, R0, UR8, PT ;  /* 0x0000000800007c0c */ /* 0x002fe4000bf03270 */
[----:B------:R-:W-:-:S11]  /*0e20*/  UIMAD UR7, UR5, UR6, UR4 ;  /* 0x00000006050772a4 */ /* 0x000fd6000f8e0204 */
[----:B--23--:R-:W-:Y:S05]  /*0e30*/  @!P0 BRA `(.L_x_1527) ;  /* 0x0000000000208947 */ /* 0x00cfea0003800000 */
        /* <DEDUP_REMOVED lines=8> */
.L_x_1527:
[----:B------:R-:W-:Y:S01]  /*0ec0*/  ULDC UR6, c[0x0][0xdc4] ;  /* 0x0003710000067ab9 */ /* 0x000fe20000000800 */
[----:B------:R-:W-:Y:S01]  /*0ed0*/  UMOV UR40, UR7 ;  /* 0x0000000700287c82 */ /* 0x000fe20008000000 */
[----:B------:R-:W-:-:S11]  /*0ee0*/  UISETP.NE.AND UP0, UPT, UR6, 0x1, UPT ;  /* 0x000000010600788c */ /* 0x000fd6000bf05270 */
[----:B------:R-:W-:Y:S02]  /*0ef0*/  @UP0 ULDC.64 UR10, c[0x0][0xdc8] ;  /* 0x00037200000a0ab9 */ /* 0x000fe40000000a00 */
[----:B------:R-:W-:-:S04]  /*0f00*/  UIMAD.WIDE.U32 UR4, UR7, UR10, URZ ;  /* 0x0000000a070472a5 */ /* 0x000fc8000f8e003f */
[----:B------:R-:W-:-:S04]  /*0f10*/  @UP0 USHF.R.U32.HI UR40, URZ, UR11, UR5 ;  /* 0x0000000b3f280299 */ /* 0x000fc80008011605 */
[----:B------:R-:W-:-:S12]  /*0f20*/  UIMAD UR4, UR40, UR6, URZ ;  /* 0x00000006280472a4 */ /* 0x000fd8000f8e023f */
.L_x_1528:
[----:B------:R-:W1:Y:S01]  /*0f30*/  LDC.64 R14, c[0x0][0x990] ;  /* 0x00026400ff0e7b82 */ /* 0x000e620000000a00 */
[----:B------:R-:W-:Y:S01]  /*0f40*/  ULDC UR43, c[0x0][0xdb8] ;  /* 0x00036e00002b7ab9 */ /* 0x000fe20000000800 */
[----:B------:R-:W-:Y:S02]  /*0f50*/  UIADD3 UR4, UR7, -UR4, URZ ;  /* 0x8000000407047290 */ /* 0x000fe4000fffe03f */
[----:B------:R-:W-:Y:S01]  /*0f60*/  UISETP.NE.AND UP0, UPT, UR43, 0x1, UPT ;  /* 0x000000012b00788c */ /* 0x000fe2000bf05270 */
[----:B------:R-:W-:-:S03]  /*0f70*/  ULDC UR5, c[0x0][0xdc4] ;  /* 0x0003710000057ab9 */ /* 0x000fc60000000800 */
[----:B------:R-:W2:Y:S01]  /*0f80*/  LDC R0, c[0x0][0x428] ;  /* 0x00010a00ff007b82 */ /* 0x000ea20000000800 */
[----:B------:R-:W-:-:S06]  /*0f90*/  UIMAD UR8, UR8, UR5, UR4 ;  /* 0x00000005080872a4 */ /* 0x000fcc000f8e0204 */
[----:B------:R-:W-:Y:S01]  /*0fa0*/  @UP0 ULDC UR4, c[0x0][0xdbc] ;  /* 0x00036f0000040ab9 */ /* 0x000fe20000000800 */
[----:B------:R-:W3:Y:S01]  /*0fb0*/  LDC.64 R24, c[0x0][0x998] ;  /* 0x00026600ff187b82 */ /* 0x000ee20000000a00 */
[----:B------:R-:W-:Y:S01]  /*0fc0*/  UIMAD.WIDE.U32 UR4, UR8, UR4, URZ ;  /* 0x00000004080472a5 */ /* 0x000fe2000f8e003f */
[----:B------:R-:W-:Y:S01]  /*0fd0*/  @UP0 ULDC UR6, c[0x0][0xdc0] ;  /* 0x0003700000060ab9 */ /* 0x000fe20000000800 */
[----:B------:R-:W-:Y:S02]  /*0fe0*/  UMOV UR44, UR8 ;  /* 0x00000008002c7c82 */ /* 0x000fe40008000000 */
[----:B------:R-:W-:Y:S01]  /*0ff0*/  @UP0 USHF.R.U32.HI UR44, URZ, UR6, UR5 ;  /* 0x000000063f2c0299 */ /* 0x000fe20008011605 */
[----:B-1----:R-:W-:-:S03]  /*1000*/  ISETP.NE.U32.AND P0, PT, R14, RZ, PT ;  /* 0x000000ff0e00720c */ /* 0x002fc60003f05070 */
[----:B------:R-:W-:Y:S01]  /*1010*/  UIADD3 UR4, -UR44, URZ, URZ ;  /* 0x0000003f2c047290 */ /* 0x000fe2000fffe13f */
[----:B------:R-:W1:Y:S01]  /*1020*/  LDC R89, c[0x0][0x404] ;  /* 0x00010100ff597b82 */ /* 0x000e620000000800 */
[----:B------:R-:W-:Y:S01]  /*1030*/  IMAD.U32 R7, RZ, RZ, UR44 ;  /* 0x0000002cff077e24 */ /* 0x000fe2000f8e00ff */
[----:B------:R-:W-:Y:S01]  /*1040*/  ISETP.NE.AND.EX P0, PT, R15, RZ, PT, P0 ;  /* 0x000000ff0f00720c */ /* 0x000fe20003f05300 */
[----:B------:R-:W-:Y:S01]  /*1050*/  UIMAD UR43, UR43, UR4, UR8 ;  /* 0x000000042b2b72a4 */ /* 0x000fe2000f8e0208 */
[----:B--2---:R-:W-:Y:S02]  /*1060*/  ISETP.NE.AND P2, PT, R0, 0x1, PT ;  /* 0x000000010000780c */ /* 0x004fe40003f45270 */
[----:B------:R-:W-:-:S03]  /*1070*/  ULDC.64 UR4, c[0x0][0x3f8] ;  /* 0x0000fe0000047ab9 */ /* 0x000fc60000000a00 */
[----:B------:R-:W-:Y:S01]  /*1080*/  IMAD.U32 R9, RZ, RZ, UR43 ;  /* 0x0000002bff097e24 */ /* 0x000fe2000f8e00ff */
[----:B---3--:R-:W-:-:S05]  /*1090*/  ISETP.NE.U32.AND P1, PT, R24, RZ, PT ;  /* 0x000000ff1800720c */ /* 0x008fca0003f25070 */
[----:B------:R-:W2:Y:S01]  /*10a0*/  @P0 LDC.64 R10, c[0x0][0x9a8] ;  /* 0x00026a00ff0a0b82 */ /* 0x000ea20000000a00 */
[----:B------:R-:W-:Y:S02]  /*10b0*/  @P0 SHF.R.S32.HI R3, RZ, 0x1f, R7 ;  /* 0x0000001fff030819 */ /* 0x000fe40000011407 */
[----:B------:R-:W-:-:S05]  /*10c0*/  ISETP.NE.AND.EX P1, PT, R25, RZ, PT, P1 ;  /* 0x000000ff1900720c */ /* 0x000fca0003f25310 */
[----:B------:R-:W3:Y:S08]  /*10d0*/  @P2 LDC R0, c[0x0][0x42c] ;  /* 0x00010b00ff002b82 */ /* 0x000ef00000000800 */
[----:B------:R-:W4:Y:S01]  /*10e0*/  @P2 LDC R5, c[0x0][0x430] ;  /* 0x00010c00ff052b82 */ /* 0x000f220000000800 */
[----:B------:R-:W-:-:S07]  /*10f0*/  @P1 SHF.R.S32.HI R7, RZ, 0x1f, R7 ;  /* 0x0000001fff071819 */ /* 0x000fce0000011407 */
[----:B------:R-:W5:Y:S01]  /*1100*/  @P1 LDC.64 R12, c[0x0][0x9b8] ;  /* 0x00026e00ff0c1b82 */ /* 0x000f620000000a00 */
[----:B--2---:R-:W-:-:S04]  /*1110*/  @P0 IMAD R2, R3, R10, RZ ;  /* 0x0000000a03020224 */ /* 0x004fc800078e02ff */
[----:B------:R-:W-:Y:S02]  /*1120*/  @P0 IMAD R11, R11, UR44, R2 ;  /* 0x0000002c0b0b0c24 */ /* 0x000fe4000f8e0202 */
[----:B------:R-:W-:Y:S01]  /*1130*/  @P0 IMAD.WIDE.U32 R2, R10, UR44, RZ ;  /* 0x0000002c0a020c25 */ /* 0x000fe2000f8e00ff */
[----:B------:R-:W2:Y:S03]  /*1140*/  @P0 LDC.64 R20, c[0x0][0x9b0] ;  /* 0x00026c00ff140b82 */ /* 0x000ea60000000a00 */
[----:B---3--:R-:W-:-:S04]  /*1150*/  @P2 IMAD.HI.U32 R0, R0, UR43, RZ ;  /* 0x0000002b00002c27 */ /* 0x008fc8000f8e00ff */
[----:B------:R-:W-:Y:S01]  /*1160*/  @P0 IMAD.IADD R3, R3, 0x1, R11 ;  /* 0x0000000103030824 */ /* 0x000fe200078e020b */
[----:B------:R-:W3:Y:S01]  /*1170*/  @P1 LDC.64 R26, c[0x0][0x9c0] ;  /* 0x00027000ff1a1b82 */ /* 0x000ee20000000a00 */
[----:B----4-:R-:W-:-:S04]  /*1180*/  @P2 SHF.R.U32.HI R9, RZ, R5, R0 ;  /* 0x00000005ff092219 */ /* 0x010fc80000011600 */
[--C-:B------:R-:W-:Y:S01]  /*1190*/  @P1 SHF.R.S32.HI R11, RZ, 0x1f, R9.reuse ;  /* 0x0000001fff0b1819 */ /* 0x100fe20000011409 */
[----:B-----5:R-:W-:Y:S01]  /*11a0*/  @P1 IMAD R4, R7, R12, RZ ;  /* 0x0000000c07041224 */ /* 0x020fe200078e02ff */
[----:B------:R-:W-:Y:S01]  /*11b0*/  @P0 SHF.R.S32.HI R7, RZ, 0x1f, R9 ;  /* 0x0000001fff070819 */ /* 0x000fe20000011409 */
[----:B------:R-:W4:Y:S02]  /*11c0*/  @P2 LDC R10, c[0x0][0x42c] ;  /* 0x00010b00ff0a2b82 */ /* 0x000f240000000800 */
[----:B------:R-:W-:Y:S02]  /*11d0*/  @P1 IMAD R13, R13, UR44, R4 ;  /* 0x0000002c0d0d1c24 */ /* 0x000fe4000f8e0204 */
[----:B------:R-:W-:-:S04]  /*11e0*/  @P1 IMAD.WIDE.U32 R4, R12, UR44, RZ ;  /* 0x0000002c0c041c25 */ /* 0x000fc8000f8e00ff */
[----:B------:R-:W-:Y:S02]  /*11f0*/  @P1 IMAD.IADD R5, R5, 0x1, R13 ;  /* 0x0000000105051824 */ /* 0x000fe400078e020d */
[-C--:B--2---:R-:W-:Y:S02]  /*1200*/  @P0 IMAD R0, R7, R20.reuse, RZ ;  /* 0x0000001407000224 */ /* 0x084fe400078e02ff */
[----:B------:R-:W-:-:S04]  /*1210*/  @P0 IMAD.WIDE.U32 R2, R9, R20, R2 ;  /* 0x0000001409020225 */ /* 0x000fc800078e0002 */
[-C--:B---3--:R-:W-:Y:S02]  /*1220*/  @P1 IMAD R8, R11, R26.reuse, RZ ;  /* 0x0000001a0b081224 */ /* 0x088fe400078e02ff */
[C---:B------:R-:W-:Y:S02]  /*1230*/  @P0 IMAD R11, R9.reuse, R21, R0 ;  /* 0x00000015090b0224 */ /* 0x040fe400078e0200 */
[----:B------:R-:W-:Y:S01]  /*1240*/  @P1 IMAD.WIDE.U32 R6, R9, R26, R4 ;  /* 0x0000001a09061225 */ /* 0x000fe200078e0004 */
[----:B------:R-:W-:-:S03]  /*1250*/  @P0 LEA R4, P3, R2, R14, 0x2 ;  /* 0x0000000e02040211 */ /* 0x000fc600078610ff */
[----:B------:R-:W-:Y:S01]  /*1260*/  @P1 IMAD R9, R9, R27, R8 ;  /* 0x0000001b09091224 */ /* 0x000fe200078e0208 */
[----:B------:R-:W-:Y:S01]  /*1270*/  @P1 LEA R8, P4, R6, R24, 0x2 ;  /* 0x0000001806081211 */ /* 0x000fe200078810ff */
[----:B------:R-:W-:Y:S02]  /*1280*/  @P0 IMAD.IADD R3, R3, 0x1, R11 ;  /* 0x0000000103030824 */ /* 0x000fe400078e020b */
[----:B------:R-:W-:-:S03]  /*1290*/  @P1 IMAD.IADD R0, R7, 0x1, R9 ;  /* 0x0000000107001824 */ /* 0x000fc600078e0209 */
[----:B------:R-:W-:Y:S01]  /*12a0*/  @P0 LEA.HI.X R5, R2, R15, R3, 0x2, P3 ;  /* 0x0000000f02050211 */ /* 0x000fe200018f1403 */
[----:B------:R-:W-:Y:S01]  /*12b0*/  IMAD.MOV.U32 R3, RZ, RZ, 0x3f800000 ;  /* 0x3f800000ff037424 */ /* 0x000fe200078e00ff */
[----:B------:R-:W-:Y:S01]  /*12c0*/  @P1 LEA.HI.X R9, R6, R25, R0, 0x2, P4 ;  /* 0x0000001906091211 */ /* 0x000fe200020f1400 */
[----:B------:R-:W-:Y:S01]  /*12d0*/  IMAD.MOV.U32 R0, RZ, RZ, 0x3f800000 ;  /* 0x3f800000ff007424 */ /* 0x000fe200078e00ff */
[----:B------:R-:W2:Y:S03]  /*12e0*/  LDC R2, c[0x0][0x288] ;  /* 0x0000a200ff027b82 */ /* 0x000ea60000000800 */
[----:B------:R-:W3:Y:S04]  /*12f0*/  @P0 LDG.E R3, desc[UR46][R4.64] ;  /* 0x0000002e04030981 */ /* 0x000ee8000c1e1900 */
[----:B------:R5:W3:Y:S01]  /*1300*/  @P1 LDG.E R0, desc[UR46][R8.64] ;  /* 0x0000002e08001981 */ /* 0x000ae2000c1e1900 */
[----:B------:R-:W2:Y:S01]  /*1310*/  LDC R6, c[0x0][0x2e0] ;  /* 0x0000b800ff067b82 */ /* 0x000ea20000000800 */
[----:B------:R-:W-:Y:S01]  /*1320*/  ISETP.NE.U32.AND P0, PT, RZ, UR4, PT ;  /* 0x00000004ff007c0c */ /* 0x000fe2000bf05070 */
[----:B------:R-:W-:Y:S01]  /*1330*/  ULOP3.LUT UR4, URZ, UR40, URZ, 0x33, !UPT ;  /* 0x000000283f047292 */ /* 0x000fe2000f8e333f */
[----:B----4-:R-:W-:Y:S01]  /*1340*/  @P2 IMAD.HI.U32 R10, R10, UR43, RZ ;  /* 0x0000002b0a0a2c27 */ /* 0x010fe2000f8e00ff */
[----:B------:R-:W-:-:S02]  /*1350*/  CS2R R12, SRZ ;  /* 0x00000000000c7805 */ /* 0x000fc4000001ff00 */
[----:B------:R-:W-:Y:S01]  /*1360*/  ISETP.NE.AND.EX P0, PT, RZ, UR5, PT, P0 ;  /* 0x00000005ff007c0c */ /* 0x000fe2000bf05300 */
[----:B------:R-:W-:Y:S01]  /*1370*/  ULDC UR5, c[0x0][0xdac] ;  /* 0x00036b0000057ab9 */ /* 0x000fe20000000800 */
[----:B------:R-:W-:Y:S01]  /*1380*/  IMAD.U32 R156, RZ, RZ, UR43 ;  /* 0x0000002bff9c7e24 */ /* 0x000fe2000f8e00ff */
[----:B------:R-:W-:Y:S01]  /*1390*/  UIADD3 UR4, UR4, UR5, URZ ;  /* 0x0000000504047290 */ /* 0x000fe2000fffe03f */
[----:B-1----:R-:W-:Y:S01]  /*13a0*/  SEL R89, R89, 0x1, P0 ;  /* 0x0000000159597807 */ /* 0x002fe20000000000 */
[----:B-----5:R-:W1:Y:S01]  /*13b0*/  @P2 LDC R9, c[0x0][0x430] ;  /* 0x00010c00ff092b82 */ /* 0x020e620000000800 */
[----:B------:R-:W-:Y:S01]  /*13c0*/  PLOP3.LUT P0, PT, PT, PT, PT, 0x80, 0x0 ;  /* 0x000000000000781c */ /* 0x000fe20003f0f070 */
[----:B------:R-:W-:Y:S01]  /*13d0*/  UIMAD UR42, UR4, 0xc0, URZ ;  /* 0x000000c0042a78a4 */ /* 0x000fe2000f8e023f */
[----:B------:R-:W-:Y:S01]  /*13e0*/  IMAD.MOV.U32 R135, RZ, RZ, RZ ;  /* 0x000000ffff877224 */ /* 0x000fe200078e00ff */
[----:B------:R-:W-:Y:S01]  /*13f0*/  CS2R R14, SRZ ;  /* 0x00000000000e7805 */ /* 0x000fe2000001ff00 */
[----:B------:R-:W-:Y:S01]  /*1400*/  ULDC UR4, c[0x0][0x988] ;  /* 0x0002620000047ab9 */ /* 0x000fe20000000800 */
[----:B--2---:R-:W-:-:S02]  /*1410*/  IADD3 R2, -R2, 0x13f, RZ ;  /* 0x0000013f02027810 */ /* 0x004fc40007ffe1ff */
[----:B------:R-:W-:Y:S02]  /*1420*/  CS2R R20, SRZ ;  /* 0x0000000000147805 */ /* 0x000fe4000001ff00 */
[----:B------:R-:W-:Y:S02]  /*1430*/  CS2R R24, SRZ ;  /* 0x0000000000187805 */ /* 0x000fe4000001ff00 */
[----:B------:R-:W-:Y:S02]  /*1440*/  CS2R R26, SRZ ;  /* 0x00000000001a7805 */ /* 0x000fe4000001ff00 */
[----:B------:R-:W-:Y:S02]  /*1450*/  CS2R R28, SRZ ;  /* 0x00000000001c7805 */ /* 0x000fe4000001ff00 */
[----:B------:R-:W-:Y:S02]  /*1460*/  CS2R R30, SRZ ;  /* 0x00000000001e7805 */ /* 0x000fe4000001ff00 */
[----:B------:R-:W-:-:S02]  /*1470*/  CS2R R32, SRZ ;  /* 0x0000000000207805 */ /* 0x000fc4000001ff00 */
[----:B------:R-:W-:Y:S01]  /*1480*/  CS2R R34, SRZ ;  /* 0x0000000000227805 */ /* 0x000fe2000001ff00 */
[CC--:B------:R-:W-:Y:S01]  /*1490*/  IMAD R4, R89.reuse, R6.reuse, R2 ;  /* 0x0000000659047224 */ /* 0x0c0fe200078e0202 */
[----:B------:R-:W-:Y:S01]  /*14a0*/  CS2R R36, SRZ ;  /* 0x0000000000247805 */ /* 0x000fe2000001ff00 */
[----:B------:R-:W-:Y:S01]  /*14b0*/  IMAD R2, R89, R6, 0x7f ;  /* 0x0000007f59027424 */ /* 0x000fe200078e0206 */
[----:B------:R-:W-:Y:S01]  /*14c0*/  CS2R R38, SRZ ;  /* 0x0000000000267805 */ /* 0x000fe2000001ff00 */
[----:B------:R-:W-:Y:S01]  /*14d0*/  VIADD R4, R4, UR42 ;  /* 0x0000002a04047c36 */ /* 0x000fe20008000000 */
[----:B------:R-:W-:Y:S02]  /*14e0*/  CS2R R40, SRZ ;  /* 0x0000000000287805 */ /* 0x000fe4000001ff00 */
[----:B------:R-:W-:Y:S02]  /*14f0*/  CS2R R42, SRZ ;  /* 0x00000000002a7805 */ /* 0x000fe4000001ff00 */
[----:B------:R-:W-:-:S02]  /*1500*/  SHF.R.S32.HI R5, RZ, 0x1f, R2 ;  /* 0x0000001fff057819 */ /* 0x000fc40000011402 */
[----:B------:R-:W-:Y:S02]  /*1510*/  CS2R R44, SRZ ;  /* 0x00000000002c7805 */ /* 0x000fe4000001ff00 */
[----:B------:R-:W-:Y:S02]  /*1520*/  SHF.R.S32.HI R7, RZ, 0x1f, R4 ;  /* 0x0000001fff077819 */ /* 0x000fe40000011404 */
[----:B------:R-:W-:Y:S02]  /*1530*/  CS2R R46, SRZ ;  /* 0x00000000002e7805 */ /* 0x000fe4000001ff00 */
[----:B------:R-:W-:Y:S02]  /*1540*/  LEA.HI R5, R5, R2, RZ, 0x7 ;  /* 0x0000000205057211 */ /* 0x000fe400078f38ff */
[----:B------:R-:W-:Y:S02]  /*1550*/  CS2R R48, SRZ ;  /* 0x0000000000307805 */ /* 0x000fe4000001ff00 */
[----:B------:R-:W-:-:S02]  /*1560*/  LEA.HI R7, R7, R4, RZ, 0x7 ;  /* 0x0000000407077211 */ /* 0x000fc400078f38ff */
[----:B------:R-:W-:Y:S02]  /*1570*/  CS2R R50, SRZ ;  /* 0x0000000000327805 */ /* 0x000fe4000001ff00 */
[----:B------:R-:W-:Y:S02]  /*1580*/  SHF.R.S32.HI R5, RZ, 0x7, R5 ;  /* 0x00000007ff057819 */ /* 0x000fe40000011405 */
[----:B------:R-:W-:Y:S02]  /*1590*/  CS2R R52, SRZ ;  /* 0x0000000000347805 */ /* 0x000fe4000001ff00 */
[----:B------:R-:W-:Y:S02]  /*15a0*/  SHF.R.S32.HI R88, RZ, 0x7, R7 ;  /* 0x00000007ff587819 */ /* 0x000fe40000011407 */
[----:B------:R-:W-:Y:S02]  /*15b0*/  CS2R R6, SRZ ;  /* 0x0000000000067805 */ /* 0x000fe4000001ff00 */
[----:B-1----:R-:W-:-:S02]  /*15c0*/  @P2 SHF.R.U32.HI R156, RZ, R9, R10 ;  /* 0x00000009ff9c2219 */ /* 0x002fc4000001160a */
[----:B------:R-:W-:Y:S02]  /*15d0*/  CS2R R8, SRZ ;  /* 0x0000000000087805 */ /* 0x000fe4000001ff00 */
[----:B------:R-:W-:Y:S02]  /*15e0*/  VIMNMX R88, R5, R88, PT ;  /* 0x0000005805587248 */ /* 0x000fe40003fe0100 */
[----:B------:R-:W-:Y:S02]  /*15f0*/  CS2R R4, SRZ ;  /* 0x0000000000047805 */ /* 0x000fe4000001ff00 */
[----:B------:R-:W-:Y:S02]  /*1600*/  CS2R R10, SRZ ;  /* 0x00000000000a7805 */ /* 0x000fe4000001ff00 */
[----:B------:R-:W-:Y:S02]  /*1610*/  CS2R R54, SRZ ;  /* 0x0000000000367805 */ /* 0x000fe4000001ff00 */
[----:B------:R-:W-:-:S02]  /*1620*/  ISETP.GE.AND P1, PT, R88, 0x1, PT ;  /* 0x000000015800780c */ /* 0x000fc40003f26270 */
[----:B------:R-:W-:Y:S01]  /*1630*/  CS2R R56, SRZ ;  /* 0x0000000000387805 */ /* 0x000fe2000001ff00 */
[----:B------:R-:W-:Y:S02]  /*1640*/  IMAD.MOV.U32 R58, RZ, RZ, RZ ;  /* 0x000000ffff3a7224 */ /* 0x000fe400078e00ff */
[----:B---3--:R-:W-:-:S04]  /*1650*/  FMUL.FTZ R0, R3, R0 ;  /* 0x0000000003007220 */ /* 0x008fc80000410000 */
[----:B------:R-:W-:-:S04]  /*1660*/  FMUL.FTZ R2, R0, UR4 ;  /* 0x0000000400027c20 */ /* 0x000fc80008410000 */
[----:B------:R-:W-:Y:S05]  /*1670*/  @!P1 BRA `(.L_x_1529) ;  /* 0x0000006c00c49947 */ /* 0x000fea0003800000 */
[----:B------:R-:W1:Y:S02]  /*1680*/  S2R R59, SR_TID.X ;  /* 0x00000000003b7919 */ /* 0x000e640000002100 */
[----:B-1----:R-:W-:-:S05]  /*1690*/  VIADD R60, R59, 0xffffff80 ;  /* 0xffffff803b3c7836 */ /* 0x002fca0000000000 */
[----:B------:R-:W-:-:S04]  /*16a0*/  SHF.R.S32.HI R59, RZ, 0x1f, R60 ;  /* 0x0000001fff3b7819 */ /* 0x000fc8000001143c */
[----:B------:R-:W-:-:S04]  /*16b0*/  LEA.HI R59, R59, R60, RZ, 0x7 ;  /* 0x0000003c3b3b7211 */ /* 0x000fc800078f38ff */
[----:B------:R-:W-:-:S05]  /*16c0*/  SHF.R.S32.HI R59, RZ, 0x7, R59 ;  /* 0x00000007ff3b7819 */ /* 0x000fca000001143b */
        /* <DEDUP_REMOVED lines=28> */
.L_x_1530:
[----:B------:R-:W-:Y:S02]  /*1890*/  LEA.HI R0, R157, R157, RZ, 0x1 ;  /* 0x0000009d9d007211 */ /* 0x000fe400078f08ff */
[----:B------:R-:W-:Y:S02]  /*18a0*/  ISETP.NE.AND P1, PT, R17, 0x3, PT ;  /* 0x000000031100780c */ /* 0x000fe40003f25270 */
[----:B------:R-:W-:-:S05]  /*18b0*/  LOP3.LUT R0, R0, 0xfffffffe, RZ, 0xc0, !PT ;  /* 0xfffffffe00007812 */ /* 0x000fca00078ec0ff */
[----:B------:R-:W-:-:S05]  /*18c0*/  IMAD.IADD R0, R157, 0x1, -R0 ;  /* 0x000000019d007824 */ /* 0x000fca00078e0a00 */
[----:B------:R-:W-:-:S04]  /*18d0*/  SHF.L.U32 R0, R0, 0x1f, RZ ;  /* 0x0000001f00007819 */ /* 0x000fc800000006ff */
[----:B------:R-:W1:Y:S02]  /*18e0*/  SYNCS.PHASECHK.TRANS64.TRYWAIT P0, [UR39+0x19c00], R0 ;  /* 0x019c0000ff0075a7 */ /* 0x000e640008000167 */
[----:B-1----:R-:W-:Y:S05]  /*18f0*/  @!P0 BRA `(.L_x_1531) ;  /* 0x000000b4003c8947 */ /* 0x002fea0003800000 */
.L_x_1646:
[----:B------:R-:W-:Y:S05]  /*1900*/  @!P1 BRA `(.L_x_1532) ;  /* 0x0000000000049947 */ /* 0x000fea0003800000 */
[----:B------:R-:W-:Y:S01]  /*1910*/  BPT.TRAP 0x1 ;  /* 0x000000040000795c */ /* 0x000fe20000300000 */
.L_x_1532:
[----:B------:R-:W-:Y:S01]  /*1920*/  IMAD.U32 R4, RZ, RZ, UR38 ;  /* 0x00000026ff047e24 */ /* 0x000fe2000f8e00ff */
[----:B-1----:R-:W-:-:S04]  /*1930*/  SHF.L.U32 R3, R16, 0x1f, RZ ;  /* 0x0000001f10037819 */ /* 0x002fc800000006ff */
[----:B------:R-:W-:-:S04]  /*1940*/  LEA R4, R4, UR39, 0x3 ;  /* 0x0000002704047c11 */ /* 0x000fc8000f8e18ff */
[----:B------:R1:W2:Y:S01]  /*1950*/  SYNCS.PHASECHK.TRANS64.TRYWAIT P2, [R4+URZ+0x19c30], R3 ;  /* 0x019c3003040075a7 */ /* 0x0002a2000804017f */
[----:B------:R-:W-:Y:S05]  /*1960*/  @!P1 BRA `(.L_x_1533) ;  /* 0x0000000000049947 */ /* 0x000fea0003800000 */
[----:B------:R-:W-:Y:S01]  /*1970*/  BPT.TRAP 0x1 ;  /* 0x000000040000795c */ /* 0x000fe20000300000 */
.L_x_1533:
[----:B------:R-:W3:Y:S01]  /*1980*/  S2R R0, SR_TID.X ;  /* 0x0000000000007919 */ /* 0x000ee20000002100 */
[----:B------:R-:W-:Y:S01]  /*1990*/  IMAD.MOV.U32 R135, RZ, RZ, RZ ;  /* 0x000000ffff877224 */ /* 0x000fe200078e00ff */
[----:B---3--:R-:W-:Y:S01]  /*19a0*/  LOP3.LUT P0, RZ, R0, 0x7f, RZ, 0xc0, !PT ;  /* 0x0000007f00ff7812 */ /* 0x008fe2000780c0ff */
[----:B--2---:R-:W-:-:S12]  /*19b0*/  @P2 BRA `(.L_x_1534) ;  /* 0x0000000000082947 */ /* 0x004fd80003800000 */
[----:B------:R-:W2:Y:S02]  /*19c0*/  SYNCS.PHASECHK.TRANS64.TRYWAIT P2, [R4+URZ+0x19c30], R3 ;  /* 0x019c3003040075a7 */ /* 0x000ea4000804017f */
[----:B--2---:R-:W-:Y:S05]  /*19d0*/  @!P2 BRA `(.L_x_1535) ;  /* 0x000000b4001ca947 */ /* 0x004fea0003800000 */
.L_x_1534:
[----:B------:R-:W-:Y:S05]  /*19e0*/  WARPSYNC.ALL ;  /* 0x0000000000007948 */ /* 0x000fea0003800000 */
[----:B------:R-:W-:Y:S01]  /*19f0*/  UIADD3 UR4, UR39, 0x13800, URZ ;  /* 0x0001380027047890 */ /* 0x000fe2000fffe03f */
[----:B------:R-:W-:Y:S01]  /*1a00*/  WARPGROUP.ARRIVE ;  /* 0x00000000000079c5 */ /* 0x000fe20000000000 */
[----:B------:R-:W-:Y:S01]  /*1a10*/  ULOP3.LUT UR12, UR41, 0x10000, URZ, 0xfc, !UPT ;  /* 0x00010000290c7892 */ /* 0x000fe2000f8efc3f */
[----:B------:R-:W3:Y:S01]  /*1a20*/  LDC R8, c[0x0][0x2e0] ;  /* 0x0000b800ff087b82 */ /* 0x000ee20000000800 */
[----:B------:R-:W-:Y:S01]  /*1a30*/  USHF.R.U32.HI UR4, URZ, 0x4, UR4 ;  /* 0x000000043f047899 */ /* 0x000fe20008011604 */
[----:B-12---:R-:W-:Y:S01]  /*1a40*/  IMAD.MOV.U32 R3, RZ, RZ, -0x80 ;  /* 0xffffff80ff037424 */ /* 0x006fe200078e00ff */
[----:B------:R-:W-:Y:S01]  /*1a50*/  UMOV UR13, 0xc0000010 ;  /* 0xc0000010000d7882 */ /* 0x000fe20000000000 */
[----:B------:R-:W-:Y:S01]  /*1a60*/  UMOV UR15, 0xc0000010 ;  /* 0xc0000010000f7882 */ /* 0x000fe20000000000 */
[----:B------:R-:W-:Y:S01]  /*1a70*/  ULOP3.LUT UR4, UR4, 0x3fff, URZ, 0xc0, !UPT ;  /* 0x00003fff04047892 */ /* 0x000fe2000f8ec03f */
[----:B------:R-:W-:Y:S01]  /*1a80*/  IMAD R0, R88, R3, 0x80 ;  /* 0x0000008058007424 */ /* 0x000fe200078e0203 */
[----:B------:R-:W-:Y:S01]  /*1a90*/  UMOV UR5, 0xc0000010 ;  /* 0xc000001000057882 */ /* 0x000fe20000000000 */
[----:B------:R-:W-:Y:S01]  /*1aa0*/  UMOV UR7, 0xc0000010 ;  /* 0xc000001000077882 */ /* 0x000fe20000000000 */
[----:B------:R-:W-:Y:S01]  /*1ab0*/  ULOP3.LUT UR16, UR4, 0x10000, URZ, 0xfc, !UPT ;  /* 0x0001000004107892 */ /* 0x000fe2000f8efc3f */
[----:B------:R-:W1:Y:S01]  /*1ac0*/  LDC R6, c[0x0][0x288] ;  /* 0x0000a200ff067b82 */ /* 0x000e620000000800 */
[----:B------:R-:W-:Y:S01]  /*1ad0*/  UIADD3 UR4, UR12, 0x180, URZ ;  /* 0x000001800c047890 */ /* 0x000fe2000fffe03f */
[----:B------:R-:W-:Y:S01]  /*1ae0*/  VIADD R11, R23, UR42 ;  /* 0x0000002a170b7c36 */ /* 0x000fe20008000000 */
[----:B------:R-:W-:Y:S01]  /*1af0*/  UIMAD UR14, UR38, 0x300, UR16 ;  /* 0x00000300260e78a4 */ /* 0x000fe2000f8e0210 */
[----:B------:R-:W-:Y:S01]  /*1b00*/  @!P0 VIADD R4, R4, 0x19c40 ;  /* 0x00019c4004048836 */ /* 0x000fe20000000000 */
[----:B------:R-:W-:Y:S01]  /*1b10*/  UIADD3 UR8, UR12, 0x300, URZ ;  /* 0x000003000c087890 */ /* 0x000fe2000fffe03f */
[--C-:B------:R-:W-:Y:S01]  /*1b20*/  IMAD.MOV.U32 R134, RZ, RZ, R135.reuse ;  /* 0x000000ffff867224 */ /* 0x100fe200078e0087 */
[----:B------:R-:W-:Y:S01]  /*1b30*/  UIADD3 UR6, UR14, 0x100, URZ ;  /* 0x000001000e067890 */ /* 0x000fe2000fffe03f */
[----:B------:R-:W-:Y:S01]  /*1b40*/  IMAD.MOV.U32 R133, RZ, RZ, R135 ;  /* 0x000000ffff857224 */ /* 0x000fe200078e0087 */
[----:B------:R-:W-:Y:S01]  /*1b50*/  UIADD3 UR10, UR14, 0x200, URZ ;  /* 0x000002000e0a7890 */ /* 0x000fe2000fffe03f */
[----:B------:R-:W-:Y:S01]  /*1b60*/  @!P0 PRMT R4, RZ, 0x654, R4 ;  /* 0x00000654ff048816 */ /* 0x000fe20000000004 */
[----:B------:R-:W-:Y:S01]  /*1b70*/  UMOV UR9, 0xc0000010 ;  /* 0xc000001000097882 */ /* 0x000fe20000000000 */
[----:B------:R-:W-:Y:S01]  /*1b80*/  QGMMA.64x128x32.F32.E4M3.E4M3 R24, gdesc[UR12], RZ, !UPT, gsb0 ;  /* 0x01e000000c1879f3 */ /* 0x000fe2000c0008ff */
[----:B------:R-:W-:Y:S01]  /*1b90*/  UMOV UR11, 0xc0000010 ;  /* 0xc0000010000b7882 */ /* 0x000fe20000000000 */
[----:B---3--:R-:W-:-:S02]  /*1ba0*/  IMAD R3, R89, R8, R0 ;  /* 0x0000000859037224 */ /* 0x008fc400078e0200 */
[----:B------:R-:W-:Y:S02]  /*1bb0*/  IMAD.MOV.U32 R132, RZ, RZ, R135 ;  /* 0x000000ffff847224 */ /* 0x000fe400078e0087 */
[----:B------:R-:W-:Y:S02]  /*1bc0*/  IMAD R90, R22, -0x2, R3 ;  /* 0xfffffffe165a7824 */ /* 0x000fe400078e0203 */
[--C-:B------:R-:W-:Y:S02]  /*1bd0*/  IMAD.MOV.U32 R131, RZ, RZ, R135.reuse ;  /* 0x000000ffff837224 */ /* 0x100fe400078e0087 */
[--C-:B------:R-:W-:Y:S01]  /*1be0*/  IMAD.MOV.U32 R130, RZ, RZ, R135.reuse ;  /* 0x000000ffff827224 */ /* 0x100fe200078e0087 */
[--C-:B-1----:R-:W-:Y:S01]  /*1bf0*/  IADD3 R5, R3, 0x1, -R6.reuse ;  /* 0x0000000103057810 */ /* 0x102fe20007ffe806 */
[----:B------:R-:W-:Y:S02]  /*1c00*/  IMAD R89, R89, R8, -R6 ;  /* 0x0000000859597224 */ /* 0x000fe400078e0a06 */
[----:B------:R-:W-:-:S02]  /*1c10*/  IMAD.MOV.U32 R129, RZ, RZ, R135 ;  /* 0x000000ffff817224 */ /* 0x000fc400078e0087 */
[----:B------:R-:W-:Y:S02]  /*1c20*/  IMAD R10, R22, -0x2, R5 ;  /* 0xfffffffe160a7824 */ /* 0x000fe400078e0205 */
[----:B------:R-:W-:Y:S02]  /*1c30*/  VIADD R89, R89, UR42 ;  /* 0x0000002a59597c36 */ /* 0x000fe40008000000 */
[----:B------:R-:W-:Y:S01]  /*1c40*/  IMAD.MOV.U32 R128, RZ, RZ, R135 ;  /* 0x000000ffff807224 */ /* 0x000fe200078e0087 */
[----:B------:R-:W-:Y:S01]  /*1c50*/  IADD3 R3, R10, 0x8, R11 ;  /* 0x000000080a037810 */ /* 0x000fe20007ffe00b */
[--C-:B------:R-:W-:Y:S02]  /*1c60*/  IMAD.MOV.U32 R127, RZ, RZ, R135.reuse ;  /* 0x000000ffff7f7224 */ /* 0x100fe400078e0087 */
[--C-:B------:R-:W-:Y:S01]  /*1c70*/  IMAD.MOV.U32 R126, RZ, RZ, R135.reuse ;  /* 0x000000ffff7e7224 */ /* 0x100fe200078e0087 */
[----:B------:R-:W-:Y:S01]  /*1c80*/  VIMNMX R0, R90, R3, PT ;  /* 0x000000035a007248 */ /* 0x000fe20003fe0100 */
[----:B------:R-:W-:-:S02]  /*1c90*/  IMAD.MOV.U32 R125, RZ, RZ, R135 ;  /* 0x000000ffff7d7224 */ /* 0x000fc400078e0087 */
[--C-:B------:R-:W-:Y:S01]  /*1ca0*/  IMAD.MOV.U32 R124, RZ, RZ, R135.reuse ;  /* 0x000000ffff7c7224 */ /* 0x100fe200078e0087 */
[C---:B------:R-:W-:Y:S01]  /*1cb0*/  ISETP.GT.AND P2, PT, R0.reuse, RZ, PT ;  /* 0x000000ff0000720c */ /* 0x040fe20003f44270 */
[--C-:B------:R-:W-:Y:S01]  /*1cc0*/  IMAD.MOV.U32 R123, RZ, RZ, R135.reuse ;  /* 0x000000ffff7b7224 */ /* 0x100fe200078e0087 */
[C---:B------:R-:W-:Y:S01]  /*1cd0*/  ISETP.GT.AND P3, PT, R0.reuse, 0x1, PT ;  /* 0x000000010000780c */ /* 0x040fe20003f64270 */
[--C-:B------:R-:W-:Y:S01]  /*1ce0*/  IMAD.MOV.U32 R122, RZ, RZ, R135.reuse ;  /* 0x000000ffff7a7224 */ /* 0x100fe200078e0087 */
[----:B------:R-:W-:Y:S01]  /*1cf0*/  ISETP.GT.AND P4, PT, R0, 0x8, PT ;  /* 0x000000080000780c */ /* 0x000fe20003f84270 */
        /* <DEDUP_REMOVED lines=25> */
[----:B------:R-:W-:Y:S01]  /*1e90*/  FSEL R92, R26, -INF , P2 ;  /* 0xff8000001a5c7808 */ /* 0x000fe20001000000 */
[----:B------:R1:W-:Y:S01]  /*1ea0*/  @!P0 SYNCS.ARRIVE.TRANS64.RED.A1T0 RZ, [R4+URZ], RZ ;  /* 0x000000ff04ff89a7 */ /* 0x0003e2000810043f */
[----:B------:R-:W-:Y:S02]  /*1eb0*/  FSEL R94, R27, -INF , P3 ;  /* 0xff8000001b5e7808 */ /* 0x000fe40001800000 */
[----:B------:R-:W-:Y:S02]  /*1ec0*/  ISETP.GT.AND P2, PT, R0, 0x9, PT ;  /* 0x000000090000780c */ /* 0x000fe40003f44270 */
[----:B------:R-:W-:-:S02]  /*1ed0*/  FSEL R27, R30, -INF , P4 ;  /* 0xff8000001e1b7808 */ /* 0x000fc40002000000 */
[----:B------:R-:W-:Y:S02]  /*1ee0*/  FMNMX.FTZ R14, R92, R94, !PT ;  /* 0x0000005e5c0e7209 */ /* 0x000fe40007810000 */
[C---:B------:R-:W-:Y:S02]  /*1ef0*/  ISETP.GT.AND P3, PT, R0.reuse, 0x10, PT ;  /* 0x000000100000780c */ /* 0x040fe40003f64270 */
[----:B------:R-:W-:Y:S02]  /*1f00*/  FSEL R12, R31, -INF , P2 ;  /* 0xff8000001f0c7808 */ /* 0x000fe40001000000 */
[----:B------:R-:W-:Y:S02]  /*1f10*/  FMNMX.FTZ R3, R27, R14, !PT ;  /* 0x0000000e1b037209 */ /* 0x000fe40007810000 */
        /* <DEDUP_REMOVED lines=27> */
[----:B------:R-:W-:Y:S02]  /*20d0*/  ISETP.GT.AND P3, PT, R0, 0x38, PT ;  /* 0x000000380000780c */ /* 0x000fe40003f64270 */
        /* <DEDUP_REMOVED lines=53> */
[----:B------:R-:W-:Y:S02]  /*2430*/  FSEL R87, R87, -INF , P2 ;  /* 0xff80000057577808 */ /* 0x000fe40001000000 */
[----:B------:R-:W-:Y:S02]  /*2440*/  FMNMX.FTZ R0, R5, R0, !PT ;  /* 0x0000000005007209 */ /* 0x000fe40007810000 */
[----:B------:R-:W-:Y:S01]  /*2450*/  VIADDMNMX R75, R11, R10, R90, PT ;  /* 0x0000000a0b4b7246 */ /* 0x000fe2000380015a */
[----:B------:R-:W-:Y:S01]  /*2460*/  IMAD.MOV.U32 R90, RZ, RZ, R135 ;  /* 0x000000ffff5a7224 */ /* 0x000fe200078e0087 */
[----:B------:R-:W-:Y:S02]  /*2470*/  FMNMX.FTZ R31, R87, R0, !PT ;  /* 0x00000000571f7209 */ /* 0x000fe40007810000 */
[----:B------:R-:W-:-:S02]  /*2480*/  ISETP.GT.AND P3, PT, R75, 0x1, PT ;  /* 0x000000014b00780c */ /* 0x000fc40003f64270 */
[----:B------:R-:W-:Y:S01]  /*2490*/  ISETP.GT.AND P4, PT, R75, 0x8, PT ;  /* 0x000000084b00780c */ /* 0x000fe20003f84270 */
[----:B------:R-:W2:Y:S02]  /*24a0*/  SHFL.BFLY PT, R0, R31, 0x2, 0x1f ;  /* 0x0c401f001f007f89 */ /* 0x000ea400000e0000 */
[----:B--2---:R-:W-:Y:S02]  /*24b0*/  FMNMX.FTZ R35, R31, R0, !PT ;  /* 0x000000001f237209 */ /* 0x004fe40007810000 */
[----:B------:R-:W-:Y:S02]  /*24c0*/  FSEL R31, R25, -INF , P3 ;  /* 0xff800000191f7808 */ /* 0x000fe40001800000 */
[----:B------:R-:W-:Y:S01]  /*24d0*/  FSEL R25, R28, -INF , P4 ;  /* 0xff8000001c197808 */ /* 0x000fe20002000000 */
[----:B------:R-:W2:Y:S01]  /*24e0*/  SHFL.BFLY PT, R0, R35, 0x1, 0x1f ;  /* 0x0c201f0023007f89 */ /* 0x000ea200000e0000 */
[----:B------:R-:W-:Y:S02]  /*24f0*/  ISETP.GT.AND P3, PT, R75, 0x10, PT ;  /* 0x000000104b00780c */ /* 0x000fe40003f64270 */
[----:B--2---:R-:W-:-:S02]  /*2500*/  FMNMX.FTZ R0, R35, R0, !PT ;  /* 0x0000000023007209 */ /* 0x004fc40007810000 */
[----:B------:R-:W-:Y:S02]  /*2510*/  FSEL R35, R32, -INF , P3 ;  /* 0xff80000020237808 */ /* 0x000fe40001800000 */
[----:B------:R-:W-:Y:S01]  /*2520*/  FSETP.NEU.FTZ.AND P2, PT, R0, -INF , PT ;  /* 0xff8000000000780b */ /* 0x000fe20003f5d000 */
[----:B------:R-:W-:-:S01]  /*2530*/  FFMA.FTZ R7, R2, R0, -8 ;  /* 0xc100000002077423 */ /* 0x000fc20000010000 */
[----:B------:R-:W-:-:S04]  /*2540*/  ISETP.GT.AND P3, PT, R75, 0x18, PT ;  /* 0x000000184b00780c */ /* 0x000fc80003f64270 */
[----:B------:R-:W-:Y:S02]  /*2550*/  FSEL R7, R7, RZ, P2 ;  /* 0x000000ff07077208 */ /* 0x000fe40001000000 */
[----:B------:R-:W-:Y:S02]  /*2560*/  ISETP.GT.AND P2, PT, R75, RZ, PT ;  /* 0x000000ff4b00720c */ /* 0x000fe40003f44270 */
[----:B------:R-:W-:Y:S01]  /*2570*/  FSEL R39, R36, -INF , P3 ;  /* 0xff80000024277808 */ /* 0x000fe20001800000 */
[----:B------:R-:W-:-:S01]  /*2580*/  FFMA.FTZ R11, R2, R27, -R7 ;  /* 0x0000001b020b7223 */ /* 0x000fc20000010807 */
[----:B------:R-:W-:Y:S01]  /*2590*/  FSEL R27, R24, -INF , P2 ;  /* 0xff800000181b7808 */ /* 0x000fe20001000000 */
[----:B------:R-:W-:-:S01]  /*25a0*/  FFMA.FTZ R43, R2, R43, -R7 ;  /* 0x0000002b022b7223 */ /* 0x000fc20000010807 */
[----:B------:R-:W-:Y:S01]  /*25b0*/  ISETP.GT.AND P2, PT, R75, 0x9, PT ;  /* 0x000000094b00780c */ /* 0x000fe20003f44270 */
[----:B------:R-:W-:-:S01]  /*25c0*/  FFMA.FTZ R3, R2, R3, -R7 ;  /* 0x0000000302037223 */ /* 0x000fc20000010807 */
[----:B------:R-:W-:Y:S01]  /*25d0*/  FMNMX.FTZ R24, R27, R31, !PT ;  /* 0x0000001f1b187209 */ /* 0x000fe20007810000 */
[----:B------:R-:W-:-:S01]  /*25e0*/  FFMA.FTZ R50, R2, R50, -R7 ;  /* 0x0000003202327223 */ /* 0x000fc20000010807 */
[----:B------:R-:W-:Y:S01]  /*25f0*/  FSEL R29, R29, -INF , P2 ;  /* 0xff8000001d1d7808 */ /* 0x000fe20001000000 */
[----:B------:R-:W-:-:S01]  /*2600*/  FFMA.FTZ R9, R2, R92, -R7 ;  /* 0x0000005c02097223 */ /* 0x000fc20000010807 */
[----:B------:R-:W-:Y:S01]  /*2610*/  FMNMX.FTZ R24, R25, R24, !PT ;  /* 0x0000001819187209 */ /* 0x000fe20007810000 */
        /* <DEDUP_REMOVED lines=13> */
[----:B------:R-:W-:Y:S01]  /*26f0*/  ISETP.GT.AND P3, PT, R75, 0x20, PT ;  /* 0x000000204b00780c */ /* 0x000fe20003f64270 */
[----:B------:R-:W-:-:S01]  /*2700*/  FFMA.FTZ R12, R2, R12, -R7 ;  /* 0x0000000c020c7223 */ /* 0x000fc20000010807 */
[----:B------:R-:W-:Y:S01]  /*2710*/  FSEL R37, R37, -INF , P2 ;  /* 0xff80000025257808 */ /* 0x000fe20001000000 */
        /* <DEDUP_REMOVED lines=36> */
[----:B------:R-:W-:Y:S01]  /*2960*/  MUFU.EX2 R9, R9 ;  /* 0x0000000900097308 */ /* 0x000fe20000000800 */
[----:B------:R-:W-:Y:S01]  /*2970*/  FMNMX.FTZ R24, R71, R24, !PT ;  /* 0x0000001847187209 */ /* 0x000fe20007810000 */
[----:B------:R-:W-:Y:S01]  /*2980*/  IMAD.MOV.U32 R92, RZ, RZ, R135 ;  /* 0x000000ffff5c7224 */ /* 0x000fe200078e0087 */
[----:B------:R-:W-:-:S02]  /*2990*/  ISETP.GT.AND P2, PT, R75, 0x39, PT ;  /* 0x000000394b00780c */ /* 0x000fc40003f44270 */
[----:B------:R-:W-:Y:S02]  /*29a0*/  FSEL R79, R52, -INF , P3 ;  /* 0xff800000344f7808 */ /* 0x000fe40001800000 */
[----:B------:R-:W-:Y:S01]  /*29b0*/  FMNMX.FTZ R28, R49, R24, !PT ;  /* 0x00000018311c7209 */ /* 0x000fe20007810000 */
[----:B------:R2:W3:Y:S01]  /*29c0*/  MUFU.EX2 R10, R94 ;  /* 0x0000005e000a7308 */ /* 0x0004e20000000800 */
[----:B------:R-:W-:Y:S02]  /*29d0*/  ISETP.GT.AND P3, PT, R75, 0x40, PT ;  /* 0x000000404b00780c */ /* 0x000fe40003f64270 */
[----:B------:R-:W-:Y:S02]  /*29e0*/  FSEL R53, R53, -INF , P2 ;  /* 0xff80000035357808 */ /* 0x000fe40001000000 */
[----:B------:R-:W-:Y:S02]  /*29f0*/  FMNMX.FTZ R28, R79, R28, !PT ;  /* 0x0000001c4f1c7209 */ /* 0x000fe40007810000 */
[----:B------:R-:W-:Y:S01]  /*2a00*/  ISETP.GT.AND P2, PT, R75, 0x41, PT ;  /* 0x000000414b00780c */ /* 0x000fe20003f44270 */
[----:B------:R4:W-:Y:S01]  /*2a10*/  MUFU.EX2 R24, R43 ;  /* 0x0000002b00187308 */ /* 0x0009e20000000800 */
[----:B------:R-:W-:Y:S01]  /*2a20*/  FSEL R83, R56, -INF , P3 ;  /* 0xff80000038537808 */ /* 0x000fe20001800000 */
[----:B--2---:R-:W-:Y:S01]  /*2a30*/  IMAD.MOV.U32 R94, RZ, RZ, R135 ;  /* 0x000000ffff5e7224 */ /* 0x004fe200078e0087 */
[----:B------:R-:W-:-:S02]  /*2a40*/  FMNMX.FTZ R32, R53, R28, !PT ;  /* 0x0000001c35207209 */ /* 0x000fc40007810000 */
[----:B------:R-:W-:Y:S02]  /*2a50*/  ISETP.GT.AND P3, PT, R75, 0x48, PT ;  /* 0x000000484b00780c */ /* 0x000fe40003f64270 */
[----:B------:R-:W-:Y:S01]  /*2a60*/  FSEL R57, R57, -INF , P2 ;  /* 0xff80000039397808 */ /* 0x000fe20001000000 */
[----:B------:R-:W-:Y:S01]  /*2a70*/  MUFU.EX2 R28, R3 ;  /* 0x00000003001c7308 */ /* 0x000fe20000000800 */
[----:B------:R-:W-:Y:S01]  /*2a80*/  FMNMX.FTZ R32, R83, R32, !PT ;  /* 0x0000002053207209 */ /* 0x000fe20007810000 */
[----:B----4-:R-:W-:Y:S01]  /*2a90*/  FFMA.FTZ R43, R2, R47, -R7 ;  /* 0x0000002f022b7223 */ /* 0x010fe20000010807 */
[----:B------:R-:W-:Y:S01]  /*2aa0*/  ISETP.GT.AND P2, PT, R75, 0x49, PT ;  /* 0x000000494b00780c */ /* 0x000fe20003f44270 */
[----:B---3--:R-:W-:Y:S01]  /*2ab0*/  FADD.FTZ R8, R9, R10 ;  /* 0x0000000a09087221 */ /* 0x008fe20000010000 */
[----:B------:R-:W-:Y:S02]  /*2ac0*/  FSEL R91, R60, -INF , P3 ;  /* 0xff8000003c5b7808 */ /* 0x000fe40001800000 */
[----:B------:R-:W-:Y:S01]  /*2ad0*/  FMNMX.FTZ R32, R57, R32, !PT ;  /* 0x0000002039207209 */ /* 0x000fe20007810000 */
[----:B------:R-:W-:Y:S01]  /*2ae0*/  MUFU.EX2 R11, R11 ;  /* 0x0000000b000b7308 */ /* 0x000fe20000000800 */
[----:B------:R-:W-:-:S02]  /*2af0*/  ISETP.GT.AND P3, PT, R75, 0x50, PT ;  /* 0x000000504b00780c */ /* 0x000fc40003f64270 */
[----:B------:R-:W-:Y:S02]  /*2b00*/  FSEL R61, R61, -INF , P2 ;  /* 0xff8000003d3d7808 */ /* 0x000fe40001000000 */
[----:B------:R-:W-:Y:S02]  /*2b10*/  FMNMX.FTZ R32, R91, R32, !PT ;  /* 0x000000205b207209 */ /* 0x000fe40007810000 */
[----:B------:R-:W-:Y:S01]  /*2b20*/  ISETP.GT.AND P2, PT, R75, 0x51, PT ;  /* 0x000000514b00780c */ /* 0x000fe20003f44270 */
[----:B------:R-:W2:Y:S01]  /*2b30*/  MUFU.EX2 R12, R12 ;  /* 0x0000000c000c7308 */ /* 0x000ea20000000800 */
[----:B------:R-:W-:Y:S02]  /*2b40*/  FSEL R47, R64, -INF , P3 ;  /* 0xff800000402f7808 */ /* 0x000fe40001800000 */
[----:B------:R-:W-:Y:S02]  /*2b50*/  FMNMX.FTZ R36, R61, R32, !PT ;  /* 0x000000203d247209 */ /* 0x000fe40007810000 */
[----:B------:R-:W-:-:S02]  /*2b60*/  ISETP.GT.AND P3, PT, R75, 0x58, PT ;  /* 0x000000584b00780c */ /* 0x000fc40003f64270 */
[----:B------:R-:W-:Y:S01]  /*2b70*/  FSEL R65, R65, -INF , P2 ;  /* 0xff80000041417808 */ /* 0x000fe20001000000 */
[----:B------:R-:W-:Y:S01]  /*2b80*/  MUFU.EX2 R32, R50 ;  /* 0x0000003200207308 */ /* 0x000fe20000000800 */
[----:B------:R-:W-:Y:S02]  /*2b90*/  FMNMX.FTZ R36, R47, R36, !PT ;  /* 0x000000242f247209 */ /* 0x000fe40007810000 */
[----:B------:R-:W-:Y:S02]  /*2ba0*/  ISETP.GT.AND P2, PT, R75, 0x59, PT ;  /* 0x000000594b00780c */ /* 0x000fe40003f44270 */
[----:B------:R-:W-:Y:S02]  /*2bb0*/  FSEL R93, R68, -INF , P3 ;  /* 0xff800000445d7808 */ /* 0x000fe40001800000 */
[----:B------:R-:W-:Y:S01]  /*2bc0*/  FMNMX.FTZ R36, R65, R36, !PT ;  /* 0x0000002441247209 */ /* 0x000fe20007810000 */
[----:B------:R-:W-:Y:S01]  /*2bd0*/  MUFU.EX2 R13, R13 ;  /* 0x0000000d000d7308 */ /* 0x000fe20000000800 */
[----:B------:R-:W-:-:S02]  /*2be0*/  ISETP.GT.AND P3, PT, R75, 0x60, PT ;  /* 0x000000604b00780c */ /* 0x000fc40003f64270 */
[----:B------:R-:W-:Y:S02]  /*2bf0*/  FSEL R69, R69, -INF , P2 ;  /* 0xff80000045457808 */ /* 0x000fe40001000000 */
[----:B------:R-:W-:Y:S02]  /*2c00*/  FMNMX.FTZ R36, R93, R36, !PT ;  /* 0x000000245d247209 */ /* 0x000fe40007810000 */
[----:B------:R-:W-:Y:S01]  /*2c10*/  ISETP.GT.AND P2, PT, R75, 0x61, PT ;  /* 0x000000614b00780c */ /* 0x000fe20003f44270 */
[----:B------:R-:W-:Y:S01]  /*2c20*/  MUFU.EX2 R14, R14 ;  /* 0x0000000e000e7308 */ /* 0x000fe20000000800 */
        /* <DEDUP_REMOVED lines=14> */
[----:B------:R-:W3:Y:S01]  /*2d10*/  MUFU.EX2 R20, R20 ;  /* 0x0000001400147308 */ /* 0x000ee20000000800 */
        /* <DEDUP_REMOVED lines=10> */
[----:B------:R-:W-:-:S02]  /*2dc0*/  FSEL R85, R85, -INF , P2 ;  /* 0xff80000055557808 */ /* 0x000fc40001000000 */
[----:B------:R-:W-:Y:S02]  /*2dd0*/  FMNMX.FTZ R44, R75, R44, !PT ;  /* 0x0000002c4b2c7209 */ /* 0x000fe40007810000 */
[----:B--2---:R-:W-:Y:S02]  /*2de0*/  F2FP.SATFINITE.E4M3.F32.PACK_AB_MERGE_C R149, R12, R11, RZ ;  /* 0x0000000b0c95723e */ /* 0x004fe400048070ff */
[----:B------:R-:W-:Y:S01]  /*2df0*/  FMNMX.FTZ R3, R85, R44, !PT ;  /* 0x0000002c55037209 */ /* 0x000fe20007810000 */
[----:B------:R-:W2:Y:S01]  /*2e00*/  MUFU.EX2 R43, R43 ;  /* 0x0000002b002b7308 */ /* 0x000ea20000000800 */
[----:B---3--:R-:W-:Y:S02]  /*2e10*/  F2FP.SATFINITE.E4M3.F32.PACK_AB_MERGE_C R151, R20, R15, RZ ;  /* 0x0000000f1497723e */ /* 0x008fe400048070ff */
[----:B------:R-:W-:Y:S01]  /*2e20*/  F2FP.SATFINITE.E4M3.F32.PACK_AB_MERGE_C R149, R10, R9, R149 ;  /* 0x000000090a95723e */ /* 0x000fe20004807095 */
[----:B------:R-:W3:Y:S01]  /*2e30*/  SHFL.BFLY PT, R48, R3, 0x2, 0x1f ;  /* 0x0c401f0003307f89 */ /* 0x000ee200000e0000 */
[----:B------:R-:W-:-:S03]  /*2e40*/  F2FP.SATFINITE.E4M3.F32.PACK_AB_MERGE_C R151, R14, R13, R151 ;  /* 0x0000000d0e97723e */ /* 0x000fc60004807097 */
[----:B------:R-:W-:Y:S08]  /*2e50*/  MUFU.EX2 R44, R62 ;  /* 0x0000003e002c7308 */ /* 0x000ff00000000800 */
[----:B------:R-:W-:Y:S01]  /*2e60*/  MUFU.EX2 R51, R51 ;  /* 0x0000003300337308 */ /* 0x000fe20000000800 */
[----:B--2---:R-:W-:-:S04]  /*2e70*/  F2FP.SATFINITE.E4M3.F32.PACK_AB_MERGE_C R145, R43, R28, RZ ;  /* 0x0000001c2b91723e */ /* 0x004fc800048070ff */
[----:B------:R-:W-:-:S03]  /*2e80*/  F2FP.SATFINITE.E4M3.F32.PACK_AB_MERGE_C R145, R24, R21, R145 ;  /* 0x000000151891723e */ /* 0x000fc60004807091 */
[----:B------:R-:W2:Y:S01]  /*2e90*/  MUFU.EX2 R55, R55 ;  /* 0x0000003700377308 */ /* 0x000ea20000000800 */
[----:B---3--:R-:W-:-:S07]  /*2ea0*/  FMNMX.FTZ R48, R3, R48, !PT ;  /* 0x0000003003307209 */ /* 0x008fce0007810000 */
[----:B------:R-:W-:Y:S01]  /*2eb0*/  MUFU.EX2 R59, R59 ;  /* 0x0000003b003b7308 */ /* 0x000fe20000000800 */
[----:B------:R-:W3:Y:S07]  /*2ec0*/  SHFL.BFLY PT, R3, R48, 0x1, 0x1f ;  /* 0x0c201f0030037f89 */ /* 0x000eee00000e0000 */
[----:B------:R-:W4:Y:S01]  /*2ed0*/  MUFU.EX2 R105, R105 ;  /* 0x0000006900697308 */ /* 0x000f220000000800 */
[----:B--2---:R-:W-:-:S04]  /*2ee0*/  F2FP.SATFINITE.E4M3.F32.PACK_AB_MERGE_C R147, R55, R36, RZ ;  /* 0x000000243793723e */ /* 0x004fc800048070ff */
[----:B------:R-:W-:-:S03]  /*2ef0*/  F2FP.SATFINITE.E4M3.F32.PACK_AB_MERGE_C R147, R51, R32, R147 ;  /* 0x000000203393723e */ /* 0x000fc60004807093 */
[----:B------:R-:W-:Y:S08]  /*2f00*/  MUFU.EX2 R26, R26 ;  /* 0x0000001a001a7308 */ /* 0x000ff00000000800 */
[----:B------:R-:W-:Y:S01]  /*2f10*/  MUFU.EX2 R101, R101 ;  /* 0x0000006500657308 */ /* 0x000fe20000000800 */
[----:B---3--:R-:W-:Y:S02]  /*2f20*/  FMNMX.FTZ R3, R48, R3, !PT ;  /* 0x0000000330037209 */ /* 0x008fe40007810000 */
[----:B----4-:R-:W-:-:S02]  /*2f30*/  F2FP.SATFINITE.E4M3.F32.PACK_AB_MERGE_C R141, R105, R44, RZ ;  /* 0x0000002c698d723e */ /* 0x010fc400048070ff */
[----:B------:R-:W-:Y:S01]  /*2f40*/  FSETP.NEU.FTZ.AND P2, PT, R3, -INF , PT ;  /* 0xff8000000300780b */ /* 0x000fe20003f5d000 */
[----:B------:R-:W-:Y:S01]  /*2f50*/  FFMA.FTZ R50, R2, R3, -8 ;  /* 0xc100000002327423 */ /* 0x000fe20000010003 */
[----:B------:R-:W-:Y:S01]  /*2f60*/  F2FP.SATFINITE.E4M3.F32.PACK_AB_MERGE_C R141, R59, R40, R141 ;  /* 0x000000283b8d723e */ /* 0x000fe2000480708d */
[----:B------:R-:W-:Y:S03]  /*2f70*/  MUFU.EX2 R30, R30 ;  /* 0x0000001e001e7308 */ /* 0x000fe60000000800 */
[----:B------:R-:W-:-:S05]  /*2f80*/  FSEL R50, R50, RZ, P2 ;  /* 0x000000ff32327208 */ /* 0x000fca0001000000 */
        /* <DEDUP_REMOVED lines=10> */
[----:B------:R-:W-:Y:S01]  /*3030*/  FADD.FTZ R49, R11, R8 ;  /* 0x000000080b317221 */ /* 0x000fe20000010000 */
[----:B------:R-:W-:-:S01]  /*3040*/  FFMA.FTZ R29, R2, R63, -R50 ;  /* 0x0000003f021d7223 */ /* 0x000fc20000010832 */
[C-C-:B------:R-:W-:Y:S01]  /*3050*/  FFMA.FTZ R56, R2.reuse, R41, -R50.reuse ;  /* 0x0000002902387223 */ /* 0x140fe20000010832 */
[----:B-1----:R-:W-:-:S01]  /*3060*/  FFMA.FTZ R4, R2, R47, -R50 ;  /* 0x0000002f02047223 */ /* 0x002fc20000010832 */
[----:B------:R-:W1:Y:S01]  /*3070*/  MUFU.EX2 R48, R48 ;  /* 0x0000003000307308 */ /* 0x000e620000000800 */
[----:B------:R-:W-:-:S01]  /*3080*/  FADD.FTZ R8, R12, R49 ;  /* 0x000000310c087221 */ /* 0x000fc20000010000 */
[C-C-:B------:R-:W-:Y:S01]  /*3090*/  FFMA.FTZ R35, R2.reuse, R67, -R50.reuse ;  /* 0x0000004302237223 */ /* 0x140fe20000010832 */
[----:B------:R-:W-:-:S01]  /*30a0*/  FFMA.FTZ R62, R2, R45, -R50 ;  /* 0x0000002d023e7223 */ /* 0x000fc20000010832 */
[----:B------:R-:W-:Y:S01]  /*30b0*/  FFMA.FTZ R33, R2, R71, -R50 ;  /* 0x0000004702217223 */ /* 0x000fe20000010832 */
[----:B------:R-:W-:-:S01]  /*30c0*/  FADD.FTZ R49, R13, R8 ;  /* 0x000000080d317221 */ /* 0x000fc20000010000 */
[----:B------:R-:W-:Y:S01]  /*30d0*/  SHF.R.S32.HI R8, RZ, 0x1f, R89 ;  /* 0x0000001fff087819 */ /* 0x000fe20000011459 */
[----:B------:R-:W-:-:S01]  /*30e0*/  FFMA.FTZ R41, R2, R79, -R50 ;  /* 0x0000004f02297223 */ /* 0x000fc20000010832 */
[----:B------:R-:W2:Y:S01]  /*30f0*/  MUFU.EX2 R27, R27 ;  /* 0x0000001b001b7308 */ /* 0x000ea20000000800 */
[----:B------:R-:W-:-:S01]  /*3100*/  FADD.FTZ R70, R14, R49 ;  /* 0x000000310e467221 */ /* 0x000fc20000010000 */
[C-C-:B------:R-:W-:Y:S01]  /*3110*/  FFMA.FTZ R66, R2.reuse, R53, -R50.reuse ;  /* 0x0000003502427223 */ /* 0x140fe20000010832 */
[----:B------:R-:W-:-:S01]  /*3120*/  FFMA.FTZ R37, R2, R83, -R50 ;  /* 0x0000005302257223 */ /* 0x000fc20000010832 */
[----:B------:R-:W-:Y:S01]  /*3130*/  FFMA.FTZ R64, R2, R57, -R50 ;  /* 0x0000003902407223 */ /* 0x000fe20000010832 */
[----:B------:R-:W-:-:S01]  /*3140*/  FADD.FTZ R49, R15, R70 ;  /* 0x000000460f317221 */ /* 0x000fc20000010000 */
[C-C-:B------:R-:W-:Y:S01]  /*3150*/  FFMA.FTZ R45, R2.reuse, R91, -R50.reuse ;  /* 0x0000005b022d7223 */ /* 0x140fe20000010832 */
[----:B------:R-:W-:-:S01]  /*3160*/  FFMA.FTZ R68, R2, R61, -R50 ;  /* 0x0000003d02447223 */ /* 0x000fc20000010832 */
[----:B------:R-:W3:Y:S01]  /*3170*/  MUFU.EX2 R54, R54 ;  /* 0x0000003600367308 */ /* 0x000ee20000000800 */
[----:B-1----:R-:W-:-:S01]  /*3180*/  FADD.FTZ R6, R7, R48 ;  /* 0x0000003007067221 */ /* 0x002fc20000010000 */
[----:B------:R-:W-:Y:S01]  /*3190*/  FADD.FTZ R72, R20, R49 ;  /* 0x0000003114487221 */ /* 0x000fe20000010000 */
[----:B------:R-:W-:-:S01]  /*31a0*/  FFMA.FTZ R93, R2, R93, -R50 ;  /* 0x0000005d025d7223 */ /* 0x000fc20000010832 */
[C-C-:B------:R-:W-:Y:S01]  /*31b0*/  FFMA.FTZ R69, R2.reuse, R69, -R50.reuse ;  /* 0x0000004502457223 */ /* 0x140fe20000010832 */
[----:B------:R-:W-:-:S01]  /*31c0*/  FFMA.FTZ R73, R2, R73, -R50 ;  /* 0x0000004902497223 */ /* 0x000fc20000010832 */
[----:B------:R-:W-:Y:S01]  /*31d0*/  FADD.FTZ R49, R21, R72 ;  /* 0x0000004815317221 */ /* 0x000fe20000010000 */
[----:B------:R-:W-:-:S01]  /*31e0*/  FFMA.FTZ R97, R2, R97, -R50 ;  /* 0x0000006102617223 */ /* 0x000fc20000010832 */
[----:B------:R-:W1:Y:S01]  /*31f0*/  MUFU.EX2 R25, R25 ;  /* 0x0000001900197308 */ /* 0x000e620000000800 */
[----:B--2---:R-:W-:-:S01]  /*3200*/  FADD.FTZ R39, R27, R6 ;  /* 0x000000061b277221 */ /* 0x004fc20000010000 */
[----:B------:R-:W-:Y:S01]  /*3210*/  FADD.FTZ R49, R24, R49 ;  /* 0x0000003118317221 */ /* 0x000fe20000010000 */
[----:B------:R-:W-:-:S01]  /*3220*/  FFMA.FTZ R77, R2, R77, -R50 ;  /* 0x0000004d024d7223 */ /* 0x000fc20000010832 */
[C-C-:B------:R-:W-:Y:S01]  /*3230*/  FFMA.FTZ R99, R2.reuse, R99, -R50.reuse ;  /* 0x0000006302637223 */ /* 0x140fe20000010832 */
[----:B------:R-:W-:-:S01]  /*3240*/  FFMA.FTZ R81, R2, R81, -R50 ;  /* 0x0000005102517223 */ /* 0x000fc20000010832 */
[----:B------:R-:W-:Y:S01]  /*3250*/  FADD.FTZ R74, R28, R49 ;  /* 0x000000311c4a7221 */ /* 0x000fe20000010000 */
[----:B------:R-:W-:-:S01]  /*3260*/  FFMA.FTZ R75, R2, R75, -R50 ;  /* 0x0000004b024b7223 */ /* 0x000fc20000010832 */
[----:B------:R-:W2:Y:S01]  /*3270*/  MUFU.EX2 R52, R52 ;  /* 0x0000003400347308 */ /* 0x000ea20000000800 */
[----:B---3--:R-:W-:-:S01]  /*3280*/  FADD.FTZ R6, R54, R39 ;  /* 0x0000002736067221 */ /* 0x008fc20000010000 */
[----:B------:R-:W-:Y:S01]  /*3290*/  FADD.FTZ R49, R43, R74 ;  /* 0x0000004a2b317221 */ /* 0x000fe20000010000 */
[----:B------:R-:W-:-:S01]  /*32a0*/  FFMA.FTZ R39, R2, R65, -R50 ;  /* 0x0000004102277223 */ /* 0x000fc20000010832 */
[----:B------:R-:W-:Y:S01]  /*32b0*/  F2FP.SATFINITE.E4M3.F32.PACK_AB_MERGE_C R27, R54, R27, RZ ;  /* 0x0000001b361b723e */ /* 0x000fe200048070ff */
[----:B------:R-:W-:-:S02]  /*32c0*/  IMAD.MOV.U32 R91, RZ, RZ, R135 ;  /* 0x000000ffff5b7224 */ /* 0x000fc400078e0087 */
[----:B------:R-:W-:Y:S01]  /*32d0*/  FADD.FTZ R74, R32, R49 ;  /* 0x00000031204a7221 */ /* 0x000fe20000010000 */
[----:B------:R-:W3:Y:S01]  /*32e0*/  MUFU.EX2 R31, R31 ;  /* 0x0000001f001f7308 */ /* 0x000ee20000000800 */
[----:B-1----:R-:W-:-:S01]  /*32f0*/  FADD.FTZ R47, R25, R6 ;  /* 0x00000006192f7221 */ /* 0x002fc20000010000 */
[----:B------:R-:W-:Y:S01]  /*3300*/  LEA.HI R6, R8, R89, RZ, 0x7 ;  /* 0x0000005908067211 */ /* 0x000fe200078f38ff */
[----:B------:R-:W-:-:S01]  /*3310*/  FADD.FTZ R11, R51, R74 ;  /* 0x0000004a330b7221 */ /* 0x000fc20000010000 */
[----:B------:R-:W-:Y:S01]  /*3320*/  F2FP.SATFINITE.E4M3.F32.PACK_AB_MERGE_C R148, R48, R7, R27 ;  /* 0x000000073094723e */ /* 0x000fe2000480701b */
[----:B------:R-:W-:Y:S01]  /*3330*/  IMAD.MOV.U32 R89, RZ, RZ, R135 ;  /* 0x000000ffff597224 */ /* 0x000fe200078e0087 */
[----:B------:R-:W-:Y:S01]  /*3340*/  SHF.R.S32.HI R6, RZ, 0x7, R6 ;  /* 0x00000007ff067819 */ /* 0x000fe20000011406 */
[----:B------:R-:W-:-:S01]  /*3350*/  FADD.FTZ R20, R36, R11 ;  /* 0x0000000b24147221 */ /* 0x000fc20000010000 */
[----:B------:R-:W1:Y:S01]  /*3360*/  MUFU.EX2 R58, R58 ;  /* 0x0000003a003a7308 */ /* 0x000e620000000800 */
[----:B--2---:R-:W-:-:S02]  /*3370*/  FADD.FTZ R8, R52, R47 ;  /* 0x0000002f34087221 */ /* 0x004fc40000010000 */
[----:B------:R-:W-:-:S04]  /*3380*/  FADD.FTZ R55, R55, R20 ;  /* 0x0000001437377221 */ /* 0x000fc80000010000 */
[----:B------:R-:W-:Y:S01]  /*3390*/  FADD.FTZ R20, R40, R55 ;  /* 0x0000003728147221 */ /* 0x000fe20000010000 */
[----:B------:R-:W2:Y:S01]  /*33a0*/  MUFU.EX2 R29, R29 ;  /* 0x0000001d001d7308 */ /* 0x000ea20000000800 */
[----:B---3--:R-:W-:-:S01]  /*33b0*/  FADD.FTZ R47, R31, R8 ;  /* 0x000000081f2f7221 */ /* 0x008fc20000010000 */
[----:B------:R-:W-:Y:S01]  /*33c0*/  FFMA.FTZ R8, R2, R95, -R50 ;  /* 0x0000005f02087223 */ /* 0x000fe20000010832 */
[----:B------:R-:W-:-:S01]  /*33d0*/  FADD.FTZ R15, R59, R20 ;  /* 0x000000143b0f7221 */ /* 0x000fc20000010000 */
[----:B------:R-:W-:Y:S01]  /*33e0*/  FFMA.FTZ R50, R2, R85, -R50 ;  /* 0x0000005502327223 */ /* 0x000fe20000010832 */
[----:B------:R-:W-:Y:S02]  /*33f0*/  IMAD.MOV.U32 R95, RZ, RZ, R135 ;  /* 0x000000ffff5f7224 */ /* 0x000fe400078e0087 */
[----:B------:R-:W-:Y:S01]  /*3400*/  FADD.FTZ R28, R44, R15 ;  /* 0x0000000f2c1c7221 */ /* 0x000fe20000010000 */
[----:B------:R-:W3:Y:S01]  /*3410*/  MUFU.EX2 R56, R56 ;  /* 0x0000003800387308 */ /* 0x000ee20000000800 */
[----:B-1----:R-:W-:-:S01]  /*3420*/  FADD.FTZ R70, R58, R47 ;  /* 0x0000002f3a467221 */ /* 0x002fc20000010000 */
[----:B------:R-:W-:Y:S01]  /*3430*/  F2FP.SATFINITE.E4M3.F32.PACK_AB_MERGE_C R31, R58, R31, RZ ;  /* 0x0000001f3a1f723e */ /* 0x000fe200048070ff */
[----:B------:R-:W-:-:S03]  /*3440*/  FADD.FTZ R105, R105, R28 ;  /* 0x0000001c69697221 */ /* 0x000fc60000010000 */
[----:B------:R-:W-:Y:S02]  /*3450*/  F2FP.SATFINITE.E4M3.F32.PACK_AB_MERGE_C R150, R52, R25, R31 ;  /* 0x000000193496723e */ /* 0x000fe4000480701f */
        /* <DEDUP_REMOVED lines=8> */
[----:B------:R-:W-:-:S04]  /*34e0*/  F2FP.SATFINITE.E4M3.F32.PACK_AB_MERGE_C R35, R62, R35, RZ ;  /* 0x000000233e23723e */ /* 0x000fc800048070ff */
[----:B------:R-:W-:Y:S02]  /*34f0*/  F2FP.SATFINITE.E4M3.F32.PACK_AB_MERGE_C R144, R56, R29, R35 ;  /* 0x0000001d3890723e */ /* 0x000fe40004807023 */
        /* <DEDUP_REMOVED lines=8> */
[----:B------:R-:W-:-:S04]  /*3580*/  F2FP.SATFINITE.E4M3.F32.PACK_AB_MERGE_C R41, R66, R41, RZ ;  /* 0x000000294229723e */ /* 0x000fc800048070ff */
[----:B------:R-:W-:Y:S02]  /*3590*/  F2FP.SATFINITE.E4M3.F32.PACK_AB_MERGE_C R146, R60, R33, R41 ;  /* 0x000000213c92723e */ /* 0x000fe40004807029 */
[----:B------:R-:W3:Y:S01]  /*35a0*/  MUFU.EX2 R45, R45 ;  /* 0x0000002d002d7308 */ /* 0x000ee20000000800 */
[----:B-1----:R-:W-:-:S07]  /*35b0*/  FADD.FTZ R11, R37, R12 ;  /* 0x0000000c250b7221 */ /* 0x002fce0000010000 */
[----:B------:R-:W1:Y:S01]  /*35c0*/  MUFU.EX2 R68, R68 ;  /* 0x0000004400447308 */ /* 0x000e620000000800 */
[----:B--2---:R-:W-:-:S07]  /*35d0*/  FADD.FTZ R20, R64, R11 ;  /* 0x0000000b40147221 */ /* 0x004fce0000010000 */
[----:B------:R-:W2:Y:S01]  /*35e0*/  MUFU.EX2 R4, R4 ;  /* 0x0000000400047308 */ /* 0x000ea20000000800 */
[----:B---3--:R-:W-:-:S01]  /*35f0*/  FADD.FTZ R9, R45, R20 ;  /* 0x000000142d097221 */ /* 0x008fc20000010000 */
[----:B------:R-:W-:Y:S01]  /*3600*/  FADD.FTZ R20, R26, R105 ;  /* 0x000000691a147221 */ /* 0x000fe20000010000 */
[----:B------:R-:W-:-:S05]  /*3610*/  IMAD.MOV.U32 R105, RZ, RZ, R135 ;  /* 0x000000ffff697224 */ /* 0x000fca00078e0087 */
[----:B------:R-:W3:Y:S01]  /*3620*/  MUFU.EX2 R39, R39 ;  /* 0x0000002700277308 */ /* 0x000ee20000000800 */
[----:B-1----:R-:W-:-:S01]  /*3630*/  FADD.FTZ R9, R68, R9 ;  /* 0x0000000944097221 */ /* 0x002fc20000010000 */
[----:B------:R-:W-:-:S04]  /*3640*/  F2FP.SATFINITE.E4M3.F32.PACK_AB_MERGE_C R45, R68, R45, RZ ;  /* 0x0000002d442d723e */ /* 0x000fc800048070ff */
[----:B------:R-:W-:Y:S02]  /*3650*/  F2FP.SATFINITE.E4M3.F32.PACK_AB_MERGE_C R140, R64, R37, R45 ;  /* 0x00000025408c723e */ /* 0x000fe4000480702d */
[----:B------:R-:W1:Y:S01]  /*3660*/  MUFU.EX2 R93, R93 ;  /* 0x0000005d005d7308 */ /* 0x000e620000000800 */
[----:B--2---:R-:W-:-:S01]  /*3670*/  FADD.FTZ R10, R4, R9 ;  /* 0x00000009040a7221 */ /* 0x004fc20000010000 */
[----:B------:R-:W-:-:S04]  /*3680*/  FADD.FTZ R9, R101, R20 ;  /* 0x0000001465097221 */ /* 0x000fc80000010000 */
[----:B------:R-:W-:Y:S02]  /*3690*/  FADD.FTZ R20, R30, R9 ;  /* 0x000000091e147221 */ /* 0x000fe40000010000 */
[----:B------:R-:W2:Y:S01]  /*36a0*/  MUFU.EX2 R70, R69 ;  /* 0x0000004500467308 */ /* 0x000ea20000000800 */
[----:B---3--:R-:W-:-:S07]  /*36b0*/  FADD.FTZ R14, R39, R10 ;  /* 0x0000000a270e7221 */ /* 0x008fce0000010000 */
[----:B------:R-:W3:Y:S01]  /*36c0*/  MUFU.EX2 R103, R103 ;  /* 0x0000006700677308 */ /* 0x000ee20000000800 */
[----:B-1----:R-:W-:-:S07]  /*36d0*/  FADD.FTZ R9, R93, R14 ;  /* 0x0000000e5d097221 */ /* 0x002fce0000010000 */
[----:B------:R-:W1:Y:S01]  /*36e0*/  MUFU.EX2 R8, R8 ;  /* 0x0000000800087308 */ /* 0x000e620000000800 */
[----:B--2---:R-:W-:-:S01]  /*36f0*/  FADD.FTZ R9, R70, R9 ;  /* 0x0000000946097221 */ /* 0x004fc20000010000 */
[----:B------:R-:W-:-:S04]  /*3700*/  F2FP.SATFINITE.E4M3.F32.PACK_AB_MERGE_C R93, R70, R93, RZ ;  /* 0x0000005d465d723e */ /* 0x000fc800048070ff */
[----:B------:R-:W-:Y:S01]  /*3710*/  F2FP.SATFINITE.E4M3.F32.PACK_AB_MERGE_C R142, R39, R4, R93 ;  /* 0x00000004278e723e */ /* 0x000fe2000480705d */
[----:B------:R-:W-:Y:S01]  /*3720*/  IMAD.MOV.U32 R93, RZ, RZ, R135 ;  /* 0x000000ffff5d7224 */ /* 0x000fe200078e0087 */
[----:B------:R-:W-:Y:S01]  /*3730*/  MUFU.EX2 R38, R38 ;  /* 0x0000002600267308 */ /* 0x000fe20000000800 */
[C---:B---3--:R-:W-:Y:S01]  /*3740*/  F2FP.SATFINITE.E4M3.F32.PACK_AB_MERGE_C R30, R103.reuse, R30, RZ ;  /* 0x0000001e671e723e */ /* 0x048fe200048070ff */
[----:B------:R-:W-:-:S03]  /*3750*/  FADD.FTZ R103, R103, R20 ;  /* 0x0000001467677221 */ /* 0x000fc60000010000 */
[----:B------:R-:W-:Y:S01]  /*3760*/  F2FP.SATFINITE.E4M3.F32.PACK_AB_MERGE_C R143, R101, R26, R30 ;  /* 0x0000001a658f723e */ /* 0x000fe2000480701e */
[----:B------:R-:W-:Y:S02]  /*3770*/  IMAD.MOV.U32 R101, RZ, RZ, R135 ;  /* 0x000000ffff657224 */ /* 0x000fe400078e0087 */
[----:B------:R-:W2:Y:S01]  /*3780*/  MUFU.EX2 R109, R109 ;  /* 0x0000006d006d7308 */ /* 0x000ea20000000800 */
[----:B-1----:R-:W-:-:S07]  /*3790*/  FADD.FTZ R14, R8, R9 ;  /* 0x00000009080e7221 */ /* 0x002fce0000010000 */
[----:B------:R-:W1:Y:S08]  /*37a0*/  MUFU.EX2 R34, R34 ;  /* 0x0000002200227308 */ /* 0x000e700000000800 */
[----:B------:R-:W3:Y:S01]  /*37b0*/  MUFU.EX2 R73, R73 ;  /* 0x0000004900497308 */ /* 0x000ee20000000800 */
[----:B--2---:R-:W-:-:S07]  /*37c0*/  F2FP.SATFINITE.E4M3.F32.PACK_AB_MERGE_C R11, R109, R38, RZ ;  /* 0x000000266d0b723e */ /* 0x004fce00048070ff */
[----:B------:R-:W2:Y:S01]  /*37d0*/  MUFU.EX2 R107, R107 ;  /* 0x0000006b006b7308 */ /* 0x000ea20000000800 */
[----:B-1----:R-:W-:-:S01]  /*37e0*/  FADD.FTZ R20, R34, R103 ;  /* 0x0000006722147221 */ /* 0x002fc20000010000 */
[----:B------:R-:W-:-:S06]  /*37f0*/  IMAD.MOV.U32 R103, RZ, RZ, R135 ;  /* 0x000000ffff677224 */ /* 0x000fcc00078e0087 */
[----:B------:R-:W-:Y:S01]  /*3800*/  MUFU.EX2 R5, R5 ;  /* 0x0000000500057308 */ /* 0x000fe20000000800 */
[----:B---3--:R-:W-:-:S07]  /*3810*/  FADD.FTZ R14, R73, R14 ;  /* 0x0000000e490e7221 */ /* 0x008fce0000010000 */
[----:B------:R-:W1:Y:S01]  /*3820*/  MUFU.EX2 R46, R46 ;  /* 0x0000002e002e7308 */ /* 0x000e620000000800 */
[C---:B--2---:R-:W-:Y:S01]  /*3830*/  F2FP.SATFINITE.E4M3.F32.PACK_AB_MERGE_C R137, R107.reuse, R34, R11 ;  /* 0x000000226b89723e */ /* 0x044fe2000480700b */
[----:B------:R-:W-:-:S04]  /*3840*/  FADD.FTZ R107, R107, R20 ;  /* 0x000000146b6b7221 */ /* 0x000fc80000010000 */
[----:B------:R-:W-:Y:S01]  /*3850*/  FADD.FTZ R38, R38, R107 ;  /* 0x0000006b26267221 */ /* 0x000fe20000010000 */
[----:B------:R-:W-:Y:S01]  /*3860*/  IMAD.MOV.U32 R107, RZ, RZ, R135 ;  /* 0x000000ffff6b7224 */ /* 0x000fe200078e0087 */
[----:B------:R-:W2:Y:S02]  /*3870*/  MUFU.EX2 R97, R97 ;  /* 0x0000006100617308 */ /* 0x000ea40000000800 */
[----:B------:R-:W-:-:S06]  /*3880*/  FADD.FTZ R109, R109, R38 ;  /* 0x000000266d6d7221 */ /* 0x000fcc0000010000 */
[----:B------:R-:W3:Y:S01]  /*3890*/  MUFU.EX2 R12, R77 ;  /* 0x0000004d000c7308 */ /* 0x000ee20000000800 */
[----:B-1----:R-:W-:-:S07]  /*38a0*/  F2FP.SATFINITE.E4M3.F32.PACK_AB_MERGE_C R9, R46, R5, RZ ;  /* 0x000000052e09723e */ /* 0x002fce00048070ff */
[----:B------:R-:W1:Y:S01]  /*38b0*/  MUFU.EX2 R42, R42 ;  /* 0x0000002a002a7308 */ /* 0x000e620000000800 */
[----:B--2---:R-:W-:-:S07]  /*38c0*/  FADD.FTZ R7, R97, R14 ;  /* 0x0000000e61077221 */ /* 0x004fce0000010000 */
[----:B------:R-:W2:Y:S01]  /*38d0*/  MUFU.EX2 R111, R111 ;  /* 0x0000006f006f7308 */ /* 0x000ea20000000800 */
[C---:B---3--:R-:W-:Y:S01]  /*38e0*/  F2FP.SATFINITE.E4M3.F32.PACK_AB_MERGE_C R97, R12.reuse, R97, RZ ;  /* 0x000000610c61723e */ /* 0x048fe200048070ff */
[----:B------:R-:W-:-:S03]  /*38f0*/  FADD.FTZ R12, R12, R7 ;  /* 0x000000070c0c7221 */ /* 0x000fc60000010000 */
[----:B------:R-:W-:Y:S01]  /*3900*/  F2FP.SATFINITE.E4M3.F32.PACK_AB_MERGE_C R136, R73, R8, R97 ;  /* 0x000000084988723e */ /* 0x000fe20004807061 */
[----:B------:R-:W-:Y:S01]  /*3910*/  IMAD.MOV.U32 R97, RZ, RZ, R135 ;  /* 0x000000ffff617224 */ /* 0x000fe200078e0087 */
[----:B------:R-:W-:Y:S01]  /*3920*/  VIMNMX R8, RZ, R6, !PT ;  /* 0x00000006ff087248 */ /* 0x000fe20007fe0100 */
[----:B------:R-:W3:Y:S01]  /*3930*/  MUFU.EX2 R99, R99 ;  /* 0x0000006300637308 */ /* 0x000ee20000000800 */
[----:B-1----:R-:W-:-:S01]  /*3940*/  FADD.FTZ R14, R42, R109 ;  /* 0x0000006d2a0e7221 */ /* 0x002fc20000010000 */
[----:B------:R-:W-:-:S06]  /*3950*/  IMAD.MOV.U32 R109, RZ, RZ, R135 ;  /* 0x000000ffff6d7224 */ /* 0x000fcc00078e0087 */
[----:B------:R-:W1:Y:S01]  /*3960*/  MUFU.EX2 R10, R81 ;  /* 0x00000051000a7308 */ /* 0x000e620000000800 */
[C---:B--2---:R-:W-:Y:S01]  /*3970*/  F2FP.SATFINITE.E4M3.F32.PACK_AB_MERGE_C R139, R111.reuse, R42, R9 ;  /* 0x0000002a6f8b723e */ /* 0x044fe20004807009 */
[----:B------:R-:W-:Y:S02]  /*3980*/  VIADD R9, R88, 0xfffffffe ;  /* 0xfffffffe58097836 */ /* 0x000fe40000000000 */
[----:B------:R-:W-:-:S01]  /*3990*/  FADD.FTZ R14, R111, R14 ;  /* 0x0000000e6f0e7221 */ /* 0x000fc20000010000 */
[--C-:B------:R-:W-:Y:S02]  /*39a0*/  IMAD.MOV.U32 R111, RZ, RZ, R135.reuse ;  /* 0x000000ffff6f7224 */ /* 0x100fe400078e0087 */
[----:B------:R-:W-:Y:S01]  /*39b0*/  IMAD.MOV.U32 R88, RZ, RZ, R135 ;  /* 0x000000ffff587224 */ /* 0x000fe200078e0087 */
[----:B------:R-:W-:Y:S01]  /*39c0*/  ISETP.GE.AND P2, PT, R9, R8, PT ;  /* 0x000000080900720c */ /* 0x000fe20003f46270 */
[----:B------:R-:W2:Y:S01]  /*39d0*/  MUFU.EX2 R75, R75 ;  /* 0x0000004b004b7308 */ /* 0x000ea20000000800 */
[----:B---3--:R-:W-:-:S07]  /*39e0*/  FADD.FTZ R7, R99, R12 ;  /* 0x0000000c63077221 */ /* 0x008fce0000010000 */
[----:B------:R-:W3:Y:S01]  /*39f0*/  MUFU.EX2 R50, R50 ;  /* 0x0000003200327308 */ /* 0x000ee20000000800 */
[----:B-1----:R-:W-:-:S01]  /*3a00*/  FADD.FTZ R12, R10, R7 ;  /* 0x000000070a0c7221 */ /* 0x002fc20000010000 */
[----:B------:R-:W-:-:S03]  /*3a10*/  FADD.FTZ R7, R5, R14 ;  /* 0x0000000e05077221 */ /* 0x000fc60000010000 */
[----:B--2---:R-:W-:Y:S01]  /*3a20*/  FADD.FTZ R5, R75, R12 ;  /* 0x0000000c4b057221 */ /* 0x004fe20000010000 */
[----:B---3--:R-:W-:-:S03]  /*3a30*/  F2FP.SATFINITE.E4M3.F32.PACK_AB_MERGE_C R4, R50, R75, RZ ;  /* 0x0000004b3204723e */ /* 0x008fc600048070ff */
[----:B------:R-:W-:Y:S01]  /*3a40*/  FADD.FTZ R5, R50, R5 ;  /* 0x0000000532057221 */ /* 0x000fe20000010000 */
[----:B------:R-:W-:Y:S01]  /*3a50*/  F2FP.SATFINITE.E4M3.F32.PACK_AB_MERGE_C R138, R10, R99, R4 ;  /* 0x000000630a8a723e */ /* 0x000fe20004807004 */
[----:B------:R-:W-:Y:S01]  /*3a60*/  FADD.FTZ R4, R46, R7 ;  /* 0x000000072e047221 */ /* 0x000fe20000010000 */
[----:B------:R-:W-:Y:S01]  /*3a70*/  IMAD.MOV.U32 R99, RZ, RZ, R135 ;  /* 0x000000ffff637224 */ /* 0x000fe200078e0087 */
[----:B------:R-:W-:Y:S06]  /*3a80*/  @!P2 BRA `(.L_x_1536) ;  /* 0x000000240090a947 */ /* 0x000fec0003800000 */
[----:B------:R-:W-:Y:S01]  /*3a90*/  IMAD.MOV.U32 R7, RZ, RZ, R0 ;  /* 0x000000ffff077224 */ /* 0x000fe200078e0000 */
[----:B------:R-:W-:Y:S01]  /*3aa0*/  CS2R R134, SRZ ;  /* 0x0000000000867805 */ /* 0x000fe2000001ff00 */
[----:B------:R-:W-:Y:S01]  /*3ab0*/  IMAD.MOV.U32 R6, RZ, RZ, R3 ;  /* 0x000000ffff067224 */ /* 0x000fe200078e0003 */
[----:B------:R-:W-:Y:S01]  /*3ac0*/  CS2R R132, SRZ ;  /* 0x0000000000847805 */ /* 0x000fe2000001ff00 */
[----:B------:R-:W-:Y:S01]  /*3ad0*/  IMAD.MOV.U32 R10, RZ, RZ, R16 ;  /* 0x000000ffff0a7224 */ /* 0x000fe200078e0010 */
        /* <DEDUP_REMOVED lines=22> */
[----:B------:R-:W-:Y:S01]  /*3c40*/  UMOV UR17, UR38 ;  /* 0x0000002600117c82 */ /* 0x000fe20008000000 */
[----:B------:R-:W-:Y:S01]  /*3c50*/  ULDC UR20, c[0x0][0x288] ;  /* 0x0000a20000147ab9 */ /* 0x000fe20000000800 */
[----:B------:R-:W-:Y:S01]  /*3c60*/  ULDC UR21, c[0x0][0x404] ;  /* 0x0001010000157ab9 */ /* 0x000fe20000000800 */
[----:B------:R-:W-:-:S05]  /*3c70*/  ULDC.64 UR18, c[0x0][0x3f8] ;  /* 0x0000fe0000127ab9 */ /* 0x000fca0000000a00 */
.L_x_1546:
[----:B------:R-:W-:-:S04]  /*3c80*/  UISETP.NE.AND UP0, UPT, UR17, 0x1, UPT ;  /* 0x000000011100788c */ /* 0x000fc8000bf05270 */
[----:B------:R-:W-:-:S06]  /*3c90*/  USEL UR6, URZ, 0x1, UP0 ;  /* 0x000000013f067887 */ /* 0x000fcc0008000000 */
[----:B------:R-:W-:Y:S01]  /*3ca0*/  LOP3.LUT R16, R10, UR6, RZ, 0x3c, !PT ;  /* 0x000000060a107c12 */ /* 0x000fe2000f8e3cff */
[----:B------:R-:W-:Y:S06]  /*3cb0*/  @!P1 BRA `(.L_x_1537) ;  /* 0x0000000000049947 */ /* 0x000fec0003800000 */
[----:B------:R-:W-:Y:S01]  /*3cc0*/  BPT.TRAP 0x1 ;  /* 0x000000040000795c */ /* 0x000fe20000300000 */
.L_x_1537:
[----:B------:R-:W-:Y:S01]  /*3cd0*/  UIADD3 UR38, UR17, 0x1, URZ ;  /* 0x0000000111267890 */ /* 0x000fe2000fffe03f */
[----:B------:R-:W-:-:S03]  /*3ce0*/  SHF.L.U32 R0, R16, 0x1f, RZ ;  /* 0x0000001f10007819 */ /* 0x000fc600000006ff */
[----:B------:R-:W-:-:S04]  /*3cf0*/  UISETP.NE.AND UP0, UPT, UR38, 0x2, UPT ;  /* 0x000000022600788c */ /* 0x000fc8000bf05270 */
[----:B------:R-:W-:-:S04]  /*3d00*/  USEL UR38, UR38, URZ, UP0 ;  /* 0x0000003f26267287 */ /* 0x000fc80008000000 */
[----:B------:R-:W-:-:S09]  /*3d10*/  ULEA UR22, UR38, UR39, 0x3 ;  /* 0x0000002726167291 */ /* 0x000fd2000f8e183f */
[----:B------:R1:W2:Y:S01]  /*3d20*/  SYNCS.PHASECHK.TRANS64.TRYWAIT P2, [UR22+0x19c30], R0 ;  /* 0x019c3000ff0075a7 */ /* 0x0002a20008040156 */
[----:B------:R-:W-:Y:S05]  /*3d30*/  @!P1 BRA `(.L_x_1538) ;  /* 0x0000000000049947 */ /* 0x000fea0003800000 */
[----:B------:R-:W-:Y:S01]  /*3d40*/  BPT.TRAP 0x1 ;  /* 0x000000040000795c */ /* 0x000fe20000300000 */
.L_x_1538:
[----:B--2---:R-:W-:Y:S05]  /*3d50*/  @P2 BRA `(.L_x_1539) ;  /* 0x0000000000082947 */ /* 0x004fea0003800000 */
[----:B------:R-:W2:Y:S02]  /*3d60*/  SYNCS.PHASECHK.TRANS64.TRYWAIT P2, [UR22+0x19c30], R0 ;  /* 0x019c3000ff0075a7 */ /* 0x000ea40008040156 */
[----:B--2---:R-:W-:Y:S05]  /*3d70*/  @!P2 BRA `(.L_x_1540) ;  /* 0x000000900048a947 */ /* 0x004fea0003800000 */
.L_x_1539:
        /* <DEDUP_REMOVED lines=17> */
.L_x_1541:
[----:B------:R-:W-:Y:S01]  /*3e90*/  ULEA UR7, UR17, UR39, 0x3 ;  /* 0x0000002711077291 */ /* 0x000fe2000f8e183f */
[----:B-12---:R-:W-:-:S08]  /*3ea0*/  SHF.L.U32 R0, R10, 0x1f, RZ ;  /* 0x0000001f0a007819 */ /* 0x006fd000000006ff */
[----:B------:R1:W2:Y:S01]  /*3eb0*/  SYNCS.PHASECHK.TRANS64.TRYWAIT P2, [UR7+0x19c50], R0 ;  /* 0x019c5000ff0075a7 */ /* 0x0002a20008040147 */
[----:B------:R-:W-:Y:S05]  /*3ec0*/  @!P1 BRA `(.L_x_1542) ;  /* 0x0000000000049947 */ /* 0x000fea0003800000 */
[----:B------:R-:W-:Y:S01]  /*3ed0*/  BPT.TRAP 0x1 ;  /* 0x000000040000795c */ /* 0x000fe20000300000 */
.L_x_1542:
[----:B--2---:R-:W-:Y:S05]  /*3ee0*/  @P2 BRA `(.L_x_1543) ;  /* 0x0000000000082947 */ /* 0x004fea0003800000 */
[----:B------:R-:W2:Y:S02]  /*3ef0*/  SYNCS.PHASECHK.TRANS64.TRYWAIT P2, [UR7+0x19c50], R0 ;  /* 0x019c5000ff0075a7 */ /* 0x000ea40008040147 */
[----:B--2---:R-:W-:Y:S05]  /*3f00*/  @!P2 BRA `(.L_x_1544) ;  /* 0x0000008c00fca947 */ /* 0x004fea0003800000 */
.L_x_1543:
[----:B------:R-:W-:Y:S01]  /*3f10*/  UIADD3 UR6, UR39, 0x3000, URZ ;  /* 0x0000300027067890 */ /* 0x000fe2000fffe03f */
[----:B------:R-:W-:Y:S01]  /*3f20*/  WARPGROUP.ARRIVE ;  /* 0x00000000000079c5 */ /* 0x000fe20000000000 */
[----:B------:R-:W-:Y:S01]  /*3f30*/  UMOV UR11, 0x40000040 ;  /* 0x40000040000b7882 */ /* 0x000fe20000000000 */
[----:B--2---:R-:W2:Y:S01]  /*3f40*/  LDC R3, c[0x0][0x2e0] ;  /* 0x0000b800ff037b82 */ /* 0x004ea20000000800 */
[----:B------:R-:W-:Y:S01]  /*3f50*/  USHF.R.U32.HI UR6, URZ, 0x4, UR6 ;  /* 0x000000043f067899 */ /* 0x000fe20008011606 */
[----:B-1----:R-:W-:Y:S01]  /*3f60*/  IMAD.MOV.U32 R0, RZ, RZ, -0x80 ;  /* 0xffffff80ff007424 */ /* 0x002fe200078e00ff */
[----:B------:R-:W-:Y:S02]  /*3f70*/  UISETP.NE.U32.AND UP0, UPT, UR18, URZ, UPT ;  /* 0x0000003f1200728c */ /* 0x000fe4000bf05070 */
[----:B------:R-:W-:Y:S01]  /*3f80*/  ULOP3.LUT UR6, UR6, 0x3fff, URZ, 0xc0, !UPT ;  /* 0x00003fff06067892 */ /* 0x000fe2000f8ec03f */
[----:B------:R-:W-:Y:S01]  /*3f90*/  IMAD R0, R9, R0, 0x1 ;  /* 0x0000000109007424 */ /* 0x000fe200078e0200 */
[----:B------:R-:W-:-:S02]  /*3fa0*/  UISETP.NE.AND.EX UP0, UPT, UR19, URZ, UPT, UP0 ;  /* 0x0000003f1300728c */ /* 0x000fc4000bf05300 */
[----:B------:R-:W-:Y:S01]  /*3fb0*/  ULOP3.LUT UR6, UR6, 0x10000, URZ, 0xfc, !UPT ;  /* 0x0001000006067892 */ /* 0x000fe2000f8efc3f */
[----:B------:R-:W-:-:S03]  /*3fc0*/  VIADD R0, R0, UR42 ;  /* 0x0000002a00007c36 */ /* 0x000fc60008000000 */
[----:B------:R-:W-:-:S07]  /*3fd0*/  UIMAD UR6, UR17, 0x300, UR6 ;  /* 0x00000300110678a4 */ /* 0x000fce000f8e0206 */
[----:B------:R-:W-:Y:S02]  /*3fe0*/  UMOV UR10, UR6 ;  /* 0x00000006000a7c82 */ /* 0x000fe40008000000 */
[----:B------:R-:W-:Y:S01]  /*3ff0*/  QGMMA.64x96x32.F32.E4M3.E4M3 R88, R148, gdesc[UR8], R88, gsb0 ;  /* 0x0160000894587df3 */ /* 0x000fe20008000858 */
[----:B------:R-:W-:Y:S01]  /*4000*/  USEL UR10, UR21, 0x1, UP0 ;  /* 0x00000001150a7887 */ /* 0x000fe20008000000 */
[----:B------:R-:W-:-:S05]  /*4010*/  UMOV UR11, 0x40000040 ;  /* 0x40000040000b7882 */ /* 0x000fca0000000000 */
[----:B--2---:R-:W-:Y:S01]  /*4020*/  IMAD R0, R3, UR10, R0 ;  /* 0x0000000a03007c24 */ /* 0x004fe2000f8e0200 */
[----:B------:R-:W-:-:S03]  /*4030*/  UIADD3 UR10, UR6, 0x2, URZ ;  /* 0x00000002060a7890 */ /* 0x000fc6000fffe03f */
[----:B------:R-:W-:-:S04]  /*4040*/  VIADD R3, R0, -UR20 ;  /* 0x8000001400037c36 */ /* 0x000fc80008000000 */
[----:B------:R-:W-:-:S04]  /*4050*/  IMAD R0, R22, -0x2, R3 ;  /* 0xfffffffe16007824 */ /* 0x000fc800078e0203 */
[----:B------:R-:W-:-:S05]  /*4060*/  IMAD.IADD R0, R23, 0x1, R0 ;  /* 0x0000000117007824 */ /* 0x000fca00078e0200 */
[C---:B------:R-:W-:Y:S02]  /*4070*/  ISETP.GT.AND P2, PT, R0.reuse, RZ, PT ;  /* 0x000000ff0000720c */ /* 0x040fe40003f44270 */
[----:B------:R-:W-:Y:S02]  /*4080*/  ISETP.GT.AND P3, PT, R0, 0x1, PT ;  /* 0x000000010000780c */ /* 0x000fe40003f64270 */
[----:B------:R-:W-:Y:S02]  /*4090*/  FSEL R11, R24, -INF , P2 ;  /* 0xff800000180b7808 */ /* 0x000fe40001000000 */
[----:B------:R-:W-:Y:S02]  /*40a0*/  ISETP.GT.AND P2, PT, R0, 0x8, PT ;  /* 0x000000080000780c */ /* 0x000fe40003f44270 */
[----:B------:R-:W-:Y:S02]  /*40b0*/  FSEL R25, R25, -INF , P3 ;  /* 0xff80000019197808 */ /* 0x000fe40001800000 */
[----:B------:R-:W-:-:S02]  /*40c0*/  FMNMX.FTZ R10, R11, R6, !PT ;  /* 0x000000060b0a7209 */ /* 0x000fc40007810000 */
[----:B------:R-:W-:Y:S02]  /*40d0*/  ISETP.GT.AND P3, PT, R0, 0x9, PT ;  /* 0x000000090000780c */ /* 0x000fe40003f64270 */
[----:B------:R-:W-:Y:S02]  /*40e0*/  FSEL R13, R28, -INF , P2 ;  /* 0xff8000001c0d7808 */ /* 0x000fe40001000000 */
[----:B------:R-:W-:Y:S02]  /*40f0*/  FMNMX.FTZ R10, R25, R10, !PT ;  /* 0x0000000a190a7209 */ /* 0x000fe40007810000 */
        /* <DEDUP_REMOVED lines=15> */
[C---:B------:R-:W-:Y:S02]  /*41f0*/  ISETP.GT.AND P3, PT, R0.reuse, 0x21, PT ;  /* 0x000000210000780c */ /* 0x040fe40003f64270 */
[----:B------:R-:W-:Y:S02]  /*4200*/  FMNMX.FTZ R10, R37, R10, !PT ;  /* 0x0000000a250a7209 */ /* 0x000fe40007810000 */
[----:B------:R-:W-:Y:S02]  /*4210*/  FSEL R41, R41, -INF , P3 ;  /* 0xff80000029297808 */ /* 0x000fe40001800000 */
[----:B------:R-:W-:-:S04]  /*4220*/  ISETP.GT.AND P3, PT, R0, 0x29, PT ;  /* 0x000000290000780c */ /* 0x000fc80003f64270 */
        /* <DEDUP_REMOVED lines=9> */
[----:B------:R-:W-:Y:S01]  /*42c0*/  ISETP.GT.AND P3, PT, R0, 0x51, PT ;  /* 0x000000510000780c */ /* 0x000fe20003f64270 */
[----:B------:R-:W-:Y:S02]  /*42d0*/  WARPGROUP.DEPBAR.LE gsb0, 0x0 ;  /* 0x00008000000079c5 */ /* 0x000fe40000010000 */
[----:B------:R-:W-:Y:S01]  /*42e0*/  FSEL R149, R40, -INF , P2 ;  /* 0xff80000028957808 */ /* 0x000fe20001000000 */
[----:B------:R-:W-:Y:S01]  /*42f0*/  WARPGROUP.ARRIVE ;  /* 0x00000000000079c5 */ /* 0x000fe20000000000 */
[----:B------:R-:W-:Y:S02]  /*4300*/  ISETP.GT.AND P2, PT, R0, 0x28, PT ;  /* 0x000000280000780c */ /* 0x000fe40003f44270 */
[----:B------:R-:W-:Y:S02]  /*4310*/  FMNMX.FTZ R10, R149, R10, !PT ;  /* 0x0000000a950a7209 */ /* 0x000fe40007810000 */
[----:B------:R-:W-:Y:S01]  /*4320*/  FSEL R151, R44, -INF , P2 ;  /* 0xff8000002c977808 */ /* 0x000fe20001000000 */
[----:B------:R-:W-:Y:S01]  /*4330*/  QGMMA.64x96x32.F32.E4M3.E4M3 R88, R144, gdesc[UR8], R88, gsb0 ;  /* 0x0160000890587df3 */ /* 0x000fe20008000858 */
[----:B------:R-:W-:Y:S01]  /*4340*/  FMNMX.FTZ R10, R41, R10, !PT ;  /* 0x0000000a290a7209 */ /* 0x000fe20007810000 */
[----:B------:R-:W-:Y:S01]  /*4350*/  UIADD3 UR10, UR6, 0x4, URZ ;  /* 0x00000004060a7890 */ /* 0x000fe2000fffe03f */
[----:B------:R-:W-:Y:S01]  /*4360*/  ISETP.GT.AND P2, PT, R0, 0x30, PT ;  /* 0x000000300000780c */ /* 0x000fe20003f44270 */
[----:B------:R-:W-:Y:S01]  /*4370*/  UMOV UR11, 0x40000040 ;  /* 0x40000040000b7882 */ /* 0x000fe20000000000 */
[----:B------:R-:W-:Y:S01]  /*4380*/  FMNMX.FTZ R10, R151, R10, !PT ;  /* 0x0000000a970a7209 */ /* 0x000fe20007810000 */
[----:B------:R-:W-:Y:S01]  /*4390*/  UIADD3 UR6, UR6, 0x6, URZ ;  /* 0x0000000606067890 */ /* 0x000fe2000fffe03f */
[----:B------:R-:W-:-:S02]  /*43a0*/  FSEL R48, R48, -INF , P2 ;  /* 0xff80000030307808 */ /* 0x000fc40001000000 */
[----:B------:R-:W-:Y:S02]  /*43b0*/  FMNMX.FTZ R3, R45, R10, !PT ;  /* 0x0000000a2d037209 */ /* 0x000fe40007810000 */
[----:B------:R-:W-:Y:S02]  /*43c0*/  ISETP.GT.AND P2, PT, R0, 0x38, PT ;  /* 0x000000380000780c */ /* 0x000fe40003f44270 */
[----:B------:R-:W-:Y:S02]  /*43d0*/  FMNMX.FTZ R10, R48, R3, !PT ;  /* 0x00000003300a7209 */ /* 0x000fe40007810000 */
[----:B------:R-:W-:Y:S02]  /*43e0*/  FSEL R52, R52, -INF , P2 ;  /* 0xff80000034347808 */ /* 0x000fe40001000000 */
[----:B------:R-:W-:Y:S02]  /*43f0*/  FMNMX.FTZ R3, R49, R10, !PT ;  /* 0x0000000a31037209 */ /* 0x000fe40007810000 */
[----:B------:R-:W-:-:S02]  /*4400*/  ISETP.GT.AND P2, PT, R0, 0x40, PT ;  /* 0x000000400000780c */ /* 0x000fc40003f44270 */
[----:B------:R-:W-:Y:S02]  /*4410*/  FMNMX.FTZ R10, R52, R3, !PT ;  /* 0x00000003340a7209 */ /* 0x000fe40007810000 */
[----:B------:R-:W-:Y:S02]  /*4420*/  FSEL R56, R56, -INF , P2 ;  /* 0xff80000038387808 */ /* 0x000fe40001000000 */
[----:B------:R-:W-:Y:S02]  /*4430*/  FMNMX.FTZ R3, R53, R10, !PT ;  /* 0x0000000a35037209 */ /* 0x000fe40007810000 */
[----:B------:R-:W-:Y:S02]  /*4440*/  ISETP.GT.AND P2, PT, R0, 0x48, PT ;  /* 0x000000480000780c */ /* 0x000fe40003f44270 */
[----:B------:R-:W-:Y:S02]  /*4450*/  FMNMX.FTZ R10, R56, R3, !PT ;  /* 0x00000003380a7209 */ /* 0x000fe40007810000 */
[----:B------:R-:W-:-:S02]  /*4460*/  FSEL R60, R60, -INF , P2 ;  /* 0xff8000003c3c7808 */ /* 0x000fc40001000000 */
[----:B------:R-:W-:Y:S02]  /*4470*/  FMNMX.FTZ R3, R57, R10, !PT ;  /* 0x0000000a39037209 */ /* 0x000fe40007810000 */
[----:B------:R-:W-:Y:S02]  /*4480*/  ISETP.GT.AND P2, PT, R0, 0x50, PT ;  /* 0x000000500000780c */ /* 0x000fe40003f44270 */
[----:B------:R-:W-:Y:S02]  /*4490*/  FMNMX.FTZ R10, R60, R3, !PT ;  /* 0x000000033c0a7209 */ /* 0x000fe40007810000 */
[----:B------:R-:W-:Y:S02]  /*44a0*/  FSEL R64, R64, -INF , P2 ;  /* 0xff80000040407808 */ /* 0x000fe40001000000 */
[----:B------:R-:W-:Y:S02]  /*44b0*/  FMNMX.FTZ R3, R61, R10, !PT ;  /* 0x0000000a3d037209 */ /* 0x000fe40007810000 */
[----:B------:R-:W-:-:S02]  /*44c0*/  ISETP.GT.AND P2, PT, R0, 0x58, PT ;  /* 0x000000580000780c */ /* 0x000fc40003f44270 */
[----:B------:R-:W-:Y:S02]  /*44d0*/  FSEL R65, R65, -INF , P3 ;  /* 0xff80000041417808 */ /* 0x000fe40001800000 */
[----:B------:R-:W-:Y:S02]  /*44e0*/  FMNMX.FTZ R10, R64, R3, !PT ;  /* 0x00000003400a7209 */ /* 0x000fe40007810000 */
[----:B------:R-:W-:Y:S02]  /*44f0*/  ISETP.GT.AND P3, PT, R0, 0x59, PT ;  /* 0x000000590000780c */ /* 0x000fe40003f64270 */
        /* <DEDUP_REMOVED lines=23> */
[C---:B------:R-:W-:Y:S01]  /*4670*/  ISETP.GT.AND P3, PT, R0.reuse, 0x79, PT ;  /* 0x000000790000780c */ /* 0x040fe20003f64270 */
[----:B------:R-:W-:Y:S01]  /*4680*/  VIADD R0, R0, 0x8 ;  /* 0x0000000800007836 */ /* 0x000fe20000000000 */
[----:B------:R-:W-:Y:S02]  /*4690*/  FSEL R84, R84, -INF , P2 ;  /* 0xff80000054547808 */ /* 0x000fe40001000000 */
[----:B------:R-:W-:Y:S02]  /*46a0*/  FMNMX.FTZ R3, R81, R10, !PT ;  /* 0x0000000a51037209 */ /* 0x000fe40007810000 */
[----:B------:R-:W-:-:S02]  /*46b0*/  FSEL R85, R85, -INF , P3 ;  /* 0xff80000055557808 */ /* 0x000fc40001800000 */
[----:B------:R-:W-:Y:S02]  /*46c0*/  FMNMX.FTZ R10, R84, R3, !PT ;  /* 0x00000003540a7209 */ /* 0x000fe40007810000 */
[C---:B------:R-:W-:Y:S02]  /*46d0*/  ISETP.GT.AND P2, PT, R0.reuse, 0x1, PT ;  /* 0x000000010000780c */ /* 0x040fe40003f44270 */
[----:B------:R-:W-:Y:S01]  /*46e0*/  FMNMX.FTZ R10, R85, R10, !PT ;  /* 0x0000000a550a7209 */ /* 0x000fe20007810000 */
[----:B------:R-:W-:Y:S02]  /*46f0*/  WARPGROUP.DEPBAR.LE gsb0, 0x0 ;  /* 0x00008000000079c5 */ /* 0x000fe40000010000 */
[----:B------:R-:W-:Y:S01]  /*4700*/  ISETP.GT.AND P5, PT, R0, RZ, PT ;  /* 0x000000ff0000720c */ /* 0x000fe20003fa4270 */
[----:B------:R-:W-:Y:S01]  /*4710*/  WARPGROUP.ARRIVE ;  /* 0x00000000000079c5 */ /* 0x000fe20000000000 */
[----:B------:R-:W1:Y:S01]  /*4720*/  SHFL.BFLY PT, R3, R10, 0x2, 0x1f ;  /* 0x0c401f000a037f89 */ /* 0x000e6200000e0000 */
[----:B------:R-:W-:-:S02]  /*4730*/  FSEL R27, R27, -INF , P2 ;  /* 0xff8000001b1b7808 */ /* 0x000fc40001000000 */
[----:B------:R-:W-:Y:S02]  /*4740*/  FSEL R26, R26, -INF , P5 ;  /* 0xff8000001a1a7808 */ /* 0x000fe40002800000 */
[C---:B------:R-:W-:Y:S01]  /*4750*/  ISETP.GT.AND P2, PT, R0.reuse, 0x18, PT ;  /* 0x000000180000780c */ /* 0x040fe20003f44270 */
[----:B------:R-:W-:Y:S01]  /*4760*/  QGMMA.64x96x32.F32.E4M3.E4M3 R88, R140, gdesc[UR8], R88, gsb0 ;  /* 0x016000088c587df3 */ /* 0x000fe20008000858 */
[C---:B------:R-:W-:Y:S01]  /*4770*/  ISETP.GT.AND P3, PT, R0.reuse, 0x8, PT ;  /* 0x000000080000780c */ /* 0x040fe20003f64270 */
[----:B------:R-:W-:Y:S01]  /*4780*/  UMOV UR10, UR6 ;  /* 0x00000006000a7c82 */ /* 0x000fe20008000000 */
[C---:B------:R-:W-:Y:S01]  /*4790*/  ISETP.GT.AND P4, PT, R0.reuse, 0x9, PT ;  /* 0x000000090000780c */ /* 0x040fe20003f84270 */
[----:B------:R-:W-:Y:S01]  /*47a0*/  UMOV UR11, 0x40000040 ;  /* 0x40000040000b7882 */ /* 0x000fe20000000000 */
[C---:B------:R-:W-:Y:S02]  /*47b0*/  ISETP.GT.AND P6, PT, R0.reuse, 0x10, PT ;  /* 0x000000100000780c */ /* 0x040fe40003fc4270 */
[----:B------:R-:W-:-:S02]  /*47c0*/  ISETP.GT.AND P5, PT, R0, 0x11, PT ;  /* 0x000000110000780c */ /* 0x000fc40003fa4270 */
[----:B------:R-:W-:Y:S02]  /*47d0*/  FSEL R38, R38, -INF , P2 ;  /* 0xff80000026267808 */ /* 0x000fe40001000000 */
[----:B------:R-:W-:Y:S02]  /*47e0*/  FSEL R145, R30, -INF , P3 ;  /* 0xff8000001e917808 */ /* 0x000fe40001800000 */
[----:B------:R-:W-:Y:S02]  /*47f0*/  FSEL R31, R31, -INF , P4 ;  /* 0xff8000001f1f7808 */ /* 0x000fe40002000000 */
[----:B------:R-:W-:Y:S02]  /*4800*/  FSEL R147, R34, -INF , P6 ;  /* 0xff80000022937808 */ /* 0x000fe40003000000 */
[----:B------:R-:W-:Y:S02]  /*4810*/  FSEL R35, R35, -INF , P5 ;  /* 0xff80000023237808 */ /* 0x000fe40002800000 */
[----:B-1----:R-:W-:-:S02]  /*4820*/  FMNMX.FTZ R12, R10, R3, !PT ;  /* 0x000000030a0c7209 */ /* 0x002fc40007810000 */
[C---:B------:R-:W-:Y:S02]  /*4830*/  ISETP.GT.AND P2, PT, R0.reuse, 0x29, PT ;  /* 0x000000290000780c */ /* 0x040fe40003f44270 */
[C---:B------:R-:W-:Y:S01]  /*4840*/  ISETP.GT.AND P3, PT, R0.reuse, 0x19, PT ;  /* 0x000000190000780c */ /* 0x040fe20003f64270 */
[----:B------:R-:W1:Y:S01]  /*4850*/  SHFL.BFLY PT, R3, R12, 0x1, 0x1f ;  /* 0x0c201f000c037f89 */ /* 0x000e6200000e0000 */
[C---:B------:R-:W-:Y:S02]  /*4860*/  ISETP.GT.AND P4, PT, R0.reuse, 0x20, PT ;  /* 0x000000200000780c */ /* 0x040fe40003f84270 */
[C---:B------:R-:W-:Y:S02]  /*4870*/  ISETP.GT.AND P6, PT, R0.reuse, 0x21, PT ;  /* 0x000000210000780c */ /* 0x040fe40003fc4270 */
[----:B------:R-:W-:Y:S02]  /*4880*/  ISETP.GT.AND P5, PT, R0, 0x28, PT ;  /* 0x000000280000780c */ /* 0x000fe40003fa4270 */
[----:B------:R-:W-:-:S02]  /*4890*/  FSEL R47, R47, -INF , P2 ;  /* 0xff8000002f2f7808 */ /* 0x000fc40001000000 */
[----:B------:R-:W-:Y:S02]  /*48a0*/  FSEL R39, R39, -INF , P3 ;  /* 0xff80000027277808 */ /* 0x000fe40001800000 */
[----:B------:R-:W-:Y:S02]  /*48b0*/  FSEL R42, R42, -INF , P4 ;  /* 0xff8000002a2a7808 */ /* 0x000fe40002000000 */
[----:B------:R-:W-:Y:S02]  /*48c0*/  FSEL R43, R43, -INF , P6 ;  /* 0xff8000002b2b7808 */ /* 0x000fe40003000000 */
[----:B------:R-:W-:Y:S02]  /*48d0*/  FSEL R46, R46, -INF , P5 ;  /* 0xff8000002e2e7808 */ /* 0x000fe40002800000 */
[C---:B------:R-:W-:Y:S02]  /*48e0*/  ISETP.GT.AND P3, PT, R0.reuse, 0x30, PT ;  /* 0x000000300000780c */ /* 0x040fe40003f64270 */
[----:B------:R-:W-:-:S02]  /*48f0*/  ISETP.GT.AND P4, PT, R0, 0x31, PT ;  /* 0x000000310000780c */ /* 0x000fc40003f84270 */
[C---:B------:R-:W-:Y:S02]  /*4900*/  ISETP.GT.AND P6, PT, R0.reuse, 0x38, PT ;  /* 0x000000380000780c */ /* 0x040fe40003fc4270 */
[----:B------:R-:W-:Y:S02]  /*4910*/  ISETP.GT.AND P5, PT, R0, 0x39, PT ;  /* 0x000000390000780c */ /* 0x000fe40003fa4270 */
[----:B-1----:R-:W-:Y:S02]  /*4920*/  FMNMX.FTZ R3, R12, R3, !PT ;  /* 0x000000030c037209 */ /* 0x002fe40007810000 */
[----:B------:R-:W-:Y:S02]  /*4930*/  FSEL R50, R50, -INF , P3 ;  /* 0xff80000032327808 */ /* 0x000fe40001800000 */
[----:B------:R-:W-:Y:S01]  /*4940*/  FSETP.NEU.FTZ.AND P2, PT, R3, -INF , PT ;  /* 0xff8000000300780b */ /* 0x000fe20003f5d000 */
[----:B------:R-:W-:-:S01]  /*4950*/  FFMA.FTZ R10, R2, R3, -8 ;  /* 0xc1000000020a7423 */ /* 0x000fc20000010003 */
[----:B------:R-:W-:-:S02]  /*4960*/  FSEL R51, R51, -INF , P4 ;  /* 0xff80000033337808 */ /* 0x000fc40002000000 */
[----:B------:R-:W-:Y:S02]  /*4970*/  FSEL R54, R54, -INF , P6 ;  /* 0xff80000036367808 */ /* 0x000fe40003000000 */
[----:B------:R-:W-:Y:S02]  /*4980*/  FSEL R10, R10, RZ, P2 ;  /* 0x000000ff0a0a7208 */ /* 0x000fe40001000000 */
[----:B------:R-:W-:Y:S02]  /*4990*/  FSEL R55, R55, -INF , P5 ;  /* 0xff80000037377808 */ /* 0x000fe40002800000 */
[----:B------:R-:W-:Y:S01]  /*49a0*/  ISETP.GT.AND P3, PT, R0, 0x40, PT ;  /* 0x000000400000780c */ /* 0x000fe20003f64270 */
[----:B------:R-:W-:-:S01]  /*49b0*/  FFMA.FTZ R12, R2, R11, -R10 ;  /* 0x0000000b020c7223 */ /* 0x000fc2000001080a */
[----:B------:R-:W-:Y:S01]  /*49c0*/  ISETP.GT.AND P4, PT, R0, 0x41, PT ;  /* 0x000000410000780c */ /* 0x000fe20003f84270 */
[----:B------:R-:W-:-:S01]  /*49d0*/  FFMA.FTZ R14, R2, R13, -R10 ;  /* 0x0000000d020e7223 */ /* 0x000fc2000001080a */
[----:B------:R-:W-:Y:S01]  /*49e0*/  ISETP.GT.AND P6, PT, R0, 0x48, PT ;  /* 0x000000480000780c */ /* 0x000fe20003fc4270 */
[----:B------:R-:W-:-:S01]  /*49f0*/  FFMA.FTZ R20, R2, R33, -R10 ;  /* 0x0000002102147223 */ /* 0x000fc2000001080a */
[----:B------:R-:W-:Y:S01]  /*4a00*/  ISETP.GT.AND P5, PT, R0, 0x49, PT ;  /* 0x000000490000780c */ /* 0x000fe20003fa4270 */
[----:B------:R-:W-:-:S01]  /*4a10*/  FFMA.FTZ R24, R2, R37, -R10 ;  /* 0x0000002502187223 */ /* 0x000fc2000001080a */
[----:B------:R-:W-:Y:S01]  /*4a20*/  FSEL R11, R58, -INF , P3 ;  /* 0xff8000003a0b7808 */ /* 0x000fe20001800000 */
[----:B------:R-:W-:-:S01]  /*4a30*/  FFMA.FTZ R41, R2, R41, -R10 ;  /* 0x0000002902297223 */ /* 0x000fc2000001080a */
[----:B------:R-:W-:Y:S01]  /*4a40*/  FSEL R59, R59, -INF , P4 ;  /* 0xff8000003b3b7808 */ /* 0x000fe20002000000 */
[----:B------:R-:W-:-:S01]  /*4a50*/  FFMA.FTZ R34, R2, R45, -R10 ;  /* 0x0000002d02227223 */ /* 0x000fc2000001080a */
[----:B------:R-:W-:Y:S01]  /*4a60*/  FSEL R62, R62, -INF , P6 ;  /* 0xff8000003e3e7808 */ /* 0x000fe20003000000 */
[----:B------:R-:W-:-:S01]  /*4a70*/  FFMA.FTZ R36, R2, R49, -R10 ;  /* 0x0000003102247223 */ /* 0x000fc2000001080a */
[----:B------:R-:W-:Y:S01]  /*4a80*/  FSEL R63, R63, -INF , P5 ;  /* 0xff8000003f3f7808 */ /* 0x000fe20002800000 */
[----:B------:R-:W-:-:S01]  /*4a90*/  FFMA.FTZ R44, R2, R57, -R10 ;  /* 0x00000039022c7223 */ /* 0x000fc2000001080a */
        /* <DEDUP_REMOVED lines=9> */
[----:B------:R-:W-:Y:S01]  /*4b30*/  MUFU.EX2 R12, R12 ;  /* 0x0000000c000c7308 */ /* 0x000fe20000000800 */
[----:B------:R-:W-:Y:S01]  /*4b40*/  FSEL R67, R67, -INF , P4 ;  /* 0xff80000043437808 */ /* 0x000fe20002000000 */
[--C-:B------:R-:W-:Y:S01]  /*4b50*/  FFMA.FTZ R29, R2, R29, -R10.reuse ;  /* 0x0000001d021d7223 */ /* 0x100fe2000001080a */
[----:B------:R-:W-:Y:S01]  /*4b60*/  FSEL R13, R70, -INF , P6 ;  /* 0xff800000460d7808 */ /* 0x000fe20003000000 */
[C-C-:B------:R-:W-:Y:S01]  /*4b70*/  FFMA.FTZ R15, R2.reuse, R15, -R10.reuse ;  /* 0x0000000f020f7223 */ /* 0x140fe2000001080a */
[----:B------:R-:W-:Y:S01]  /*4b80*/  FSEL R71, R71, -INF , P5 ;  /* 0xff80000047477808 */ /* 0x000fe20002800000 */
[--C-:B------:R-:W-:Y:S01]  /*4b90*/  FFMA.FTZ R21, R2, R21, -R10.reuse ;  /* 0x0000001502157223 */ /* 0x100fe2000001080a */
[C---:B------:R-:W-:Y:S01]  /*4ba0*/  ISETP.GT.AND P3, PT, R0.reuse, 0x60, PT ;  /* 0x000000600000780c */ /* 0x040fe20003f64270 */
[----:B------:R-:W-:Y:S01]  /*4bb0*/  MUFU.EX2 R25, R25 ;  /* 0x0000001900197308 */ /* 0x000fe20000000800 */
[----:B------:R-:W-:Y:S01]  /*4bc0*/  ISETP.GT.AND P4, PT, R0, 0x61, PT ;  /* 0x000000610000780c */ /* 0x000fe20003f84270 */
[--C-:B------:R-:W-:Y:S01]  /*4bd0*/  FFMA.FTZ R32, R2, R48, -R10.reuse ;  /* 0x0000003002207223 */ /* 0x100fe2000001080a */
[----:B------:R-:W-:Y:S01]  /*4be0*/  ISETP.GT.AND P6, PT, R0, 0x68, PT ;  /* 0x000000680000780c */ /* 0x000fe20003fc4270 */
[--C-:B------:R-:W-:Y:S01]  /*4bf0*/  FFMA.FTZ R48, R2, R68, -R10.reuse ;  /* 0x0000004402307223 */ /* 0x100fe2000001080a */
[----:B------:R-:W-:Y:S01]  /*4c00*/  ISETP.GT.AND P5, PT, R0, 0x69, PT ;  /* 0x000000690000780c */ /* 0x000fe20003fa4270 */
[--C-:B------:R-:W-:Y:S01]  /*4c10*/  FFMA.FTZ R52, R2, R52, -R10.reuse ;  /* 0x0000003402347223 */ /* 0x100fe2000001080a */
[----:B------:R-:W-:Y:S01]  /*4c20*/  FSEL R74, R74, -INF , P3 ;  /* 0xff8000004a4a7808 */ /* 0x000fe20001800000 */
[----:B------:R-:W-:Y:S01]  /*4c30*/  MUFU.EX2 R14, R14 ;  /* 0x0000000e000e7308 */ /* 0x000fe20000000800 */
[----:B------:R-:W-:Y:S01]  /*4c40*/  FSEL R75, R75, -INF , P4 ;  /* 0xff8000004b4b7808 */ /* 0x000fe20002000000 */
[--C-:B------:R-:W-:Y:S01]  /*4c50*/  FFMA.FTZ R56, R2, R56, -R10.reuse ;  /* 0x0000003802387223 */ /* 0x100fe2000001080a */
[----:B------:R-:W-:Y:S01]  /*4c60*/  FSEL R78, R78, -INF , P6 ;  /* 0xff8000004e4e7808 */ /* 0x000fe20003000000 */
[----:B------:R-:W-:Y:S01]  /*4c70*/  FFMA.FTZ R61, R2, R61, -R10 ;  /* 0x0000003d023d7223 */ /* 0x000fe2000001080a */
[----:B------:R-:W-:Y:S01]  /*4c80*/  FSEL R79, R79, -INF , P5 ;  /* 0xff8000004f4f7808 */ /* 0x000fe20002800000 */
[----:B------:R-:W-:-:S02]  /*4c90*/  WARPGROUP.DEPBAR.LE gsb0, 0x0 ;  /* 0x00008000000079c5 */ /* 0x000fc40000010000 */
[C---:B------:R-:W-:Y:S01]  /*4ca0*/  ISETP.GT.AND P3, PT, R0.reuse, 0x70, PT ;  /* 0x000000700000780c */ /* 0x040fe20003f64270 */
[----:B------:R-:W-:Y:S01]  /*4cb0*/  MUFU.EX2 R29, R29 ;  /* 0x0000001d001d7308 */ /* 0x000fe20000000800 */
[C---:B------:R-:W-:Y:S01]  /*4cc0*/  ISETP.GT.AND P4, PT, R0.reuse, 0x71, PT ;  /* 0x000000710000780c */ /* 0x040fe20003f84270 */
[----:B------:R-:W-:Y:S01]  /*4cd0*/  WARPGROUP.ARRIVE ;  /* 0x00000000000079c5 */ /* 0x000fe20000000000 */
[----:B------:R-:W-:Y:S01]  /*4ce0*/  ISETP.GT.AND P6, PT, R0, 0x78, PT ;  /* 0x000000780000780c */ /* 0x000fe20003fc4270 */
[--C-:B------:R-:W-:Y:S01]  /*4cf0*/  FFMA.FTZ R65, R2, R65, -R10.reuse ;  /* 0x0000004102417223 */ /* 0x100fe2000001080a */
[----:B------:R-:W-:Y:S01]  /*4d00*/  ISETP.GT.AND P5, PT, R0, 0x79, PT ;  /* 0x000000790000780c */ /* 0x000fe20003fa4270 */
[--C-:B------:R-:W-:Y:S01]  /*4d10*/  FFMA.FTZ R69, R2, R69, -R10.reuse ;  /* 0x0000004502457223 */ /* 0x100fe2000001080a */
[----:B------:R-:W-:Y:S01]  /*4d20*/  FMNMX.FTZ R0, R26, R7, !PT ;  /* 0x000000071a007209 */ /* 0x000fe20007810000 */
[----:B------:R-:W-:Y:S01]  /*4d30*/  MUFU.EX2 R15, R15 ;  /* 0x0000000f000f7308 */ /* 0x000fe20000000800 */
[----:B------:R-:W-:Y:S01]  /*4d40*/  FSEL R83, R83, -INF , P4 ;  /* 0xff80000053537808 */ /* 0x000fe20002000000 */
[----:B------:R-:W-:Y:S01]  /*4d50*/  QGMMA.64x96x32.F32.E4M3.E4M3 R88, R136, gdesc[UR8], R88, gsb0 ;  /* 0x0160000888587df3 */ /* 0x000fe20008000858 */
[----:B------:R-:W-:Y:S01]  /*4d60*/  FMNMX.FTZ R0, R27, R0, !PT ;  /* 0x000000001b007209 */ /* 0x000fe20007810000 */
[--C-:B------:R-:W-:Y:S01]  /*4d70*/  FFMA.FTZ R73, R2, R73, -R10.reuse ;  /* 0x0000004902497223 */ /* 0x100fe2000001080a */
[----:B------:R-:W-:Y:S01]  /*4d80*/  FSEL R57, R86, -INF , P6 ;  /* 0xff80000056397808 */ /* 0x000fe20003000000 */
[C-C-:B------:R-:W-:Y:S01]  /*4d90*/  FFMA.FTZ R77, R2.reuse, R77, -R10.reuse ;  /* 0x0000004d024d7223 */ /* 0x140fe2000001080a */
[----:B------:R-:W-:Y:S01]  /*4da0*/  FMNMX.FTZ R0, R145, R0, !PT ;  /* 0x0000000091007209 */ /* 0x000fe20007810000 */
[----:B------:R-:W-:Y:S01]  /*4db0*/  MUFU.EX2 R20, R20 ;  /* 0x0000001400147308 */ /* 0x000fe20000000800 */
[----:B------:R-:W-:Y:S01]  /*4dc0*/  FSEL R87, R87, -INF , P5 ;  /* 0xff80000057577808 */ /* 0x000fe20002800000 */
[C-C-:B------:R-:W-:Y:S01]  /*4dd0*/  FFMA.FTZ R58, R2.reuse, R80, -R10.reuse ;  /* 0x00000050023a7223 */ /* 0x140fe2000001080a */
[----:B------:R-:W-:Y:S01]  /*4de0*/  FMNMX.FTZ R0, R31, R0, !PT ;  /* 0x000000001f007209 */ /* 0x000fe20007810000 */
[C-C-:B------:R-:W-:Y:S01]  /*4df0*/  FFMA.FTZ R81, R2.reuse, R81, -R10.reuse ;  /* 0x0000005102517223 */ /* 0x140fe2000001080a */
[----:B------:R-:W-:-:S02]  /*4e00*/  FFMA.FTZ R84, R2, R84, -R10 ;  /* 0x0000005402547223 */ /* 0x000fc4000001080a */
[----:B------:R-:W-:Y:S01]  /*4e10*/  FMNMX.FTZ R0, R147, R0, !PT ;  /* 0x0000000093007209 */ /* 0x000fe20007810000 */
[----:B------:R-:W-:Y:S03]  /*4e20*/  MUFU.EX2 R21, R21 ;  /* 0x0000001500157308 */ /* 0x000fe60000000800 */
[----:B------:R-:W-:-:S04]  /*4e30*/  FMNMX.FTZ R33, R35, R0, !PT ;  /* 0x0000000023217209 */ /* 0x000fc80007810000 */
        /* <DEDUP_REMOVED lines=10> */
[----:B------:R1:W-:Y:S03]  /*4ee0*/  MUFU.EX2 R33, R41 ;  /* 0x0000002900217308 */ /* 0x0003e60000000800 */
[----:B------:R-:W-:-:S04]  /*4ef0*/  FMNMX.FTZ R37, R51, R0, !PT ;  /* 0x0000000033257209 */ /* 0x000fc80007810000 */
[----:B------:R-:W-:Y:S01]  /*4f00*/  FMNMX.FTZ R0, R54, R37, !PT ;  /* 0x0000002536007209 */ /* 0x000fe20007810000 */
[----:B------:R-:W-:Y:S03]  /*4f10*/  MUFU.EX2 R32, R32 ;  /* 0x0000002000207308 */ /* 0x000fe60000000800 */
[----:B------:R-:W-:-:S04]  /*4f20*/  FMNMX.FTZ R0, R55, R0, !PT ;  /* 0x0000000037007209 */ /* 0x000fc80007810000 */
[----:B------:R-:W-:Y:S01]  /*4f30*/  FMNMX.FTZ R0, R11, R0, !PT ;  /* 0x000000000b007209 */ /* 0x000fe20007810000 */
[----:B------:R-:W-:Y:S03]  /*4f40*/  MUFU.EX2 R37, R34 ;  /* 0x0000002200257308 */ /* 0x000fe60000000800 */
[----:B-1----:R-:W-:-:S04]  /*4f50*/  FMNMX.FTZ R41, R59, R0, !PT ;  /* 0x000000003b297209 */ /* 0x002fc80007810000 */
[----:B------:R-:W-:Y:S01]  /*4f60*/  FMNMX.FTZ R0, R62, R41, !PT ;  /* 0x000000293e007209 */ /* 0x000fe20007810000 */
[----:B------:R1:W-:Y:S03]  /*4f70*/  MUFU.EX2 R34, R52 ;  /* 0x0000003400227308 */ /* 0x0003e60000000800 */
[----:B------:R-:W-:-:S04]  /*4f80*/  FMNMX.FTZ R45, R63, R0, !PT ;  /* 0x000000003f2d7209 */ /* 0x000fc80007810000 */
[----:B------:R-:W-:Y:S01]  /*4f90*/  FMNMX.FTZ R0, R66, R45, !PT ;  /* 0x0000002d42007209 */ /* 0x000fe20007810000 */
[----:B------:R-:W-:-:S01]  /*4fa0*/  FFMA.FTZ R45, R2, R53, -R10 ;  /* 0x00000035022d7223 */ /* 0x000fc2000001080a */
[----:B------:R-:W-:Y:S01]  /*4fb0*/  FSEL R53, R82, -INF , P3 ;  /* 0xff80000052357808 */ /* 0x000fe20001800000 */
[----:B------:R-:W-:Y:S01]  /*4fc0*/  MUFU.EX2 R41, R36 ;  /* 0x0000002400297308 */ /* 0x000fe20000000800 */
[----:B------:R-:W-:Y:S01]  /*4fd0*/  FMNMX.FTZ R0, R67, R0, !PT ;  /* 0x0000000043007209 */ /* 0x000fe20007810000 */
[----:B-1----:R-:W-:-:S03]  /*4fe0*/  FFMA.FTZ R52, R2, R72, -R10 ;  /* 0x0000004802347223 */ /* 0x002fc6000001080a */
[----:B------:R-:W-:-:S03]  /*4ff0*/  FMNMX.FTZ R0, R13, R0, !PT ;  /* 0x000000000d007209 */ /* 0x000fc60007810000 */
[----:B------:R-:W-:Y:S01]  /*5000*/  MUFU.EX2 R45, R45 ;  /* 0x0000002d002d7308 */ /* 0x000fe20000000800 */
[----:B------:R-:W-:-:S04]  /*5010*/  FMNMX.FTZ R49, R71, R0, !PT ;  /* 0x0000000047317209 */ /* 0x000fc80007810000 */
[----:B------:R-:W-:-:S03]  /*5020*/  FMNMX.FTZ R0, R74, R49, !PT ;  /* 0x000000314a007209 */ /* 0x000fc60007810000 */
[----:B------:R1:W-:Y:S01]  /*5030*/  MUFU.EX2 R36, R56 ;  /* 0x0000003800247308 */ /* 0x0003e20000000800 */
[----:B------:R-:W-:-:S04]  /*5040*/  FMNMX.FTZ R49, R75, R0, !PT ;  /* 0x000000004b317209 */ /* 0x000fc80007810000 */
[----:B------:R-:W-:-:S03]  /*5050*/  FMNMX.FTZ R0, R78, R49, !PT ;  /* 0x000000314e007209 */ /* 0x000fc60007810000 */
[----:B------:R2:W-:Y:S01]  /*5060*/  MUFU.EX2 R49, R44 ;  /* 0x0000002c00317308 */ /* 0x0005e20000000800 */
[----:B------:R-:W-:Y:S01]  /*5070*/  FMNMX.FTZ R0, R79, R0, !PT ;  /* 0x000000004f007209 */ /* 0x000fe20007810000 */
[----:B-1----:R-:W-:-:S03]  /*5080*/  FFMA.FTZ R56, R2, R76, -R10 ;  /* 0x0000004c02387223 */ /* 0x002fc6000001080a */
[----:B------:R-:W-:Y:S01]  /*5090*/  FMNMX.FTZ R0, R53, R0, !PT ;  /* 0x0000000035007209 */ /* 0x000fe20007810000 */
[----:B------:R-:W-:Y:S02]  /*50a0*/  WARPGROUP.DEPBAR.LE gsb0, 0x0 ;  /* 0x00008000000079c5 */ /* 0x000fe40000010000 */
[----:B------:R-:W-:Y:S01]  /*50b0*/  MUFU.EX2 R40, R40 ;  /* 0x0000002800287308 */ /* 0x000fe20000000800 */
[----:B------:R-:W-:Y:S01]  /*50c0*/  FMNMX.FTZ R0, R83, R0, !PT ;  /* 0x0000000053007209 */ /* 0x000fe20007810000 */
[C-C-:B--2---:R-:W-:Y:S01]  /*50d0*/  FFMA.FTZ R44, R2.reuse, R64, -R10.reuse ;  /* 0x00000040022c7223 */ /* 0x144fe2000001080a */
[----:B------:R-:W-:-:S01]  /*50e0*/  FFMA.FTZ R64, R2, R85, -R10 ;  /* 0x0000005502407223 */ /* 0x000fc2000001080a */
[----:B------:R-:W-:Y:S02]  /*50f0*/  FSEL R85, R3, RZ, P2 ;  /* 0x000000ff03557208 */ /* 0x000fe40001000000 */
[----:B------:R-:W-:Y:S02]  /*5100*/  FMNMX.FTZ R0, R57, R0, !PT ;  /* 0x0000000039007209 */ /* 0x000fe40007810000 */
[----:B------:R-:W-:Y:S01]  /*5110*/  MUFU.EX2 R61, R61 ;  /* 0x0000003d003d7308 */ /* 0x000fe20000000800 */
[----:B------:R-:W-:-:S01]  /*5120*/  FADD.FTZ R85, -R85, R6 ;  /* 0x0000000655557221 */ /* 0x000fc20000010100 */
[----:B------:R-:W-:-:S03]  /*5130*/  FMNMX.FTZ R0, R87, R0, !PT ;  /* 0x0000000057007209 */ /* 0x000fc60007810000 */
[----:B------:R-:W-:Y:S02]  /*5140*/  FMUL.FTZ R85, R2, R85 ;  /* 0x0000005502557220 */ /* 0x000fe40000410000 */
[----:B------:R-:W1:Y:S01]  /*5150*/  SHFL.BFLY PT, R149, R0, 0x2, 0x1f ;  /* 0x0c401f0000957f89 */ /* 0x000e6200000e0000 */
[----:B------:R-:W-:Y:S08]  /*5160*/  MUFU.EX2 R44, R44 ;  /* 0x0000002c002c7308 */ /* 0x000ff00000000800 */
[----:B------:R-:W2:Y:S08]  /*5170*/  MUFU.EX2 R85, R85 ;  /* 0x0000005500557308 */ /* 0x000eb00000000800 */
[----:B------:R-:W-:Y:S01]  /*5180*/  MUFU.EX2 R65, R65 ;  /* 0x0000004100417308 */ /* 0x000fe20000000800 */
[----:B-1----:R-:W-:-:S07]  /*5190*/  FMNMX.FTZ R60, R0, R149, !PT ;  /* 0x00000095003c7209 */ /* 0x002fce0007810000 */
[----:B------:R-:W-:Y:S01]  /*51a0*/  MUFU.EX2 R48, R48 ;  /* 0x0000003000307308 */ /* 0x000fe20000000800 */
[----:B------:R-:W1:Y:S07]  /*51b0*/  SHFL.BFLY PT, R149, R60, 0x1, 0x1f ;  /* 0x0c201f003c957f89 */ /* 0x000e6e00000e0000 */
[----:B------:R-:W-:Y:S08]  /*51c0*/  MUFU.EX2 R69, R69 ;  /* 0x0000004500457308 */ /* 0x000ff00000000800 */
[----:B------:R-:W-:Y:S08]  /*51d0*/  MUFU.EX2 R52, R52 ;  /* 0x0000003400347308 */ /* 0x000ff00000000800 */
[----:B------:R-:W-:Y:S01]  /*51e0*/  MUFU.EX2 R73, R73 ;  /* 0x0000004900497308 */ /* 0x000fe20000000800 */
[----:B-1----:R-:W-:-:S04]  /*51f0*/  FMNMX.FTZ R0, R60, R149, !PT ;  /* 0x000000953c007209 */ /* 0x002fc80007810000 */
[----:B------:R-:W-:Y:S01]  /*5200*/  FSETP.NEU.FTZ.AND P2, PT, R0, -INF , PT ;  /* 0xff8000000000780b */ /* 0x000fe20003f5d000 */
[----:B------:R-:W-:-:S02]  /*5210*/  FFMA.FTZ R151, R2, R0, -8 ;  /* 0xc100000002977423 */ /* 0x000fc40000010000 */
[----:B------:R1:W-:Y:S03]  /*5220*/  MUFU.EX2 R149, R64 ;  /* 0x0000004000957308 */ /* 0x0003e60000000800 */
[----:B------:R-:W-:-:S05]  /*5230*/  FSEL R151, R151, RZ, P2 ;  /* 0x000000ff97977208 */ /* 0x000fca0001000000 */
[----:B------:R-:W-:Y:S01]  /*5240*/  MUFU.EX2 R56, R56 ;  /* 0x0000003800387308 */ /* 0x000fe20000000800 */
[----:B-1----:R-:W-:Y:S01]  /*5250*/  FSEL R64, R0, RZ, P2 ;  /* 0x000000ff00407208 */ /* 0x002fe20001000000 */
[C-C-:B------:R-:W-:Y:S01]  /*5260*/  FFMA.FTZ R6, R2.reuse, R26, -R151.reuse ;  /* 0x0000001a02067223 */ /* 0x140fe20000010897 */
[----:B------:R-:W-:-:S01]  /*5270*/  FFMA.FTZ R27, R2, R27, -R151 ;  /* 0x0000001b021b7223 */ /* 0x000fc20000010897 */
[C-C-:B------:R-:W-:Y:S01]  /*5280*/  FFMA.FTZ R26, R2.reuse, R145, -R151.reuse ;  /* 0x00000091021a7223 */ /* 0x140fe20000010897 */
[----:B------:R-:W-:-:S01]  /*5290*/  FFMA.FTZ R31, R2, R31, -R151 ;  /* 0x0000001f021f7223 */ /* 0x000fc20000010897 */
[----:B------:R-:W-:Y:S01]  /*52a0*/  FADD.FTZ R7, -R64, R7 ;  /* 0x0000000740077221 */ /* 0x000fe20000010100 */
[----:B------:R-:W-:-:S01]  /*52b0*/  FFMA.FTZ R60, R2, R147, -R151 ;  /* 0x00000093023c7223 */ /* 0x000fc20000010897 */
[----:B------:R-:W-:Y:S01]  /*52c0*/  MUFU.EX2 R6, R6 ;  /* 0x0000000600067308 */ /* 0x000fe20000000800 */
[----:B------:R-:W-:-:S01]  /*52d0*/  FFMA.FTZ R35, R2, R35, -R151 ;  /* 0x0000002302237223 */ /* 0x000fc20000010897 */
[C---:B------:R-:W-:Y:S01]  /*52e0*/  FMUL.FTZ R7, R2.reuse, R7 ;  /* 0x0000000702077220 */ /* 0x040fe20000410000 */
[----:B------:R-:W-:-:S01]  /*52f0*/  FFMA.FTZ R64, R2, R59, -R151 ;  /* 0x0000003b02407223 */ /* 0x000fc20000010897 */
[----:B------:R-:W-:Y:S01]  /*5300*/  FFMA.FTZ R59, R2, R62, -R151 ;  /* 0x0000003e023b7223 */ /* 0x000fe20000010897 */
[----:B--2---:R-:W-:-:S01]  /*5310*/  FFMA.FTZ R62, R85, R5, R12 ;  /* 0x00000005553e7223 */ /* 0x004fc2000001000c */
[C-C-:B------:R-:W-:Y:S01]  /*5320*/  FFMA.FTZ R38, R2.reuse, R38, -R151.reuse ;  /* 0x0000002602267223 */ /* 0x140fe20000010897 */
[----:B------:R-:W-:-:S01]  /*5330*/  FFMA.FTZ R39, R2, R39, -R151 ;  /* 0x0000002702277223 */ /* 0x000fc20000010897 */
[----:B------:R-:W1:Y:S01]  /*5340*/  MUFU.EX2 R7, R7 ;  /* 0x0000000700077308 */ /* 0x000e620000000800 */
[----:B------:R-:W-:-:S01]  /*5350*/  FADD.FTZ R5, R25, R62 ;  /* 0x0000003e19057221 */ /* 0x000fc20000010000 */
[C-C-:B------:R-:W-:Y:S01]  /*5360*/  FFMA.FTZ R42, R2.reuse, R42, -R151.reuse ;  /* 0x0000002a022a7223 */ /* 0x140fe20000010897 */
[----:B------:R-:W-:-:S01]  /*5370*/  FFMA.FTZ R43, R2, R43, -R151 ;  /* 0x0000002b022b7223 */ /* 0x000fc20000010897 */
[C-C-:B------:R-:W-:Y:S01]  /*5380*/  FFMA.FTZ R46, R2.reuse, R46, -R151.reuse ;  /* 0x0000002e022e7223 */ /* 0x140fe20000010897 */
[----:B------:R-:W-:-:S01]  /*5390*/  FFMA.FTZ R62, R2, R63, -R151 ;  /* 0x0000003f023e7223 */ /* 0x000fc20000010897 */
[C-C-:B------:R-:W-:Y:S01]  /*53a0*/  FFMA.FTZ R47, R2.reuse, R47, -R151.reuse ;  /* 0x0000002f022f7223 */ /* 0x140fe20000010897 */
[----:B------:R-:W-:-:S01]  /*53b0*/  FFMA.FTZ R63, R2, R66, -R151 ;  /* 0x00000042023f7223 */ /* 0x000fc20000010897 */
        /* <DEDUP_REMOVED lines=9> */
[----:B-1----:R-:W-:-:S01]  /*5450*/  FFMA.FTZ R4, R7, R4, R6 ;  /* 0x0000000407047223 */ /* 0x002fc20000010006 */
[C-C-:B------:R-:W-:Y:S01]  /*5460*/  FFMA.FTZ R53, R2.reuse, R53, -R151.reuse ;  /* 0x0000003502357223 */ /* 0x140fe20000010897 */
[----:B------:R-:W-:-:S05]  /*5470*/  FFMA.FTZ R57, R2, R57, -R151 ;  /* 0x0000003902397223 */ /* 0x000fca0000010897 */
[----:B------:R-:W1:Y:S01]  /*5480*/  MUFU.EX2 R31, R31 ;  /* 0x0000001f001f7308 */ /* 0x000e620000000800 */
[----:B--2---:R-:W-:-:S01]  /*5490*/  FADD.FTZ R141, R27, R4 ;  /* 0x000000041b8d7221 */ /* 0x004fc20000010000 */
[----:B------:R-:W-:-:S04]  /*54a0*/  FADD.FTZ R4, R14, R5 ;  /* 0x000000050e047221 */ /* 0x000fc80000010000 */
[----:B------:R-:W-:Y:S02]  /*54b0*/  FADD.FTZ R4, R29, R4 ;  /* 0x000000041d047221 */ /* 0x000fe40000010000 */
[----:B------:R-:W2:Y:S01]  /*54c0*/  MUFU.EX2 R60, R60 ;  /* 0x0000003c003c7308 */ /* 0x000ea20000000800 */
[----:B---3--:R-:W-:-:S01]  /*54d0*/  FADD.FTZ R68, R26, R141 ;  /* 0x0000008d1a447221 */ /* 0x008fc20000010000 */
[----:B------:R-:W-:-:S06]  /*54e0*/  FADD.FTZ R141, R15, R4 ;  /* 0x000000040f8d7221 */ /* 0x000fcc0000010000 */
[----:B------:R-:W3:Y:S01]  /*54f0*/  MUFU.EX2 R35, R35 ;  /* 0x0000002300237308 */ /* 0x000ee20000000800 */
[----:B-1----:R-:W-:-:S01]  /*5500*/  FADD.FTZ R5, R31, R68 ;  /* 0x000000441f057221 */ /* 0x002fc20000010000 */
[----:B------:R-:W-:-:S04]  /*5510*/  FADD.FTZ R68, R20, R141 ;  /* 0x0000008d14447221 */ /* 0x000fc80000010000 */
[----:B------:R-:W-:Y:S02]  /*5520*/  FADD.FTZ R67, R21, R68 ;  /* 0x0000004415437221 */ /* 0x000fe40000010000 */
[----:B------:R-:W1:Y:S01]  /*5530*/  MUFU.EX2 R38, R38 ;  /* 0x0000002600267308 */ /* 0x000e620000000800 */
[----:B--2---:R-:W-:-:S01]  /*5540*/  FADD.FTZ R4, R60, R5 ;  /* 0x000000053c047221 */ /* 0x004fc20000010000 */
[----:B------:R-:W-:-:S06]  /*5550*/  FADD.FTZ R67, R24, R67 ;  /* 0x0000004318437221 */ /* 0x000fcc0000010000 */
[----:B------:R-:W2:Y:S01]  /*5560*/  MUFU.EX2 R39, R39 ;  /* 0x0000002700277308 */ /* 0x000ea20000000800 */
[----:B---3--:R-:W-:-:S07]  /*5570*/  FADD.FTZ R5, R35, R4 ;  /* 0x0000000423057221 */ /* 0x008fce0000010000 */
[----:B------:R-:W3:Y:S01]  /*5580*/  MUFU.EX2 R42, R42 ;  /* 0x0000002a002a7308 */ /* 0x000ee20000000800 */
[----:B-1----:R-:W-:-:S07]  /*5590*/  FADD.FTZ R4, R38, R5 ;  /* 0x0000000526047221 */ /* 0x002fce0000010000 */
[----:B------:R-:W1:Y:S01]  /*55a0*/  MUFU.EX2 R43, R43 ;  /* 0x0000002b002b7308 */ /* 0x000e620000000800 */
[----:B--2---:R-:W-:-:S01]  /*55b0*/  FADD.FTZ R5, R39, R4 ;  /* 0x0000000427057221 */ /* 0x004fc20000010000 */
[----:B------:R-:W-:-:S06]  /*55c0*/  FADD.FTZ R4, R28, R67 ;  /* 0x000000431c047221 */ /* 0x000fcc0000010000 */
[----:B------:R-:W2:Y:S01]  /*55d0*/  MUFU.EX2 R46, R46 ;  /* 0x0000002e002e7308 */ /* 0x000ea20000000800 */
[----:B---3--:R-:W-:-:S01]  /*55e0*/  FADD.FTZ R68, R42, R5 ;  /* 0x000000052a447221 */ /* 0x008fc20000010000 */
[----:B------:R-:W-:-:S04]  /*55f0*/  FADD.FTZ R5, R33, R4 ;  /* 0x0000000421057221 */ /* 0x000fc80000010000 */
[----:B------:R-:W-:Y:S02]  /*5600*/  FADD.FTZ R4, R30, R5 ;  /* 0x000000051e047221 */ /* 0x000fe40000010000 */
[----:B------:R-:W3:Y:S01]  /*5610*/  MUFU.EX2 R47, R47 ;  /* 0x0000002f002f7308 */ /* 0x000ee20000000800 */
[----:B-1----:R-:W-:-:S01]  /*5620*/  FADD.FTZ R67, R43, R68 ;  /* 0x000000442b437221 */ /* 0x002fc20000010000 */
[----:B------:R-:W-:Y:S01]  /*5630*/  FFMA.FTZ R68, R2, R71, -R151 ;  /* 0x0000004702447223 */ /* 0x000fe20000010897 */
[----:B------:R-:W-:-:S04]  /*5640*/  FADD.FTZ R5, R37, R4 ;  /* 0x0000000425057221 */ /* 0x000fc80000010000 */
[----:B------:R-:W-:Y:S01]  /*5650*/  FADD.FTZ R4, R32, R5 ;  /* 0x0000000520047221 */ /* 0x000fe20000010000 */
[----:B------:R-:W1:Y:S01]  /*5660*/  MUFU.EX2 R50, R50 ;  /* 0x0000003200327308 */ /* 0x000e620000000800 */
[----:B--2---:R-:W-:-:S01]  /*5670*/  FADD.FTZ R70, R46, R67 ;  /* 0x000000432e467221 */ /* 0x004fc20000010000 */
[----:B------:R-:W-:Y:S01]  /*5680*/  FFMA.FTZ R67, R2, R74, -R151 ;  /* 0x0000004a02437223 */ /* 0x000fe20000010897 */
[----:B------:R-:W-:-:S04]  /*5690*/  FADD.FTZ R5, R41, R4 ;  /* 0x0000000429057221 */ /* 0x000fc80000010000 */
[----:B------:R-:W-:Y:S01]  /*56a0*/  FADD.FTZ R4, R34, R5 ;  /* 0x0000000522047221 */ /* 0x000fe20000010000 */
[----:B------:R-:W2:Y:S01]  /*56b0*/  MUFU.EX2 R51, R51 ;  /* 0x0000003300337308 */ /* 0x000ea20000000800 */
[----:B---3--:R-:W-:-:S02]  /*56c0*/  FADD.FTZ R71, R47, R70 ;  /* 0x000000462f477221 */ /* 0x008fc40000010000 */
[----:B------:R-:W-:-:S04]  /*56d0*/  FADD.FTZ R5, R45, R4 ;  /* 0x000000042d057221 */ /* 0x000fc80000010000 */
[----:B------:R-:W-:Y:S01]  /*56e0*/  FADD.FTZ R4, R36, R5 ;  /* 0x0000000524047221 */ /* 0x000fe20000010000 */
[----:B------:R-:W3:Y:S01]  /*56f0*/  MUFU.EX2 R54, R54 ;  /* 0x0000003600367308 */ /* 0x000ee20000000800 */
[----:B-1----:R-:W-:-:S07]  /*5700*/  FADD.FTZ R70, R50, R71 ;  /* 0x0000004732467221 */ /* 0x002fce0000010000 */
[----:B------:R-:W1:Y:S01]  /*5710*/  MUFU.EX2 R55, R55 ;  /* 0x0000003700377308 */ /* 0x000e620000000800 */
[----:B--2---:R-:W-:-:S01]  /*5720*/  FADD.FTZ R71, R51, R70 ;  /* 0x0000004633477221 */ /* 0x004fc20000010000 */
[----:B------:R-:W-:Y:S01]  /*5730*/  FFMA.FTZ R70, R2, R75, -R151 ;  /* 0x0000004b02467223 */ /* 0x000fe20000010897 */
[----:B------:R-:W-:-:S04]  /*5740*/  FADD.FTZ R75, R49, R4 ;  /* 0x00000004314b7221 */ /* 0x000fc80000010000 */
[----:B------:R-:W-:Y:S01]  /*5750*/  FADD.FTZ R74, R40, R75 ;  /* 0x0000004b284a7221 */ /* 0x000fe20000010000 */
[----:B------:R-:W2:Y:S01]  /*5760*/  MUFU.EX2 R11, R11 ;  /* 0x0000000b000b7308 */ /* 0x000ea20000000800 */
[----:B---3--:R-:W-:-:S01]  /*5770*/  FADD.FTZ R72, R54, R71 ;  /* 0x0000004736487221 */ /* 0x008fc20000010000 */
[----:B------:R-:W-:Y:S01]  /*5780*/  FFMA.FTZ R71, R2, R78, -R151 ;  /* 0x0000004e02477223 */ /* 0x000fe20000010897 */
[----:B------:R-:W-:-:S01]  /*5790*/  FADD.FTZ R75, R61, R74 ;  /* 0x0000004a3d4b7221 */ /* 0x000fc20000010000 */
[----:B------:R-:W-:-:S03]  /*57a0*/  IMAD.U32 R78, RZ, RZ, UR22 ;  /* 0x00000016ff4e7e24 */ /* 0x000fc6000f8e00ff */
[----:B------:R-:W-:Y:S01]  /*57b0*/  FADD.FTZ R74, R44, R75 ;  /* 0x0000004b2c4a7221 */ /* 0x000fe20000010000 */
[----:B------:R-:W3:Y:S01]  /*57c0*/  MUFU.EX2 R64, R64 ;  /* 0x0000004000407308 */ /* 0x000ee20000000800 */
[----:B-1----:R-:W-:-:S02]  /*57d0*/  FADD.FTZ R72, R55, R72 ;  /* 0x0000004837487221 */ /* 0x002fc40000010000 */
[----:B------:R-:W-:Y:S01]  /*57e0*/  FADD.FTZ R75, R65, R74 ;  /* 0x0000004a414b7221 */ /* 0x000fe20000010000 */
[----:B------:R-:W-:-:S03]  /*57f0*/  FFMA.FTZ R74, R2, R83, -R151 ;  /* 0x00000053024a7223 */ /* 0x000fc60000010897 */
        /* <DEDUP_REMOVED lines=8> */
[----:B------:R-:W-:Y:S01]  /*5880*/  FADD.FTZ R75, R73, R76 ;  /* 0x0000004c494b7221 */ /* 0x000fe20000010000 */
[----:B------:R-:W-:-:S03]  /*5890*/  FFMA.FTZ R76, R2, R87, -R151 ;  /* 0x00000057024c7223 */ /* 0x000fc60000010897 */
[----:B------:R-:W-:Y:S01]  /*58a0*/  FADD.FTZ R80, R56, R75 ;  /* 0x0000004b38507221 */ /* 0x000fe20000010000 */
        /* <DEDUP_REMOVED lines=14> */
[----:B------:R-:W-:-:S05]  /*5990*/  @!P0 VIADD R4, R78, 0x19c40 ;  /* 0x00019c404e048836 */ /* 0x000fca0000000000 */
[----:B------:R-:W-:Y:S01]  /*59a0*/  @!P0 PRMT R4, RZ, 0x654, R4 ;  /* 0x00000654ff048816 */ /* 0x000fe20000000004 */
[----:B------:R-:W1:Y:S01]  /*59b0*/  MUFU.EX2 R77, R77 ;  /* 0x0000004d004d7308 */ /* 0x000e620000000800 */
[----:B--2---:R-:W-:-:S02]  /*59c0*/  FADD.FTZ R78, R70, R5 ;  /* 0x00000005464e7221 */ /* 0x004fc40000010000 */
[----:B------:R2:W-:Y:S05]  /*59d0*/  @!P0 SYNCS.ARRIVE.TRANS64.RED.A1T0 RZ, [R4+URZ], RZ ;  /* 0x000000ff04ff89a7 */ /* 0x0005ea000810043f */
        /* <DEDUP_REMOVED lines=15> */
[----:B-1----:R-:W-:-:S04]  /*5ad0*/  FADD.FTZ R78, R10, R75 ;  /* 0x0000004b0a4e7221 */ /* 0x002fc80000010000 */
[----:B------:R-:W-:Y:S01]  /*5ae0*/  FADD.FTZ R5, R149, R78 ;  /* 0x0000004e95057221 */ /* 0x000fe20000010000 */
[----:B--2---:R-:W-:-:S04]  /*5af0*/  FADD.FTZ R75, R57, R4 ;  /* 0x00000004394b7221 */ /* 0x004fc80000010000 */
[----:B---3--:R-:W-:Y:S01]  /*5b00*/  FADD.FTZ R4, R76, R75 ;  /* 0x0000004b4c047221 */ /* 0x008fe20000010000 */
[----:B------:R-:W-:Y:S06]  /*5b10*/  @!P1 BRA `(.L_x_1545) ;  /* 0x0000000000049947 */ /* 0x000fec0003800000 */
[----:B------:R-:W-:Y:S01]  /*5b20*/  BPT.TRAP 0x1 ;  /* 0x000000040000795c */ /* 0x000fe20000300000 */
.L_x_1545:
[----:B------:R-:W-:Y:S01]  /*5b30*/  UIADD3 UR6, UR7, 0x19c60, URZ ;  /* 0x00019c6007067890 */ /* 0x000fe2000fffe03f */
[----:B------:R-:W-:Y:S01]  /*5b40*/  ISETP.GT.AND P2, PT, R9, R8, PT ;  /* 0x000000080900720c */ /* 0x000fe20003f44270 */
[----:B------:R-:W-:Y:S01]  /*5b50*/  UMOV UR17, UR38 ;  /* 0x0000002600117c82 */ /* 0x000fe20008000000 */
[----:B------:R-:W-:Y:S01]  /*5b60*/  F2FP.SATFINITE.E4M3.F32.PACK_AB_MERGE_C R26, R31, R26, RZ ;  /* 0x0000001a1f1a723e */ /* 0x000fe200048070ff */
[----:B------:R-:W-:Y:S01]  /*5b70*/  UPRMT UR6, UR48, 0x654, UR6 ;  /* 0x0000065430067896 */ /* 0x000fe20008000006 */
[----:B------:R-:W-:Y:S01]  /*5b80*/  F2FP.SATFINITE.E4M3.F32.PACK_AB_MERGE_C R10, R149, R10, RZ ;  /* 0x0000000a950a723e */ /* 0x000fe200048070ff */
[-C--:B------:R-:W-:Y:S01]  /*5b90*/  FMUL.FTZ R90, R90, R7.reuse ;  /* 0x000000075a5a7220 */ /* 0x080fe20000410000 */
[----:B------:R-:W-:Y:S01]  /*5ba0*/  F2FP.SATFINITE.E4M3.F32.PACK_AB_MERGE_C R14, R29, R14, RZ ;  /* 0x0000000e1d0e723e */ /* 0x000fe200048070ff */
[----:B------:R-:W-:Y:S01]  /*5bb0*/  FMUL.FTZ R91, R91, R7 ;  /* 0x000000075b5b7220 */ /* 0x000fe20000410000 */
[----:B------:R-:W-:Y:S01]  /*5bc0*/  F2FP.SATFINITE.E4M3.F32.PACK_AB_MERGE_C R21, R24, R21, RZ ;  /* 0x000000151815723e */ /* 0x000fe200048070ff */
[-C--:B------:R-:W-:Y:S01]  /*5bd0*/  FMUL.FTZ R94, R94, R7.reuse ;  /* 0x000000075e5e7220 */ /* 0x080fe20000410000 */
[----:B------:R-:W-:Y:S01]  /*5be0*/  F2FP.SATFINITE.E4M3.F32.PACK_AB_MERGE_C R38, R39, R38, RZ ;  /* 0x000000262726723e */ /* 0x000fe200048070ff */
[-C--:B------:R-:W-:Y:S01]  /*5bf0*/  FMUL.FTZ R95, R95, R7.reuse ;  /* 0x000000075f5f7220 */ /* 0x080fe20000410000 */
[----:B------:R-:W-:Y:S01]  /*5c00*/  F2FP.SATFINITE.E4M3.F32.PACK_AB_MERGE_C R30, R37, R30, RZ ;  /* 0x0000001e251e723e */ /* 0x000fe200048070ff */
[----:B------:R-:W-:Y:S01]  /*5c10*/  SYNCS.ARRIVE.TRANS64.RED.A1T0 RZ, [UR6], RZ ;  /* 0x000000ffffff79a7 */ /* 0x000fe20008100406 */
[----:B------:R-:W-:Y:S01]  /*5c20*/  F2FP.SATFINITE.E4M3.F32.PACK_AB_MERGE_C R46, R47, R46, RZ ;  /* 0x0000002e2f2e723e */ /* 0x000fe200048070ff */
[-C--:B------:R-:W-:Y:S01]  /*5c30*/  FMUL.FTZ R98, R98, R7.reuse ;  /* 0x0000000762627220 */ /* 0x080fe20000410000 */
        /* <DEDUP_REMOVED lines=70> */
[----:B------:R-:W-:Y:S02]  /*60a0*/  IMAD.MOV.U32 R6, RZ, RZ, R3 ;  /* 0x000000ffff067224 */ /* 0x000fe400078e0003 */
[----:B------:R-:W-:Y:S01]  /*60b0*/  IMAD.MOV.U32 R10, RZ, RZ, R16 ;  /* 0x000000ffff0a7224 */ /* 0x000fe200078e0010 */
[----:B------:R-:W-:Y:S06]  /*60c0*/  @P2 BRA `(.L_x_1546) ;  /* 0xffffffd800ec2947 */ /* 0x000fec000383ffff */
.L_x_1536:
[----:B------:R-:W-:-:S13]  /*60d0*/  ISETP.GE.AND P2, PT, R9, RZ, PT ;  /* 0x000000ff0900720c */ /* 0x000fda0003f46270 */
[----:B------:R-:W-:Y:S05]  /*60e0*/  @!P2 BRA `(.L_x_1547) ;  /* 0x0000001800dca947 */ /* 0x000fea0003800000 */
[----:B------:R-:W-:Y:S01]  /*60f0*/  IMAD.MOV.U32 R7, RZ, RZ, R0 ;  /* 0x000000ffff077224 */ /* 0x000fe200078e0000 */
[----:B------:R-:W-:Y:S01]  /*6100*/  UMOV UR17, UR38 ;  /* 0x0000002600117c82 */ /* 0x000fe20008000000 */
[----:B------:R-:W-:Y:S02]  /*6110*/  IMAD.MOV.U32 R6, RZ, RZ, R3 ;  /* 0x000000ffff067224 */ /* 0x000fe400078e0003 */
[----:B------:R-:W-:-:S07]  /*6120*/  IMAD.MOV.U32 R8, RZ, RZ, R16 ;  /* 0x000000ffff087224 */ /* 0x000fce00078e0010 */
.L_x_1557:
[----:B------:R-:W-:-:S04]  /*6130*/  UIADD3 UR6, UR17, 0x1, URZ ;  /* 0x0000000111067890 */ /* 0x000fc8000fffe03f */
[----:B------:R-:W-:-:S04]  /*6140*/  UISETP.NE.AND UP0, UPT, UR6, 0x2, UPT ;  /* 0x000000020600788c */ /* 0x000fc8000bf05270 */
[----:B------:R-:W-:Y:S02]  /*6150*/  USEL UR7, URZ, 0x1, UP0 ;  /* 0x000000013f077887 */ /* 0x000fe40008000000 */
[----:B------:R-:W-:-:S04]  /*6160*/  USEL UR38, UR6, URZ, UP0 ;  /* 0x0000003f06267287 */ /* 0x000fc80008000000 */
[----:B------:R-:W-:Y:S01]  /*6170*/  LOP3.LUT R16, R8, UR7, RZ, 0x3c, !PT ;  /* 0x0000000708107c12 */ /* 0x000fe2000f8e3cff */
[----:B------:R-:W-:Y:S07]  /*6180*/  @!P1 BRA `(.L_x_1548) ;  /* 0x0000000000049947 */ /* 0x000fee0003800000 */
[----:B------:R-:W-:Y:S01]  /*6190*/  BPT.TRAP 0x1 ;  /* 0x000000040000795c */ /* 0x000fe20000300000 */
.L_x_1548:
[----:B------:R-:W-:Y:S01]  /*61a0*/  ULEA UR6, UR38, UR39, 0x3 ;  /* 0x0000002726067291 */ /* 0x000fe2000f8e183f */
[----:B------:R-:W-:-:S08]  /*61b0*/  SHF.L.U32 R0, R16, 0x1f, RZ ;  /* 0x0000001f10007819 */ /* 0x000fd000000006ff */
[----:B------:R1:W2:Y:S01]  /*61c0*/  SYNCS.PHASECHK.TRANS64.TRYWAIT P2, [UR6+0x19c30], R0 ;  /* 0x019c3000ff0075a7 */ /* 0x0002a20008040146 */
[----:B------:R-:W-:Y:S05]  /*61d0*/  @!P1 BRA `(.L_x_1549) ;  /* 0x0000000000049947 */ /* 0x000fea0003800000 */
[----:B------:R-:W-:Y:S01]  /*61e0*/  BPT.TRAP 0x1 ;  /* 0x000000040000795c */ /* 0x000fe20000300000 */
.L_x_1549:
[----:B--2---:R-:W-:Y:S05]  /*61f0*/  @P2 BRA `(.L_x_1550) ;  /* 0x0000000000082947 */ /* 0x004fea0003800000 */
[----:B------:R-:W2:Y:S02]  /*6200*/  SYNCS.PHASECHK.TRANS64.TRYWAIT P2, [UR6+0x19c30], R0 ;  /* 0x019c3000ff0075a7 */ /* 0x000ea40008040146 */
[----:B--2---:R-:W-:Y:S05]  /*6210*/  @!P2 BRA `(.L_x_1551) ;  /* 0x0000006c0050a947 */ /* 0x004fea0003800000 */
.L_x_1550:
        /* <DEDUP_REMOVED lines=17> */
.L_x_1552:
[----:B------:R-:W-:Y:S01]  /*6330*/  ULEA UR7, UR17, UR39, 0x3 ;  /* 0x0000002711077291 */ /* 0x000fe2000f8e183f */
[----:B-12---:R-:W-:-:S08]  /*6340*/  SHF.L.U32 R0, R8, 0x1f, RZ ;  /* 0x0000001f08007819 */ /* 0x006fd000000006ff */
[----:B------:R1:W2:Y:S01]  /*6350*/  SYNCS.PHASECHK.TRANS64.TRYWAIT P2, [UR7+0x19c50], R0 ;  /* 0x019c5000ff0075a7 */ /* 0x0002a20008040147 */
[----:B------:R-:W-:Y:S05]  /*6360*/  @!P1 BRA `(.L_x_1553) ;  /* 0x0000000000049947 */ /* 0x000fea0003800000 */
[----:B------:R-:W-:Y:S01]  /*6370*/  BPT.TRAP 0x1 ;  /* 0x000000040000795c */ /* 0x000fe20000300000 */
.L_x_1553:
[----:B--2---:R-:W-:Y:S05]  /*6380*/  @P2 BRA `(.L_x_1554) ;  /* 0x0000000000082947 */ /* 0x004fea0003800000 */
[----:B------:R-:W2:Y:S02]  /*6390*/  SYNCS.PHASECHK.TRANS64.TRYWAIT P2, [UR7+0x19c50], R0 ;  /* 0x019c5000ff0075a7 */ /* 0x000ea40008040147 */
[----:B--2---:R-:W-:Y:S05]  /*63a0*/  @!P2 BRA `(.L_x_1555) ;  /* 0x0000006c0004a947 */ /* 0x004fea0003800000 */
.L_x_1554:
[----:B------:R-:W-:Y:S01]  /*63b0*/  UIADD3 UR6, UR39, 0x3000, URZ ;  /* 0x0000300027067890 */ /* 0x000fe2000fffe03f */
[----:B------:R-:W-:Y:S01]  /*63c0*/  WARPGROUP.ARRIVE ;  /* 0x00000000000079c5 */ /* 0x000fe20000000000 */
[----:B------:R-:W-:Y:S01]  /*63d0*/  UMOV UR11, 0x40000040 ;  /* 0x40000040000b7882 */ /* 0x000fe20000000000 */
[----:B-12---:R-:W-:Y:S01]  /*63e0*/  FMNMX.FTZ R0, R24, R6, !PT ;  /* 0x0000000618007209 */ /* 0x006fe20007810000 */
[----:B------:R-:W-:-:S03]  /*63f0*/  USHF.R.U32.HI UR6, URZ, 0x4, UR6 ;  /* 0x000000043f067899 */ /* 0x000fc60008011606 */
        /* <DEDUP_REMOVED lines=77> */
[----:B------:R-:W-:Y:S01]  /*68d0*/  UIADD3 UR6, UR6, 0x6, URZ ;  /* 0x0000000606067890 */ /* 0x000fe2000fffe03f */
[----:B-1----:R-:W-:-:S02]  /*68e0*/  FMNMX.FTZ R11, R10, R3, !PT ;  /* 0x000000030a0b7209 */ /* 0x002fc40007810000 */
[----:B--2---:R-:W-:-:S03]  /*68f0*/  FMNMX.FTZ R13, R8, R13, !PT ;  /* 0x0000000d080d7209 */ /* 0x004fc60007810000 */
[----:B------:R-:W1:Y:S04]  /*6900*/  SHFL.BFLY PT, R0, R11, 0x1, 0x1f ;  /* 0x0c201f000b007f89 */ /* 0x000e6800000e0000 */
[----:B------:R-:W2:Y:S01]  /*6910*/  SHFL.BFLY PT, R12, R13, 0x1, 0x1f ;  /* 0x0c201f000d0c7f89 */ /* 0x000ea200000e0000 */
[----:B-1----:R-:W-:Y:S02]  /*6920*/  FMNMX.FTZ R3, R11, R0, !PT ;  /* 0x000000000b037209 */ /* 0x002fe40007810000 */
[----:B--2---:R-:W-:-:S03]  /*6930*/  FMNMX.FTZ R0, R13, R12, !PT ;  /* 0x0000000c0d007209 */ /* 0x004fc60007810000 */
[----:B------:R-:W-:Y:S01]  /*6940*/  FFMA.FTZ R11, R2, R3, -8 ;  /* 0xc1000000020b7423 */ /* 0x000fe20000010003 */
[----:B------:R-:W-:-:S03]  /*6950*/  FADD.FTZ R15, -R3, R6 ;  /* 0x00000006030f7221 */ /* 0x000fc60000010100 */
[C-C-:B------:R-:W-:Y:S01]  /*6960*/  FFMA.FTZ R8, R2.reuse, R25, -R11.reuse ;  /* 0x0000001902087223 */ /* 0x140fe2000001080b */
[----:B------:R-:W-:-:S01]  /*6970*/  FFMA.FTZ R25, R2, R37, -R11 ;  /* 0x0000002502197223 */ /* 0x000fc2000001080b */
[C-C-:B------:R-:W-:Y:S01]  /*6980*/  FFMA.FTZ R37, R2.reuse, R49, -R11.reuse ;  /* 0x0000003102257223 */ /* 0x140fe2000001080b */
[----:B------:R-:W-:-:S01]  /*6990*/  FFMA.FTZ R49, R2, R61, -R11 ;  /* 0x0000003d02317223 */ /* 0x000fc2000001080b */
[----:B------:R-:W-:Y:S01]  /*69a0*/  FFMA.FTZ R61, R2, R73, -R11 ;  /* 0x00000049023d7223 */ /* 0x000fe2000001080b */
[----:B------:R-:W-:-:S01]  /*69b0*/  FADD.FTZ R7, -R0, R7 ;  /* 0x0000000700077221 */ /* 0x000fc20000010100 */
[C---:B------:R-:W-:Y:S01]  /*69c0*/  FFMA.FTZ R73, R2.reuse, R0, -8 ;  /* 0xc100000002497423 */ /* 0x040fe20000010000 */
[C---:B------:R-:W-:Y:S01]  /*69d0*/  FMUL.FTZ R6, R2.reuse, R15 ;  /* 0x0000000f02067220 */ /* 0x040fe20000410000 */
[C---:B------:R-:W-:Y:S01]  /*69e0*/  FFMA.FTZ R13, R2.reuse, R24, -R11 ;  /* 0x00000018020d7223 */ /* 0x040fe2000001080b */
[C---:B------:R-:W-:Y:S01]  /*69f0*/  FMUL.FTZ R7, R2.reuse, R7 ;  /* 0x0000000702077220 */ /* 0x040fe20000410000 */
[C-C-:B------:R-:W-:Y:S01]  /*6a00*/  FFMA.FTZ R26, R2.reuse, R26, -R73.reuse ;  /* 0x0000001a021a7223 */ /* 0x140fe20000010849 */
[----:B------:R-:W-:-:S01]  /*6a10*/  FFMA.FTZ R27, R2, R27, -R73 ;  /* 0x0000001b021b7223 */ /* 0x000fc20000010849 */
[C---:B------:R-:W-:Y:S01]  /*6a20*/  FFMA.FTZ R10, R2.reuse, R28, -R11 ;  /* 0x0000001c020a7223 */ /* 0x040fe2000001080b */
[----:B------:R-:W-:Y:S01]  /*6a30*/  MUFU.EX2 R6, R6 ;  /* 0x0000000600067308 */ /* 0x000fe20000000800 */
[----:B------:R-:W-:-:S01]  /*6a40*/  FFMA.FTZ R30, R2, R30, -R73 ;  /* 0x0000001e021e7223 */ /* 0x000fc20000010849 */
[C---:B------:R-:W-:Y:S01]  /*6a50*/  FFMA.FTZ R15, R2.reuse, R29, -R11 ;  /* 0x0000001d020f7223 */ /* 0x040fe2000001080b */
[----:B------:R-:W-:-:S01]  /*6a60*/  FFMA.FTZ R31, R2, R31, -R73 ;  /* 0x0000001f021f7223 */ /* 0x000fc20000010849 */
[C---:B------:R-:W-:Y:S01]  /*6a70*/  FFMA.FTZ R12, R2.reuse, R32, -R11 ;  /* 0x00000020020c7223 */ /* 0x040fe2000001080b */
[----:B------:R-:W-:-:S01]  /*6a80*/  FFMA.FTZ R34, R2, R34, -R73 ;  /* 0x0000002202227223 */ /* 0x000fc20000010849 */
[C---:B------:R-:W-:Y:S01]  /*6a90*/  FFMA.FTZ R21, R2.reuse, R33, -R11 ;  /* 0x0000002102157223 */ /* 0x040fe2000001080b */
[----:B------:R-:W-:-:S01]  /*6aa0*/  FFMA.FTZ R35, R2, R35, -R73 ;  /* 0x0000002302237223 */ /* 0x000fc20000010849 */
[----:B------:R-:W1:Y:S01]  /*6ab0*/  MUFU.EX2 R13, R13 ;  /* 0x0000000d000d7308 */ /* 0x000e620000000800 */
        /* <DEDUP_REMOVED lines=24> */
[----:B------:R-:W-:-:S01]  /*6c40*/  FFMA.FTZ R55, R2, R55, -R73 ;  /* 0x0000003702377223 */ /* 0x000fc20000010849 */
[C---:B------:R-:W-:Y:S01]  /*6c50*/  FFMA.FTZ R36, R2.reuse, R56, -R11 ;  /* 0x0000003802247223 */ /* 0x040fe2000001080b */
[----:B------:R-:W-:-:S01]  /*6c60*/  FFMA.FTZ R58, R2, R58, -R73 ;  /* 0x0000003a023a7223 */ /* 0x000fc20000010849 */
[C---:B------:R-:W-:Y:S01]  /*6c70*/  FFMA.FTZ R45, R2.reuse, R57, -R11 ;  /* 0x00000039022d7223 */ /* 0x040fe2000001080b */
[----:B------:R-:W-:-:S01]  /*6c80*/  FFMA.FTZ R59, R2, R59, -R73 ;  /* 0x0000003b023b7223 */ /* 0x000fc20000010849 */
[C-C-:B------:R-:W-:Y:S01]  /*6c90*/  FFMA.FTZ R52, R2.reuse, R72, -R11.reuse ;  /* 0x0000004802347223 */ /* 0x140fe2000001080b */
[----:B------:R-:W-:-:S01]  /*6ca0*/  FFMA.FTZ R40, R2, R60, -R11 ;  /* 0x0000003c02287223 */ /* 0x000fc2000001080b */
[----:B------:R-:W-:-:S02]  /*6cb0*/  WARPGROUP.DEPBAR.LE gsb0, 0x0 ;  /* 0x00008000000079c5 */ /* 0x000fc40000010000 */
[----:B------:R-:W-:Y:S01]  /*6cc0*/  WARPGROUP.ARRIVE ;  /* 0x00000000000079c5 */ /* 0x000fe20000000000 */
[----:B------:R-:W3:Y:S01]  /*6cd0*/  MUFU.EX2 R27, R27 ;  /* 0x0000001b001b7308 */ /* 0x000ee20000000800 */
[----:B--2---:R-:W-:-:S01]  /*6ce0*/  FFMA.FTZ R4, R7, R4, R26 ;  /* 0x0000000407047223 */ /* 0x004fc2000001001a */
[C-C-:B------:R-:W-:Y:S01]  /*6cf0*/  FFMA.FTZ R62, R2.reuse, R62, -R73.reuse ;  /* 0x0000003e023e7223 */ /* 0x140fe20000010849 */
[----:B------:R-:W-:-:S01]  /*6d00*/  FFMA.FTZ R63, R2, R63, -R73 ;  /* 0x0000003f023f7223 */ /* 0x000fc20000010849 */
[----:B------:R-:W-:Y:S01]  /*6d10*/  FFMA.FTZ R44, R2, R64, -R11 ;  /* 0x00000040022c7223 */ /* 0x000fe2000001080b */
[----:B------:R-:W-:Y:S01]  /*6d20*/  QGMMA.64x96x32.F32.E4M3.E4M3 R88, R140, gdesc[UR8], R88, gsb0 ;  /* 0x016000088c587df3 */ /* 0x000fe20008000858 */
[----:B-1----:R-:W-:-:S01]  /*6d30*/  FADD.FTZ R5, R8, R5 ;  /* 0x0000000508057221 */ /* 0x002fc20000010000 */
[----:B------:R-:W-:Y:S01]  /*6d40*/  UMOV UR10, UR6 ;  /* 0x00000006000a7c82 */ /* 0x000fe20008000000 */
[----:B------:R-:W1:Y:S01]  /*6d50*/  MUFU.EX2 R10, R10 ;  /* 0x0000000a000a7308 */ /* 0x000e620000000800 */
[----:B------:R-:W-:Y:S01]  /*6d60*/  UMOV UR11, 0x40000040 ;  /* 0x40000040000b7882 */ /* 0x000fe20000000000 */
[C-C-:B------:R-:W-:Y:S01]  /*6d70*/  FFMA.FTZ R66, R2.reuse, R66, -R73.reuse ;  /* 0x0000004202427223 */ /* 0x140fe20000010849 */
[----:B------:R-:W-:-:S01]  /*6d80*/  FFMA.FTZ R67, R2, R67, -R73 ;  /* 0x0000004302437223 */ /* 0x000fc20000010849 */
[C-C-:B------:R-:W-:Y:S01]  /*6d90*/  FFMA.FTZ R57, R2.reuse, R69, -R11.reuse ;  /* 0x0000004502397223 */ /* 0x140fe2000001080b */
[----:B------:R-:W-:-:S01]  /*6da0*/  FFMA.FTZ R69, R2, R81, -R11 ;  /* 0x0000005102457223 */ /* 0x000fc2000001080b */
[C-C-:B------:R-:W-:Y:S01]  /*6db0*/  FFMA.FTZ R71, R2.reuse, R71, -R73.reuse ;  /* 0x0000004702477223 */ /* 0x140fe20000010849 */
[----:B------:R-:W-:-:S01]  /*6dc0*/  FFMA.FTZ R75, R2, R75, -R73 ;  /* 0x0000004b024b7223 */ /* 0x000fc20000010849 */
[----:B------:R-:W2:Y:S01]  /*6dd0*/  MUFU.EX2 R30, R30 ;  /* 0x0000001e001e7308 */ /* 0x000ea20000000800 */
[----:B---3--:R-:W-:-:S01]  /*6de0*/  FADD.FTZ R77, R27, R4 ;  /* 0x000000041b4d7221 */ /* 0x008fc20000010000 */
[C-C-:B------:R-:W-:Y:S01]  /*6df0*/  FFMA.FTZ R56, R2.reuse, R76, -R11.reuse ;  /* 0x0000004c02387223 */ /* 0x140fe2000001080b */
[----:B------:R-:W-:-:S01]  /*6e00*/  FFMA.FTZ R60, R2, R80, -R11 ;  /* 0x00000050023c7223 */ /* 0x000fc2000001080b */
[C-C-:B------:R-:W-:Y:S01]  /*6e10*/  FFMA.FTZ R64, R2.reuse, R84, -R11.reuse ;  /* 0x0000005402407223 */ /* 0x140fe2000001080b */
[----:B------:R-:W-:-:S03]  /*6e20*/  FFMA.FTZ R11, R2, R85, -R11 ;  /* 0x00000055020b7223 */ /* 0x000fc6000001080b */
        /* <DEDUP_REMOVED lines=24> */
[----:B------:R-:W-:Y:S01]  /*6fb0*/  FFMA.FTZ R68, R2, R70, -R73 ;  /* 0x0000004602447223 */ /* 0x000fe20000010849 */
[----:B------:R-:W-:Y:S02]  /*6fc0*/  WARPGROUP.DEPBAR.LE gsb0, 0x0 ;  /* 0x00008000000079c5 */ /* 0x000fe40000010000 */
[----:B------:R-:W-:-:S03]  /*6fd0*/  WARPGROUP.ARRIVE ;  /* 0x00000000000079c5 */ /* 0x000fc60000000000 */
[----:B------:R-:W3:Y:S01]  /*6fe0*/  MUFU.EX2 R29, R29 ;  /* 0x0000001d001d7308 */ /* 0x000ee20000000800 */
[----:B-1----:R-:W-:-:S02]  /*6ff0*/  FADD.FTZ R4, R20, R5 ;  /* 0x0000000514047221 */ /* 0x002fc40000010000 */
[----:B------:R-:W-:Y:S05]  /*7000*/  QGMMA.64x96x32.F32.E4M3.E4M3 R88, R136, gdesc[UR8], R88, gsb0 ;  /* 0x0160000888587df3 */ /* 0x000fea0008000858 */
        /* <DEDUP_REMOVED lines=14> */
[----:B------:R-:W-:-:S06]  /*70f0*/  FFMA.FTZ R70, R2, R74, -R73 ;  /* 0x0000004a02467223 */ /* 0x000fcc0000010849 */
        /* <DEDUP_REMOVED lines=14> */
[----:B------:R-:W-:-:S06]  /*71e0*/  WARPGROUP.DEPBAR.LE gsb0, 0x0 ;  /* 0x00008000000079c5 */ /* 0x000fcc0000010000 */
[----:B------:R-:W3:Y:S01]  /*71f0*/  MUFU.EX2 R58, R58 ;  /* 0x0000003a003a7308 */ /* 0x000ee20000000800 */
[----:B-1----:R-:W-:-:S01]  /*7200*/  FADD.FTZ R77, R55, R72 ;  /* 0x00000048374d7221 */ /* 0x002fc20000010000 */
[----:B------:R-:W-:Y:S01]  /*7210*/  FFMA.FTZ R72, R2, R78, -R73 ;  /* 0x0000004e02487223 */ /* 0x000fe20000010849 */
[----:B------:R-:W-:-:S05]  /*7220*/  IMAD.U32 R78, RZ, RZ, UR38 ;  /* 0x00000026ff4e7e24 */ /* 0x000fca000f8e00ff */
[----:B------:R-:W1:Y:S01]  /*7230*/  MUFU.EX2 R45, R45 ;  /* 0x0000002d002d7308 */ /* 0x000e620000000800 */
[----:B--2---:R-:W-:-:S07]  /*7240*/  FADD.FTZ R4, R36, R5 ;  /* 0x0000000524047221 */ /* 0x004fce0000010000 */
[----:B------:R-:W2:Y:S01]  /*7250*/  MUFU.EX2 R59, R59 ;  /* 0x0000003b003b7308 */ /* 0x000ea20000000800 */
[----:B---3--:R-:W-:-:S01]  /*7260*/  FADD.FTZ R74, R58, R77 ;  /* 0x0000004d3a4a7221 */ /* 0x008fc20000010000 */
[----:B------:R-:W-:-:S06]  /*7270*/  FFMA.FTZ R77, R2, R79, -R73 ;  /* 0x0000004f024d7223 */ /* 0x000fcc0000010849 */
        /* <DEDUP_REMOVED lines=28> */
[----:B------:R-:W-:-:S05]  /*7440*/  @!P0 LEA R4, R78, UR39, 0x3 ;  /* 0x000000274e048c11 */ /* 0x000fca000f8e18ff */
[----:B------:R-:W-:Y:S01]  /*7450*/  @!P0 VIADD R4, R4, 0x19c40 ;  /* 0x00019c4004048836 */ /* 0x000fe20000000000 */
[----:B------:R-:W1:Y:S01]  /*7460*/  MUFU.EX2 R70, R70 ;  /* 0x0000004600467308 */ /* 0x000e620000000800 */
[----:B--2---:R-:W-:-:S01]  /*7470*/  FADD.FTZ R81, R71, R76 ;  /* 0x0000004c47517221 */ /* 0x004fc20000010000 */
[C-C-:B------:R-:W-:Y:S01]  /*7480*/  FFMA.FTZ R76, R2.reuse, R86, -R73.reuse ;  /* 0x00000056024c7223 */ /* 0x140fe20000010849 */
[----:B------:R-:W-:-:S01]  /*7490*/  FFMA.FTZ R73, R2, R87, -R73 ;  /* 0x0000005702497223 */ /* 0x000fc20000010849 */
[----:B------:R-:W-:-:S04]  /*74a0*/  @!P0 PRMT R4, RZ, 0x654, R4 ;  /* 0x00000654ff048816 */ /* 0x000fc80000000004 */
[----:B------:R-:W2:Y:S01]  /*74b0*/  MUFU.EX2 R61, R61 ;  /* 0x0000003d003d7308 */ /* 0x000ea20000000800 */
[----:B---3--:R-:W-:-:S01]  /*74c0*/  FADD.FTZ R78, R52, R5 ;  /* 0x00000005344e7221 */ /* 0x008fc20000010000 */
[----:B------:R3:W-:Y:S06]  /*74d0*/  @!P0 SYNCS.ARRIVE.TRANS64.RED.A1T0 RZ, [R4+URZ], RZ ;  /* 0x000000ff04ff89a7 */ /* 0x0007ec000810043f */
[----:B------:R-:W4:Y:S01]  /*74e0*/  MUFU.EX2 R75, R75 ;  /* 0x0000004b004b7308 */ /* 0x000f220000000800 */
[----:B-1----:R-:W-:-:S07]  /*74f0*/  FADD.FTZ R80, R70, R81 ;  /* 0x0000005146507221 */ /* 0x002fce0000010000 */
[----:B------:R-:W1:Y:S01]  /*7500*/  MUFU.EX2 R56, R56 ;  /* 0x0000003800387308 */ /* 0x000e620000000800 */
[----:B--2---:R-:W-:-:S07]  /*7510*/  FADD.FTZ R5, R61, R78 ;  /* 0x0000004e3d057221 */ /* 0x004fce0000010000 */
[----:B------:R-:W2:Y:S01]  /*7520*/  MUFU.EX2 R72, R72 ;  /* 0x0000004800487308 */ /* 0x000ea20000000800 */
[----:B----4-:R-:W-:-:S07]  /*7530*/  FADD.FTZ R81, R75, R80 ;  /* 0x000000504b517221 */ /* 0x010fce0000010000 */
[----:B------:R-:W4:Y:S01]  /*7540*/  MUFU.EX2 R65, R65 ;  /* 0x0000004100417308 */ /* 0x000f220000000800 */
[----:B-1----:R-:W-:-:S07]  /*7550*/  FADD.FTZ R78, R56, R5 ;  /* 0x00000005384e7221 */ /* 0x002fce0000010000 */
[----:B------:R-:W1:Y:S01]  /*7560*/  MUFU.EX2 R77, R77 ;  /* 0x0000004d004d7308 */ /* 0x000e620000000800 */
[----:B--2---:R-:W-:-:S07]  /*7570*/  FADD.FTZ R80, R72, R81 ;  /* 0x0000005148507221 */ /* 0x004fce0000010000 */
[----:B------:R-:W3:Y:S01]  /*7580*/  MUFU.EX2 R60, R60 ;  /* 0x0000003c003c7308 */ /* 0x000ee20000000800 */
[----:B----4-:R-:W-:-:S07]  /*7590*/  FADD.FTZ R5, R65, R78 ;  /* 0x0000004e41057221 */ /* 0x010fce0000010000 */
        /* <DEDUP_REMOVED lines=18> */
.L_x_1556:
[----:B------:R-:W-:Y:S01]  /*76c0*/  UIADD3 UR6, UR7, 0x19c60, URZ ;  /* 0x00019c6007067890 */ /* 0x000fe2000fffe03f */
[----:B------:R-:W-:Y:S01]  /*76d0*/  ISETP.GT.AND P2, PT, R9, RZ, PT ;  /* 0x000000ff0900720c */ /* 0x000fe20003f44270 */
[----:B------:R-:W-:Y:S01]  /*76e0*/  UMOV UR17, UR38 ;  /* 0x0000002600117c82 */ /* 0x000fe20008000000 */
[----:B------:R-:W-:Y:S01]  /*76f0*/  F2FP.SATFINITE.E4M3.F32.PACK_AB_MERGE_C R10, R15, R10, RZ ;  /* 0x0000000a0f0a723e */ /* 0x000fe200048070ff */
[----:B------:R-:W-:Y:S01]  /*7700*/  UPRMT UR6, UR48, 0x654, UR6 ;  /* 0x0000065430067896 */ /* 0x000fe20008000006 */
        /* <DEDUP_REMOVED lines=83> */
[----:B------:R-:W-:Y:S01]  /*7c40*/  F2FP.SATFINITE.E4M3.F32.PACK_AB_MERGE_C R139, R79, R74, R73 ;  /* 0x0000004a4f8b723e */ /* 0x000fe20004807049 */
[----:B------:R-:W-:Y:S06]  /*7c50*/  @P2 BRA `(.L_x_1557) ;  /* 0xffffffe400342947 */ /* 0x000fec000383ffff */
.L_x_1547:
[----:B------:R-:W-:Y:S06]  /*7c60*/  BAR.ARV 0x8, 0x1a0 ;  /* 0x0206800000007b1d */ /* 0x000fec0000002000 */
[----:B------:R-:W-:Y:S05]  /*7c70*/  @!P1 BRA `(.L_x_1558) ;  /* 0x0000000000049947 */ /* 0x000fea0003800000 */
[----:B------:R-:W-:Y:S01]  /*7c80*/  BPT.TRAP 0x1 ;  /* 0x000000040000795c */ /* 0x000fe20000300000 */
.L_x_1558:
[----:B------:R-:W-:Y:S01]  /*7c90*/  ULEA UR5, UR38, UR39, 0x3 ;  /* 0x0000002726057291 */ /* 0x000fe2000f8e183f */
[----:B------:R-:W-:-:S08]  /*7ca0*/  SHF.L.U32 R6, R16, 0x1f, RZ ;  /* 0x0000001f10067819 */ /* 0x000fd000000006ff */
[----:B------:R1:W2:Y:S01]  /*7cb0*/  SYNCS.PHASECHK.TRANS64.TRYWAIT P2, [UR5+0x19c50], R6 ;  /* 0x019c5006ff0075a7 */ /* 0x0002a20008040145 */
[----:B------:R-:W-:Y:S05]  /*7cc0*/  @!P1 BRA `(.L_x_1559) ;  /* 0x0000000000049947 */ /* 0x000fea0003800000 */
[----:B------:R-:W-:Y:S01]  /*7cd0*/  BPT.TRAP 0x1 ;  /* 0x000000040000795c */ /* 0x000fe20000300000 */
.L_x_1559:
[----:B------:R-:W3:Y:S02]  /*7ce0*/  LDC.64 R12, c[0x0][0x9a0] ;  /* 0x00026800ff0c7b82 */ /* 0x000ee40000000a00 */
[----:B---3--:R-:W-:-:S04]  /*7cf0*/  ISETP.NE.U32.AND P0, PT, R12, RZ, PT ;  /* 0x000000ff0c00720c */ /* 0x008fc80003f05070 */
[----:B------:R-:W-:-:S13]  /*7d00*/  ISETP.NE.AND.EX P0, PT, R13, RZ, PT, P0 ;  /* 0x000000ff0d00720c */ /* 0x000fda0003f05300 */
[----:B------:R-:W3:Y:S08]  /*7d10*/  @P0 LDC.64 R10, c[0x0][0x9c8] ;  /* 0x00027200ff0a0b82 */ /* 0x000ef00000000a00 */
[----:B------:R-:W4:Y:S01]  /*7d20*/  @P0 LDC.64 R14, c[0x0][0x9d0] ;  /* 0x00027400ff0e0b82 */ /* 0x000f220000000a00 */
[----:B--2---:R-:W-:Y:S05]  /*7d30*/  @P2 BRA `(.L_x_1560) ;  /* 0x0000000000082947 */ /* 0x004fea0003800000 */
[----:B------:R-:W2:Y:S02]  /*7d40*/  SYNCS.PHASECHK.TRANS64.TRYWAIT P2, [UR5+0x19c50], R6 ;  /* 0x019c5006ff0075a7 */ /* 0x000ea40008040145 */
[----:B--2---:R-:W-:Y:S05]  /*7d50*/  @!P2 BRA `(.L_x_1561) ;  /* 0x0000005000b0a947 */ /* 0x004fea0003800000 */
.L_x_1560:
[----:B------:R-:W-:Y:S01]  /*7d60*/  UIADD3 UR39, UR39, 0x3000, URZ ;  /* 0x0000300027277890 */ /* 0x000fe2000fffe03f */
[----:B------:R-:W-:Y:S01]  /*7d70*/  WARPGROUP.ARRIVE ;  /* 0x00000000000079c5 */ /* 0x000fe20000000000 */
[----:B------:R-:W-:Y:S01]  /*7d80*/  UMOV UR7, 0x40000040 ;  /* 0x4000004000077882 */ /* 0x000fe20000000000 */
[----:B--2---:R-:W-:Y:S01]  /*7d90*/  IMAD.U32 R7, RZ, RZ, UR44 ;  /* 0x0000002cff077e24 */ /* 0x004fe2000f8e00ff */
[----:B------:R-:W-:Y:S01]  /*7da0*/  USHF.R.U32.HI UR39, URZ, 0x4, UR39 ;  /* 0x000000043f277899 */ /* 0x000fe20008011627 */
[----:B------:R-:W-:-:S03]  /*7db0*/  @P0 SHF.R.S32.HI R9, RZ, 0x1f, R156 ;  /* 0x0000001fff090819 */ /* 0x000fc6000001149c */
[----:B------:R-:W-:Y:S01]  /*7dc0*/  ULOP3.LUT UR39, UR39, 0x3fff, URZ, 0xc0, !UPT ;  /* 0x00003fff27277892 */ /* 0x000fe2000f8ec03f */
[----:B------:R-:W-:Y:S01]  /*7dd0*/  @P0 SHF.R.S32.HI R7, RZ, 0x1f, R7 ;  /* 0x0000001fff070819 */ /* 0x000fe20000011407 */
[----:B----4-:R-:W-:Y:S02]  /*7de0*/  @P0 IMAD R9, R9, R14, RZ ;  /* 0x0000000e09090224 */ /* 0x010fe400078e02ff */
[----:B------:R-:W-:Y:S02]  /*7df0*/  ULOP3.LUT UR4, UR39, 0x10000, URZ, 0xfc, !UPT ;  /* 0x0001000027047892 */ /* 0x000fe4000f8efc3f */
[----:B-1-3--:R-:W-:Y:S02]  /*7e00*/  @P0 IMAD R6, R7, R10, RZ ;  /* 0x0000000a07060224 */ /* 0x00afe400078e02ff */
[----:B------:R-:W-:Y:S01]  /*7e10*/  UIMAD UR4, UR38, 0x300, UR4 ;  /* 0x00000300260478a4 */ /* 0x000fe2000f8e0204 */
[----:B------:R-:W-:Y:S02]  /*7e20*/  @P0 IMAD R9, R156, R15, R9 ;  /* 0x0000000f9c090224 */ /* 0x000fe400078e0209 */
[----:B------:R-:W-:-:S02]  /*7e30*/  @P0 IMAD R11, R11, UR44, R6 ;  /* 0x0000002c0b0b0c24 */ /* 0x000fc4000f8e0206 */
[----:B------:R-:W-:Y:S02]  /*7e40*/  @P0 IMAD.WIDE.U32 R6, R10, UR44, RZ ;  /* 0x0000002c0a060c25 */ /* 0x000fe4000f8e00ff */
[----:B------:R-:W-:Y:S02]  /*7e50*/  UMOV UR6, UR4 ;  /* 0x0000000400067c82 */ /* 0x000fe40008000000 */
[----:B------:R-:W-:Y:S01]  /*7e60*/  QGMMA.64x96x32.F32.E4M3.E4M3 R88, R148, gdesc[UR4], R88, gsb0 ;  /* 0x0160000494587df3 */ /* 0x000fe20008000858 */
[----:B------:R-:W-:Y:S02]  /*7e70*/  @P0 IMAD.IADD R7, R7, 0x1, R11 ;  /* 0x0000000107070824 */ /* 0x000fe400078e020b */
[----:B------:R-:W-:-:S04]  /*7e80*/  @P0 IMAD.WIDE.U32 R6, R156, R14, R6 ;  /* 0x0000000e9c060225 */ /* 0x000fc800078e0006 */
[----:B------:R-:W-:Y:S01]  /*7e90*/  @P0 IMAD.IADD R7, R7, 0x1, R9 ;  /* 0x0000000107070824 */ /* 0x000fe200078e0209 */
[----:B------:R-:W-:-:S04]  /*7ea0*/  @P0 LEA R8, P2, R6, R12, 0x2 ;  /* 0x0000000c06080211 */ /* 0x000fc800078410ff */
[----:B------:R-:W-:Y:S01]  /*7eb0*/  @P0 LEA.HI.X R9, R6, R13, R7, 0x2, P2 ;  /* 0x0000000d06090211 */ /* 0x000fe200010f1407 */
[----:B------:R-:W-:-:S06]  /*7ec0*/  IMAD.MOV.U32 R6, RZ, RZ, 0x3f800000 ;  /* 0x3f800000ff067424 */ /* 0x000fcc00078e00ff */
[----:B------:R1:W2:Y:S01]  /*7ed0*/  @P0 LDG.E R6, desc[UR46][R8.64] ;  /* 0x0000002e08060981 */ /* 0x0002a2000c1e1900 */
[----:B------:R-:W-:Y:S01]  /*7ee0*/  UIADD3 UR6, UR4, 0x2, URZ ;  /* 0x0000000204067890 */ /* 0x000fe2000fffe03f */
[----:B------:R-:W-:Y:S01]  /*7ef0*/  UMOV UR7, 0x40000040 ;  /* 0x4000004000077882 */ /* 0x000fe20000000000 */
[----:B------:R-:W-:Y:S02]  /*7f00*/  WARPGROUP.DEPBAR.LE gsb0, 0x0 ;  /* 0x00008000000079c5 */ /* 0x000fe40000010000 */
[----:B------:R-:W-:-:S06]  /*7f10*/  WARPGROUP.ARRIVE ;  /* 0x00000000000079c5 */ /* 0x000fcc0000000000 */
[----:B------:R-:W-:Y:S01]  /*7f20*/  QGMMA.64x96x32.F32.E4M3.E4M3 R88, R144, gdesc[UR4], R88, gsb0 ;  /* 0x0160000490587df3 */ /* 0x000fe20008000858 */
[----:B------:R-:W-:Y:S01]  /*7f30*/  UIADD3 UR6, UR4, 0x4, URZ ;  /* 0x0000000404067890 */ /* 0x000fe2000fffe03f */
[----:B------:R-:W-:Y:S01]  /*7f40*/  UMOV UR7, 0x40000040 ;  /* 0x4000004000077882 */ /* 0x000fe20000000000 */
[----:B------:R-:W3:Y:S01]  /*7f50*/  SHFL.BFLY PT, R10, R5, 0x2, 0x1f ;  /* 0x0c401f00050a7f89 */ /* 0x000ee200000e0000 */
[----:B------:R-:W-:-:S03]  /*7f60*/  UIADD3 UR4, UR4, 0x6, URZ ;  /* 0x0000000604047890 */ /* 0x000fc6000fffe03f */
[----:B------:R-:W4:Y:S01]  /*7f70*/  SHFL.BFLY PT, R11, R4, 0x2, 0x1f ;  /* 0x0c401f00040b7f89 */ /* 0x000f2200000e0000 */
[----:B------:R-:W-:Y:S02]  /*7f80*/  WARPGROUP.DEPBAR.LE gsb0, 0x0 ;  /* 0x00008000000079c5 */ /* 0x000fe40000010000 */
[----:B------:R-:W-:-:S06]  /*7f90*/  WARPGROUP.ARRIVE ;  /* 0x00000000000079c5 */ /* 0x000fcc0000000000 */
[----:B------:R-:W-:Y:S01]  /*7fa0*/  QGMMA.64x96x32.F32.E4M3.E4M3 R88, R140, gdesc[UR4], R88, gsb0 ;  /* 0x016000048c587df3 */ /* 0x000fe20008000858 */
[----:B------:R-:W-:Y:S01]  /*7fb0*/  UMOV UR6, UR4 ;  /* 0x0000000400067c82 */ /* 0x000fe20008000000 */
[----:B------:R-:W-:Y:S01]  /*7fc0*/  UMOV UR7, 0x40000040 ;  /* 0x4000004000077882 */ /* 0x000fe20000000000 */
[----:B---3--:R-:W-:-:S01]  /*7fd0*/  FADD.FTZ R10, R10, R5 ;  /* 0x000000050a0a7221 */ /* 0x008fc20000010000 */
[----:B----4-:R-:W-:-:S04]  /*7fe0*/  FADD.FTZ R11, R11, R4 ;  /* 0x000000040b0b7221 */ /* 0x010fc80000010000 */
[----:B------:R-:W3:Y:S04]  /*7ff0*/  SHFL.BFLY PT, R7, R10, 0x1, 0x1f ;  /* 0x0c201f000a077f89 */ /* 0x000ee800000e0000 */
[----:B-1----:R-:W1:Y:S01]  /*8000*/  SHFL.BFLY PT, R8, R11, 0x1, 0x1f ;  /* 0x0c201f000b087f89 */ /* 0x002e6200000e0000 */
[----:B---3--:R-:W-:-:S01]  /*8010*/  FADD.FTZ R12, R10, R7 ;  /* 0x000000070a0c7221 */ /* 0x008fc20000010000 */
[----:B-1----:R-:W-:-:S04]  /*8020*/  FADD.FTZ R14, R11, R8 ;  /* 0x000000080b0e7221 */ /* 0x002fc80000010000 */
[C---:B------:R-:W-:Y:S01]  /*8030*/  FSETP.NE.FTZ.AND P0, PT, R12.reuse, RZ, PT ;  /* 0x000000ff0c00720b */ /* 0x040fe20003f15000 */
[----:B------:R-:W-:Y:S01]  /*8040*/  FMUL.FTZ R15, R12, 0.00390625 ;  /* 0x3b8000000c0f7820 */ /* 0x000fe20000410000 */
[----:B------:R-:W-:Y:S01]  /*8050*/  FMUL.FTZ R10, R14, 0.00390625 ;  /* 0x3b8000000e0a7820 */ /* 0x000fe20000410000 */
[----:B------:R-:W-:-:S03]  /*8060*/  IMAD.MOV.U32 R7, RZ, RZ, RZ ;  /* 0x000000ffff077224 */ /* 0x000fc600078e00ff */
        /* <DEDUP_REMOVED lines=9> */
[----:B------:R-:W3:Y:S08]  /*8100*/  @P2 MUFU.LG2 R9, R15 ;  /* 0x0000000f00092308 */ /* 0x000ef00000000c00 */
[----:B------:R-:W4:Y:S01]  /*8110*/  @P0 MUFU.RCP R11, R14 ;  /* 0x0000000e000b0308 */ /* 0x000f220000001000 */
[C---:B------:R-:W-:Y:S01]  /*8120*/  @P2 FMUL.FTZ R8, R2.reuse, 0.69314718246459960938 ;  /* 0x3f31721802082820 */ /* 0x040fe20000410000 */
[----:B------:R-:W-:Y:S01]  /*8130*/  @P3 FMUL.FTZ R2, R2, 0.69314718246459960938 ;  /* 0x3f31721802023820 */ /* 0x000fe20000410000 */
[----:B-1----:R-:W-:Y:S01]  /*8140*/  @P3 FMUL.FTZ R13, R10, 0.69314718246459960938 ;  /* 0x3f3172180a0d3820 */ /* 0x002fe20000410000 */
[----:B------:R-:W-:-:S02]  /*8150*/  IMAD.MOV.U32 R4, RZ, RZ, -0x800000 ;  /* 0xff800000ff047424 */ /* 0x000fc400078e00ff */
[----:B--2---:R-:W-:Y:S01]  /*8160*/  FMUL.FTZ R7, R7, R6 ;  /* 0x0000000607077220 */ /* 0x004fe20000410000 */
[----:B------:R-:W-:Y:S02]  /*8170*/  IMAD.MOV.U32 R5, RZ, RZ, -0x800000 ;  /* 0xff800000ff057424 */ /* 0x000fe400078e00ff */
[----:B---3--:R-:W-:Y:S01]  /*8180*/  @P2 FMUL.FTZ R9, R9, 0.69314718246459960938 ;  /* 0x3f31721809092820 */ /* 0x008fe20000410000 */
[----:B------:R-:W-:-:S03]  /*8190*/  @P3 FFMA.FTZ R4, R2, R0, R13 ;  /* 0x0000000002043223 */ /* 0x000fc6000001000d */
[----:B------:R-:W-:Y:S01]  /*81a0*/  @P2 FFMA.FTZ R5, R8, R3, R9 ;  /* 0x0000000308052223 */ /* 0x000fe20000010009 */
[----:B----4-:R-:W-:Y:S01]  /*81b0*/  FMUL.FTZ R0, R11, R6 ;  /* 0x000000060b007220 */ /* 0x010fe20000410000 */
[----:B------:R-:W-:Y:S02]  /*81c0*/  WARPGROUP.DEPBAR.LE gsb0, 0x0 ;  /* 0x00008000000079c5 */ /* 0x000fe40000010000 */
[----:B------:R-:W-:Y:S05]  /*81d0*/  @!P1 BRA `(.L_x_1562) ;  /* 0x0000000000049947 */ /* 0x000fea0003800000 */
[----:B------:R-:W-:Y:S01]  /*81e0*/  BPT.TRAP 0x1 ;  /* 0x000000040000795c */ /* 0x000fe20000300000 */
.L_x_1562:
        /* <DEDUP_REMOVED lines=55> */
[----:B------:R-:W-:Y:S01]  /*8560*/  VIADD R157, R157, 0x1 ;  /* 0x000000019d9d7836 */ /* 0x000fe20000000000 */
[----:B------:R-:W-:Y:S01]  /*8570*/  LOP3.LUT R16, R16, UR4, RZ, 0x3c, !PT ;  /* 0x0000000410107c12 */ /* 0x000fe2000f8e3cff */
[----:B------:R-:W-:-:S12]  /*8580*/  USEL UR38, UR38, URZ, UP0 ;  /* 0x0000003f26267287 */ /* 0x000fd80008000000 */
.L_x_1529:
        /* <DEDUP_REMOVED lines=16> */
[C---:B------:R-:W-:Y:S02]  /*8690*/  IADD3 R13, P6, R18.reuse, 0x20, RZ ;  /* 0x00000020120d7810 */ /* 0x040fe40007fde0ff */
[----:B------:R-:W-:Y:S02]  /*86a0*/  F2FP.BF16.F32.PACK_AB R11, R11, R12 ;  /* 0x0000000c0b0b723e */ /* 0x000fe400000010ff */
[----:B------:R-:W-:Y:S01]  /*86b0*/  F2FP.BF16.F32.PACK_AB R9, R9, R10 ;  /* 0x0000000a0909723e */ /* 0x000fe200000010ff */
[----:B------:R1:W2:Y:S01]  /*86c0*/  LDG.E.CONSTANT R0, desc[UR46][R2.64] ;  /* 0x0000002e02007981 */ /* 0x0002a2000c1e9900 */
[----:B------:R-:W-:Y:S01]  /*86d0*/  LOP3.LUT R12, R13, 0x180, RZ, 0xc0, !PT ;  /* 0x000001800d0c7812 */ /* 0x000fe200078ec0ff */
[----:B------:R-:W-:Y:S01]  /*86e0*/  VIADD R71, R23, UR42 ;  /* 0x0000002a17477c36 */ /* 0x000fe20008000000 */
[----:B------:R-:W-:Y:S01]  /*86f0*/  F2FP.BF16.F32.PACK_AB R8, R7, R8 ;  /* 0x000000080708723e */ /* 0x000fe200000010ff */
[----:B------:R-:W-:Y:S01]  /*8700*/  USHF.R.S32.HI UR5, URZ, 0x1f, UR43 ;  /* 0x0000001f3f057899 */ /* 0x000fe2000801142b */
[----:B------:R-:W-:Y:S01]  /*8710*/  F2FP.BF16.F32.PACK_AB R6, R135, R6 ;  /* 0x000000068706723e */ /* 0x000fe200000010ff */
[----:B------:R-:W-:Y:S01]  /*8720*/  ULDC.64 UR6, c[0x0][0xb70] ;  /* 0x0002dc0000067ab9 */ /* 0x000fe20000000a00 */
[----:B------:R-:W-:Y:S01]  /*8730*/  IADD3 R7, P5, R18, 0x6000, RZ ;  /* 0x0000600012077810 */ /* 0x000fe20007fbe0ff */
[----:B------:R-:W-:Y:S01]  /*8740*/  UIMAD UR5, UR5, UR6, URZ ;  /* 0x00000006050572a4 */ /* 0x000fe2000f8e023f */
[----:B------:R-:W-:Y:S01]  /*8750*/  SHF.R.U64 R12, R12, 0x3, RZ ;  /* 0x000000030c0c7819 */ /* 0x000fe200000012ff */
[----:B------:R-:W-:Y:S01]  /*8760*/  UIMAD.WIDE.U32 UR8, UR43, UR6, URZ ;  /* 0x000000062b0872a5 */ /* 0x000fe2000f8e003f */
[C---:B-1----:R-:W-:Y:S01]  /*8770*/  LOP3.LUT P0, R2, R60.reuse, 0x3, RZ, 0xc0, !PT ;  /* 0x000000033c027812 */ /* 0x042fe2000780c0ff */
[----:B------:R-:W-:Y:S01]  /*8780*/  VIADD R60, R60, 0xffffff80 ;  /* 0xffffff803c3c7836 */ /* 0x000fe20000000000 */
[----:B------:R-:W-:Y:S01]  /*8790*/  F2FP.BF16.F32.PACK_AB R52, R51, R52 ;  /* 0x000000343334723e */ /* 0x000fe200000010ff */
[----:B------:R-:W-:Y:S01]  /*87a0*/  UIMAD UR5, UR43, UR7, UR5 ;  /* 0x000000072b0572a4 */ /* 0x000fe2000f8e0205 */
[----:B------:R-:W-:Y:S01]  /*87b0*/  ISETP.EQ.OR P0, PT, R2, 0x3, !P0 ;  /* 0x000000030200780c */ /* 0x000fe20004702670 */
[----:B------:R-:W-:Y:S01]  /*87c0*/  VIADD R2, R71, 0x8 ;  /* 0x0000000847027836 */ /* 0x000fe20000000000 */
[----:B------:R-:W-:Y:S01]  /*87d0*/  SHF.R.S32.HI R3, RZ, 0x1f, R60 ;  /* 0x0000001fff037819 */ /* 0x000fe2000001143c */
[----:B------:R-:W-:Y:S01]  /*87e0*/  UIADD3 UR5, UR9, UR5, URZ ;  /* 0x0000000509057290 */ /* 0x000fe2000fffe03f */
[----:B------:R-:W-:Y:S01]  /*87f0*/  F2FP.BF16.F32.PACK_AB R46, R45, R46 ;  /* 0x0000002e2d2e723e */ /* 0x000fe200000010ff */
[----:B------:R-:W-:Y:S01]  /*8800*/  ULDC.64 UR6, c[0x0][0xb40] ;  /* 0x0002d00000067ab9 */ /* 0x000fe20000000a00 */
[----:B------:R-:W-:-:S02]  /*8810*/  LEA.HI R3, R3, R60, RZ, 0x7 ;  /* 0x0000003c03037211 */ /* 0x000fc400078f38ff */
[----:B------:R-:W-:Y:S02]  /*8820*/  SEL R67, R9, R6, P0 ;  /* 0x0000000609437207 */ /* 0x000fe40000000000 */
[----:B------:R-:W-:Y:S02]  /*8830*/  SEL R69, R6, R9, P0 ;  /* 0x0000000906457207 */ /* 0x000fe40000000000 */
[----:B------:R-:W-:Y:S02]  /*8840*/  SEL R45, R11, R8, P0 ;  /* 0x000000080b2d7207 */ /* 0x000fe40000000000 */
[----:B------:R-:W-:Y:S02]  /*8850*/  SEL R51, R8, R11, P0 ;  /* 0x0000000b08337207 */ /* 0x000fe40000000000 */
[----:B------:R-:W-:Y:S02]  /*8860*/  LOP3.LUT R6, R7, 0x180, RZ, 0xc0, !PT ;  /* 0x0000018007067812 */ /* 0x000fe400078ec0ff */
[----:B------:R-:W-:-:S02]  /*8870*/  IADD3 R11, P3, R18, 0x3000, RZ ;  /* 0x00003000120b7810 */ /* 0x000fc40007f7e0ff */
[----:B------:R-:W-:Y:S02]  /*8880*/  F2FP.BF16.F32.PACK_AB R55, R55, R56 ;  /* 0x000000383737723e */ /* 0x000fe400000010ff */
[----:B------:R-:W-:Y:S01]  /*8890*/  LOP3.LUT R12, R12, R13, RZ, 0x3c, !PT ;  /* 0x0000000d0c0c7212 */ /* 0x000fe200078e3cff */
[----:B------:R-:W-:Y:S01]  /*88a0*/  IMAD.X R13, RZ, RZ, R19, P6 ;  /* 0x000000ffff0d7224 */ /* 0x000fe200030e0613 */
[----:B------:R-:W-:Y:S01]  /*88b0*/  LOP3.LUT R3, R3, 0xffffff80, RZ, 0xc0, !PT ;  /* 0xffffff8003037812 */ /* 0x000fe200078ec0ff */
[----:B------:R-:W1:Y:S01]  /*88c0*/  S2R R56, SR_TID.X ;  /* 0x0000000000387919 */ /* 0x000e620000002100 */
[----:B------:R-:W-:Y:S02]  /*88d0*/  SHF.R.U64 R6, R6, 0x3, RZ ;  /* 0x0000000306067819 */ /* 0x000fe400000012ff */
[----:B------:R-:W-:Y:S01]  /*88e0*/  F2FP.BF16.F32.PACK_AB R54, R53, R54 ;  /* 0x000000363536723e */ /* 0x000fe200000010ff */
[----:B------:R-:W-:Y:S01]  /*88f0*/  IMAD.IADD R3, R60, 0x1, -R3 ;  /* 0x000000013c037824 */ /* 0x000fe200078e0a03 */
[----:B------:R-:W-:-:S02]  /*8900*/  F2FP.BF16.F32.PACK_AB R20, R15, R20 ;  /* 0x000000140f14723e */ /* 0x000fc400000010ff */
[----:B------:R-:W-:Y:S02]  /*8910*/  LOP3.LUT R10, R11, 0x180, RZ, 0xc0, !PT ;  /* 0x000001800b0a7812 */ /* 0x000fe400078ec0ff */
[----:B------:R-:W-:Y:S02]  /*8920*/  SEL R53, R55, R52, P0 ;  /* 0x0000003437357207 */ /* 0x000fe40000000000 */
[C---:B------:R-:W-:Y:S02]  /*8930*/  IADD3 R9, P4, R18.reuse, 0x3020, RZ ;  /* 0x0000302012097810 */ /* 0x040fe40007f9e0ff */
[----:B------:R-:W-:Y:S02]  /*8940*/  LOP3.LUT R15, R18, 0x180, RZ, 0xc0, !PT ;  /* 0x00000180120f7812 */ /* 0x000fe400078ec0ff */
[----:B------:R-:W-:Y:S02]  /*8950*/  SEL R55, R52, R55, P0 ;  /* 0x0000003734377207 */ /* 0x000fe40000000000 */
[----:B------:R-:W-:-:S02]  /*8960*/  F2FP.BF16.F32.PACK_AB R49, R49, R50 ;  /* 0x000000323131723e */ /* 0x000fc400000010ff */
[----:B------:R-:W-:Y:S02]  /*8970*/  F2FP.BF16.F32.PACK_AB R21, R21, R24 ;  /* 0x000000181515723e */ /* 0x000fe400000010ff */
[----:B------:R-:W-:Y:S01]  /*8980*/  LOP3.LUT R6, R6, R7, RZ, 0x3c, !PT ;  /* 0x0000000706067212 */ /* 0x000fe200078e3cff */
[----:B------:R-:W-:Y:S01]  /*8990*/  IMAD.X R7, RZ, RZ, R19, P5 ;  /* 0x000000ffff077224 */ /* 0x000fe200028e0613 */
[----:B------:R-:W-:Y:S02]  /*89a0*/  MOV R52, R12 ;  /* 0x0000000c00347202 */ /* 0x000fe40000000f00 */
[----:B------:R-:W-:Y:S01]  /*89b0*/  SHF.R.U64 R10, R10, 0x3, RZ ;  /* 0x000000030a0a7819 */ /* 0x000fe200000012ff */
[----:B------:R-:W3:Y:S01]  /*89c0*/  LDC.64 R12, c[0x0][0xb78] ;  /* 0x0002de00ff0c7b82 */ /* 0x000ee20000000a00 */
[----:B------:R-:W-:Y:S02]  /*89d0*/  F2FP.BF16.F32.PACK_AB R57, R57, R58 ;  /* 0x0000003a3939723e */ /* 0x000fe400000010ff */
[----:B------:R-:W-:-:S02]  /*89e0*/  LOP3.LUT R8, R9, 0x180, RZ, 0xc0, !PT ;  /* 0x0000018009087812 */ /* 0x000fc400078ec0ff */
[----:B------:R-:W-:Y:S01]  /*89f0*/  SHF.R.U64 R15, R15, 0x3, RZ ;  /* 0x000000030f0f7819 */ /* 0x000fe200000012ff */
[----:B-1----:R-:W-:Y:S01]  /*8a00*/  VIADD R60, R56, 0xffffff80 ;  /* 0xffffff80383c7836 */ /* 0x002fe20000000000 */
[----:B------:R-:W-:Y:S02]  /*8a10*/  F2FP.BF16.F32.PACK_AB R30, R29, R30 ;  /* 0x0000001e1d1e723e */ /* 0x000fe400000010ff */
[----:B------:R-:W-:Y:S02]  /*8a20*/  F2FP.BF16.F32.PACK_AB R47, R47, R48 ;  /* 0x000000302f2f723e */ /* 0x000fe400000010ff */
[----:B------:R-:W-:Y:S02]  /*8a30*/  F2FP.BF16.F32.PACK_AB R44, R43, R44 ;  /* 0x0000002c2b2c723e */ /* 0x000fe400000010ff */
[----:B------:R-:W-:Y:S02]  /*8a40*/  F2FP.BF16.F32.PACK_AB R41, R41, R42 ;  /* 0x0000002a2929723e */ /* 0x000fe400000010ff */
        /* <DEDUP_REMOVED lines=8> */
[----:B------:R-:W-:Y:S02]  /*8ad0*/  LOP3.LUT P1, RZ, R3, 0x3, RZ, 0xc0, !PT ;  /* 0x0000000303ff7812 */ /* 0x000fe4000782c0ff */
[----:B------:R-:W-:Y:S01]  /*8ae0*/  LOP3.LUT R10, R10, R11, RZ, 0x3c, !PT ;  /* 0x0000000b0a0a7212 */ /* 0x000fe200078e3cff */
[----:B------:R-:W-:Y:S01]  /*8af0*/  IMAD.X R11, RZ, RZ, R19, P3 ;  /* 0x000000ffff0b7224 */ /* 0x000fe200018e0613 */
[----:B------:R-:W-:Y:S02]  /*8b00*/  F2FP.BF16.F32.PACK_AB R33, R33, R34 ;  /* 0x000000222121723e */ /* 0x000fe400000010ff */
[----:B------:R-:W-:Y:S02]  /*8b10*/  F2FP.BF16.F32.PACK_AB R31, R31, R32 ;  /* 0x000000201f1f723e */ /* 0x000fe400000010ff */
[----:B------:R-:W-:-:S02]  /*8b20*/  F2FP.BF16.F32.PACK_AB R25, R25, R26 ;  /* 0x0000001a1919723e */ /* 0x000fc400000010ff */
[----:B------:R-:W-:Y:S02]  /*8b30*/  SEL R27, R57, R54, P0 ;  /* 0x00000036391b7207 */ /* 0x000fe40000000000 */
[----:B------:R-:W-:Y:S02]  /*8b40*/  IADD3 R3, P6, R18, 0x6020, RZ ;  /* 0x0000602012037810 */ /* 0x000fe40007fde0ff */
[----:B------:R-:W-:Y:S02]  /*8b50*/  SHF.R.U64 R8, R8, 0x3, RZ ;  /* 0x0000000308087819 */ /* 0x000fe400000012ff */
[----:B------:R-:W-:Y:S01]  /*8b60*/  LOP3.LUT R14, R15, R18, RZ, 0x3c, !PT ;  /* 0x000000120f0e7212 */ /* 0x000fe200078e3cff */
[----:B------:R-:W-:Y:S01]  /*8b70*/  IMAD.MOV.U32 R15, RZ, RZ, R19 ;  /* 0x000000ffff0f7224 */ /* 0x000fe200078e0013 */
[----:B------:R-:W-:Y:S02]  /*8b80*/  MOV R46, R6 ;  /* 0x00000006002e7202 */ /* 0x000fe40000000f00 */
[----:B------:R-:W-:-:S02]  /*8b90*/  SEL R57, R54, R57, P0 ;  /* 0x0000003936397207 */ /* 0x000fc40000000000 */
[----:B------:R-:W-:Y:S02]  /*8ba0*/  SEL R35, R41, R38, P0 ;  /* 0x0000002629237207 */ /* 0x000fe40000000000 */
[----:B------:R-:W-:Y:S02]  /*8bb0*/  SEL R59, R47, R44, P0 ;  /* 0x0000002c2f3b7207 */ /* 0x000fe40000000000 */
[----:B------:R-:W-:Y:S02]  /*8bc0*/  SEL R41, R38, R41, P0 ;  /* 0x0000002926297207 */ /* 0x000fe40000000000 */
[----:B------:R-:W-:Y:S02]  /*8bd0*/  SEL R47, R44, R47, P0 ;  /* 0x0000002f2c2f7207 */ /* 0x000fe40000000000 */
[----:B------:R-:W-:Y:S02]  /*8be0*/  SEL R61, R39, R36, P0 ;  /* 0x00000024273d7207 */ /* 0x000fe40000000000 */
[----:B------:R-:W-:-:S02]  /*8bf0*/  ISETP.GE.OR P2, PT, R2, UR10, P1 ;  /* 0x0000000a02007c0c */ /* 0x000fc40008f46670 */
[----:B------:R-:W-:Y:S02]  /*8c00*/  SEL R37, R33, R30, P0 ;  /* 0x0000001e21257207 */ /* 0x000fe40000000000 */
[----:B------:R-:W-:Y:S02]  /*8c10*/  SEL R43, R25, R20, P0 ;  /* 0x00000014192b7207 */ /* 0x000fe40000000000 */
[----:B------:R-:W-:Y:S02]  /*8c20*/  SEL R39, R36, R39, P0 ;  /* 0x0000002724277207 */ /* 0x000fe40000000000 */
[----:B------:R-:W-:Y:S02]  /*8c30*/  SEL R63, R31, R28, P0 ;  /* 0x0000001c1f3f7207 */ /* 0x000fe40000000000 */
[----:B------:R-:W-:Y:S02]  /*8c40*/  LOP3.LUT R2, R3, 0x180, RZ, 0xc0, !PT ;  /* 0x0000018003027812 */ /* 0x000fe400078ec0ff */
[----:B------:R-:W-:Y:S01]  /*8c50*/  LOP3.LUT R8, R8, R9, RZ, 0x3c, !PT ;  /* 0x0000000908087212 */ /* 0x000fe200078e3cff */
[----:B------:R-:W-:Y:S01]  /*8c60*/  IMAD.X R9, RZ, RZ, R19, P4 ;  /* 0x000000ffff097224 */ /* 0x000fe200020e0613 */
[----:B------:R-:W-:-:S02]  /*8c70*/  SEL R33, R30, R33, P0 ;  /* 0x000000211e217207 */ /* 0x000fc40000000000 */
[----:B------:R-:W-:Y:S02]  /*8c80*/  SEL R25, R20, R25, P0 ;  /* 0x0000001914197207 */ /* 0x000fe40000000000 */
[----:B------:R-:W-:Y:S02]  /*8c90*/  SEL R31, R28, R31, P0 ;  /* 0x0000001f1c1f7207 */ /* 0x000fe40000000000 */
[----:B------:R-:W-:Y:S02]  /*8ca0*/  MOV R50, R10 ;  /* 0x0000000a00327202 */ /* 0x000fe40000000f00 */
[----:B------:R-:W-:Y:S02]  /*8cb0*/  MOV R54, R14 ;  /* 0x0000000e00367202 */ /* 0x000fe40000000f00 */
[----:B------:R-:W-:Y:S02]  /*8cc0*/  SHF.R.U64 R2, R2, 0x3, RZ ;  /* 0x0000000302027819 */ /* 0x000fe400000012ff */
[----:B------:R-:W-:Y:S01]  /*8cd0*/  MOV R48, R8 ;  /* 0x0000000800307202 */ /* 0x000fe20000000f00 */
[----:B------:R-:W-:Y:S01]  /*8ce0*/  IMAD.U32 R9, RZ, RZ, UR9 ;  /* 0x00000009ff097e24 */ /* 0x000fe2000f8e00ff */
[----:B------:R-:W-:Y:S01]  /*8cf0*/  LOP3.LUT R2, R2, R3, RZ, 0x3c, !PT ;  /* 0x0000000302027212 */ /* 0x000fe200078e3cff */
[----:B------:R-:W-:Y:S01]  /*8d00*/  IMAD.U32 R9, RZ, RZ, UR5 ;  /* 0x00000005ff097e24 */ /* 0x000fe2000f8e00ff */
[----:B------:R-:W-:Y:S01]  /*8d10*/  USHF.R.S32.HI UR5, URZ, 0x1f, UR44 ;  /* 0x0000001f3f057899 */ /* 0x000fe2000801142c */
[----:B------:R-:W-:Y:S01]  /*8d20*/  IMAD.X R3, RZ, RZ, R19, P6 ;  /* 0x000000ffff037224 */ /* 0x000fe200030e0613 */
[----:B------:R-:W-:Y:S01]  /*8d30*/  SHF.R.S32.HI R56, RZ, 0x1f, R60 ;  /* 0x0000001fff387819 */ /* 0x000fe2000001143c */
[----:B------:R-:W-:Y:S01]  /*8d40*/  IMAD.U32 R8, RZ, RZ, UR8 ;  /* 0x00000008ff087e24 */ /* 0x000fe2000f8e00ff */
[----:B------:R-:W-:-:S02]  /*8d50*/  ISETP.GE.OR P1, PT, R71, UR10, P1 ;  /* 0x0000000a47007c0c */ /* 0x000fc40008f26670 */
[----:B------:R-:W-:Y:S01]  /*8d60*/  MOV R7, R2 ;  /* 0x0000000200077202 */ /* 0x000fe20000000f00 */
[----:B---3--:R-:W-:Y:S01]  /*8d70*/  IMAD R2, R12, UR5, RZ ;  /* 0x000000050c027c24 */ /* 0x008fe2000f8e02ff */
[----:B------:R-:W-:-:S03]  /*8d80*/  LEA.HI R56, R56, R60, RZ, 0x5 ;  /* 0x0000003c38387211 */ /* 0x000fc600078f28ff */
[----:B------:R-:W-:Y:S01]  /*8d90*/  IMAD R38, R13, UR44, R2 ;  /* 0x0000002c0d267c24 */ /* 0x000fe2000f8e0202 */
[----:B------:R-:W-:Y:S01]  /*8da0*/  SHF.R.S32.HI R56, RZ, 0x5, R56 ;  /* 0x00000005ff387819 */ /* 0x000fe20000011438 */
[----:B------:R-:W-:Y:S01]  /*8db0*/  IMAD.WIDE.U32 R2, R12, UR44, R8 ;  /* 0x0000002c0c027c25 */ /* 0x000fe2000f8e0008 */
        /* <DEDUP_REMOVED lines=20> */
[----:B------:R-:W-:Y:S01]  /*8f00*/  SHFL.IDX PT, R43, R43, R0, 0x1c1f ;  /* 0x001c1f002b2b7589 */ /* 0x000fe200000e0000 */
[----:B----4-:R-:W-:Y:S02]  /*8f10*/  SEL R24, R35, R26, P0 ;  /* 0x0000001a23187207 */ /* 0x010fe40000000000 */
[----:B------:R-:W-:Y:S01]  /*8f20*/  SEL R26, R26, R35, P0 ;  /* 0x000000231a1a7207 */ /* 0x000fe20000000000 */
[----:B------:R-:W-:Y:S04]  /*8f30*/  SHFL.IDX PT, R63, R63, R0, 0x1c1f ;  /* 0x001c1f003f3f7589 */ /* 0x000fe800000e0000 */
[----:B------:R-:W3:Y:S01]  /*8f40*/  SHFL.IDX PT, R20, R33, R6, 0x1c1f ;  /* 0x001c1f0621147589 */ /* 0x000ee200000e0000 */
[----:B-1----:R-:W-:-:S02]  /*8f50*/  SEL R13, R59, R30, P0 ;  /* 0x0000001e3b0d7207 */ /* 0x002fc40000000000 */
[----:B------:R-:W-:Y:S01]  /*8f60*/  SEL R15, R30, R59, P0 ;  /* 0x0000003b1e0f7207 */ /* 0x000fe20000000000 */
[----:B------:R1:W4:Y:S04]  /*8f70*/  SHFL.IDX PT, R32, R25, R6, 0x1c1f ;  /* 0x001c1f0619207589 */ /* 0x00032800000e0000 */
[----:B------:R-:W5:Y:S01]  /*8f80*/  SHFL.IDX PT, R40, R31, R6, 0x1c1f ;  /* 0x001c1f061f287589 */ /* 0x000f6200000e0000 */
[----:B--2---:R-:W-:-:S03]  /*8f90*/  SEL R27, R36, R61, P0 ;  /* 0x0000003d241b7207 */ /* 0x004fc60000000000 */
[----:B------:R-:W-:Y:S01]  /*8fa0*/  SHFL.IDX PT, R45, R45, R0, 0x1c1f ;  /* 0x001c1f002d2d7589 */ /* 0x000fe200000e0000 */
[----:B-1----:R-:W-:-:S03]  /*8fb0*/  SEL R25, R61, R36, P0 ;  /* 0x000000243d197207 */ /* 0x002fc60000000000 */
[----:B------:R-:W-:Y:S04]  /*8fc0*/  SHFL.IDX PT, R65, R65, R0, 0x1c1f ;  /* 0x001c1f0041417589 */ /* 0x000fe800000e0000 */
[----:B------:R-:W1:Y:S04]  /*8fd0*/  SHFL.IDX PT, R34, R51, R6, 0x1c1f ;  /* 0x001c1f0633227589 */ /* 0x000e6800000e0000 */
[----:B------:R2:W1:Y:S01]  /*8fe0*/  SHFL.IDX PT, R42, R21, R6, 0x1c1f ;  /* 0x001c1f06152a7589 */ /* 0x00046200000e0000 */
[----:B---3--:R-:W-:Y:S02]  /*8ff0*/  SEL R28, R37, R20, P0 ;  /* 0x00000014251c7207 */ /* 0x008fe40000000000 */
[----:B------:R-:W-:Y:S01]  /*9000*/  SEL R30, R20, R37, P0 ;  /* 0x00000025141e7207 */ /* 0x000fe20000000000 */
[----:B------:R3:W-:Y:S01]  /*9010*/  SHFL.IDX PT, R67, R67, R0, 0x1c1f ;  /* 0x001c1f0043437589 */ /* 0x0007e200000e0000 */
[----:B----4-:R-:W-:-:S03]  /*9020*/  SEL R36, R43, R32, P0 ;  /* 0x000000202b247207 */ /* 0x010fc60000000000 */
[----:B------:R-:W4:Y:S01]  /*9030*/  SHFL.IDX PT, R44, R69, R6, 0x1c1f ;  /* 0x001c1f06452c7589 */ /* 0x000f2200000e0000 */
[----:B-----5:R-:W-:Y:S02]  /*9040*/  SEL R29, R63, R40, P0 ;  /* 0x000000283f1d7207 */ /* 0x020fe40000000000 */
[----:B--2---:R-:W-:Y:S01]  /*9050*/  SHF.R.S32.HI R21, RZ, 0x1f, R71 ;  /* 0x0000001fff157819 */ /* 0x004fe20000011447 */
[----:B------:R-:W-:Y:S01]  /*9060*/  BAR.SYNC.DEFER_BLOCKING 0x1, 0x180 ;  /* 0x0046000000007b1d */ /* 0x000fe20000010000 */
[----:B------:R-:W-:Y:S02]  /*9070*/  SEL R31, R40, R63, P0 ;  /* 0x0000003f281f7207 */ /* 0x000fe40000000000 */
[----:B---3--:R-:W-:-:S04]  /*9080*/  IADD3 R0, P3, R71, R2, RZ ;  /* 0x0000000247007210 */ /* 0x008fc80007f7e0ff */
[----:B------:R-:W-:Y:S02]  /*9090*/  IADD3.X R21, R21, R3, R38, P3, !PT ;  /* 0x0000000315157210 */ /* 0x000fe40001ffe426 */
[----:B------:R-:W-:Y:S02]  /*90a0*/  SEL R38, R32, R43, P0 ;  /* 0x0000002b20267207 */ /* 0x000fe40000000000 */
[----:B-1----:R-:W-:Y:S02]  /*90b0*/  SEL R32, R45, R34, P0 ;  /* 0x000000222d207207 */ /* 0x002fe40000000000 */
[----:B------:R-:W-:Y:S02]  /*90c0*/  SEL R37, R65, R42, P0 ;  /* 0x0000002a41257207 */ /* 0x000fe40000000000 */
[----:B------:R-:W-:Y:S02]  /*90d0*/  SEL R39, R42, R65, P0 ;  /* 0x000000412a277207 */ /* 0x000fe40000000000 */
[----:B------:R-:W-:-:S02]  /*90e0*/  SEL R34, R34, R45, P0 ;  /* 0x0000002d22227207 */ /* 0x000fc40000000000 */
[----:B------:R-:W-:Y:S02]  /*90f0*/  LEA R2, P3, R0, UR6, 0x2 ;  /* 0x0000000600027c11 */ /* 0x000fe4000f8610ff */
[----:B----4-:R-:W-:Y:S02]  /*9100*/  SEL R33, R67, R44, P0 ;  /* 0x0000002c43217207 */ /* 0x010fe40000000000 */
        /* <DEDUP_REMOVED lines=45> */
.L_x_1566:
[----:B------:R-:W-:Y:S05]  /*93e0*/  BSYNC B0 ;  /* 0x0000000000007941 */ /* 0x000fea0003800000 */
.L_x_1565:
[----:B------:R-:W-:Y:S05]  /*93f0*/  BRA `(.L_x_1564) ;  /* 0x0000000400847947 */ /* 0x000fea0003800000 */
.L_x_1563:
        /* <DEDUP_REMOVED lines=35> */
.L_x_1568:
[----:B------:R-:W-:Y:S05]  /*9630*/  BSYNC B0 ;  /* 0x0000000000007941 */ /* 0x000fea0003800000 */
.L_x_1567:
        /* <DEDUP_REMOVED lines=36> */
.L_x_1570:
[----:B------:R-:W-:Y:S05]  /*9880*/  BSYNC B0 ;  /* 0x0000000000007941 */ /* 0x000fea0003800000 */
.L_x_1569:
        /* <DEDUP_REMOVED lines=23> */
.L_x_1571:
[----:B------:R-:W-:Y:S05]  /*9a00*/  BSYNC B0 ;  /* 0x0000000000007941 */ /* 0x000fea0003800000 */
.L_x_1564:
[----:B------:R-:W4:Y:S02]  /*9a10*/  LDC R0, c[0x0][0xda8] ;  /* 0x00036a00ff007b82 */ /* 0x000f240000000800 */
[----:B----4-:R-:W-:-:S13]  /*9a20*/  ISETP.LE.AND P0, PT, R0, UR4, PT ;  /* 0x0000000400007c0c */ /* 0x010fda000bf03270 */
[----:B------:R-:W-:Y:S05]  /*9a30*/  @!P0 BRA `(.L_x_1572) ;  /* 0xffffff7000d08947 */ /* 0x000fea000383ffff */
[----:B------:R-:W-:Y:S05]  /*9a40*/  EXIT ;  /* 0x000000000000794d */ /* 0x000fea0003800000 */
.L_x_1525:
[----:B------:R-:W-:-:S08]  /*9a50*/  NOP ;  /* 0x0000000000007918 */ /* 0x000fd00000000000 */
[----:B------:R-:W1:-:S00]  /*9a60*/  USETMAXREG.DEALLOC.CTAPOOL 0x20 ;  /* 0x00000020000079c8 */ /* 0x000e4000080e0500 */
[----:B-1----:R-:W-:-:S06]  /*9a70*/  LOP3.LUT R2, R0, 0x3, RZ, 0xc0, !PT ;  /* 0x0000000300027812 */ /* 0x002fcc00078ec0ff */
[----:B--2---:R-:W1:Y:S01]  /*9a80*/  S2UR UR4, SR_CTAID.X ;  /* 0x00000000000479c3 */ /* 0x004e620000002500 */
[----:B------:R-:W-:Y:S02]  /*9a90*/  IMAD.MOV.U32 R28, RZ, RZ, RZ ;  /* 0x000000ffff1c7224 */ /* 0x000fe400078e00ff */
[----:B------:R-:W-:Y:S01]  /*9aa0*/  IMAD.MOV.U32 R18, RZ, RZ, 0x1 ;  /* 0x00000001ff127424 */ /* 0x000fe200078e00ff */
[----:B------:R2:W3:Y:S01]  /*9ab0*/  SHFL.IDX PT, R3, R2, RZ, 0x1f ;  /* 0x00001fff02037589 */ /* 0x0004e200000e0000 */
[----:B------:R-:W-:-:S03]  /*9ac0*/  IMAD.MOV.U32 R17, RZ, RZ, RZ ;  /* 0x000000ffff117224 */ /* 0x000fc600078e00ff */
[----:B--2---:R-:W1:Y:S01]  /*9ad0*/  LDC R2, c[0x0][0xda8] ;  /* 0x00036a00ff027b82 */ /* 0x004e620000000800 */
[----:B---3--:R-:W-:-:S04]  /*9ae0*/  ISETP.NE.AND P0, PT, R3, RZ, PT ;  /* 0x000000ff0300720c */ /* 0x008fc80003f05270 */
[----:B------:R-:W-:-:S05]  /*9af0*/  P2R R3, PR, RZ, 0x1 ;  /* 0x00000001ff037803 */ /* 0x000fca0000000000 */
[----:B------:R2:W-:Y:S04]  /*9b00*/  STL [R1], R3 ;  /* 0x0000000301007387 */ /* 0x0005e80000100800 */
[----:B------:R-:W-:Y:S06]  /*9b10*/  @P0 BAR.ARV 0x4, 0x200 ;  /* 0x0108000000000b1d */ /* 0x000fec0000002000 */
[----:B-1----:R-:W-:-:S13]  /*9b20*/  ISETP.LE.AND P0, PT, R2, UR4, PT ;  /* 0x0000000402007c0c */ /* 0x002fda000bf03270 */
[----:B--2---:R-:W-:Y:S05]  /*9b30*/  @P0 BRA `(.L_x_1573) ;  /* 0x0000002c00b00947 */ /* 0x004fea0003800000 */
[----:B------:R-:W1:Y:S01]  /*9b40*/  S2R R8, SR_TID.X ;  /* 0x0000000000087919 */ /* 0x000e620000002100 */
[----:B------:R-:W-:Y:S01]  /*9b50*/  IMAD.SHL.U32 R9, R0, 0x800, RZ ;  /* 0x0000080000097824 */ /* 0x000fe200078e00ff */
[C---:B------:R-:W-:Y:S01]  /*9b60*/  LOP3.LUT R29, R27.reuse, 0x1, RZ, 0xfc, !PT ;  /* 0x000000011b1d7812 */ /* 0x040fe200078efcff */
[----:B------:R-:W-:Y:S01]  /*9b70*/  IMAD.MOV.U32 R23, RZ, RZ, 0x40 ;  /* 0x00000040ff177424 */ /* 0x000fe200078e00ff */
[----:B------:R-:W2:Y:S01]  /*9b80*/  S2R R6, SR_TID.X ;  /* 0x0000000000067919 */ /* 0x000ea20000002100 */
[----:B------:R-:W-:Y:S01]  /*9b90*/  IMAD.U32 R25, RZ, RZ, UR4 ;  /* 0x00000004ff197e24 */ /* 0x000fe2000f8e00ff */
[----:B------:R-:W-:Y:S01]  /*9ba0*/  LOP3.LUT R26, R27, 0x2, RZ, 0xfc, !PT ;  /* 0x000000021b1a7812 */ /* 0x000fe200078efcff */
[----:B------:R-:W-:Y:S01]  /*9bb0*/  IMAD.MOV.U32 R18, RZ, RZ, 0x1 ;  /* 0x00000001ff127424 */ /* 0x000fe200078e00ff */
[----:B------:R-:W-:Y:S01]  /*9bc0*/  ULDC UR42, c[0x0][0xc] ;  /* 0x00000300002a7ab9 */ /* 0x000fe20000000800 */
[----:B------:R-:W-:Y:S01]  /*9bd0*/  IMAD.MOV.U32 R17, RZ, RZ, RZ ;  /* 0x000000ffff117224 */ /* 0x000fe200078e00ff */
[----:B------:R-:W-:Y:S01]  /*9be0*/  ULDC.64 UR44, c[0x0][0x198] ;  /* 0x00006600002c7ab9 */ /* 0x000fe20000000a00 */
[----:B------:R-:W-:Y:S01]  /*9bf0*/  IMAD.MOV.U32 R28, RZ, RZ, RZ ;  /* 0x000000ffff1c7224 */ /* 0x000fe200078e00ff */
[----:B-1----:R-:W-:Y:S01]  /*9c00*/  SHF.R.U32.HI R4, RZ, 0x1, R8 ;  /* 0x00000001ff047819 */ /* 0x002fe20000011608 */
[C---:B------:R-:W-:Y:S01]  /*9c10*/  IMAD.SHL.U32 R2, R8.reuse, 0x20, RZ ;  /* 0x0000002008027824 */ /* 0x040fe200078e00ff */
[C---:B------:R-:W-:Y:S01]  /*9c20*/  LOP3.LUT P0, RZ, R8.reuse, 0x4, RZ, 0xc0, !PT ;  /* 0x0000000408ff7812 */ /* 0x040fe2000780c0ff */
[----:B------:R-:W-:Y:S01]  /*9c30*/  IMAD.SHL.U32 R0, R8, 0x80, RZ ;  /* 0x0000008008007824 */ /* 0x000fe200078e00ff */
[----:B------:R-:W-:-:S02]  /*9c40*/  LOP3.LUT R5, R4, 0x20, RZ, 0xc0, !PT ;  /* 0x0000002004057812 */ /* 0x000fc400078ec0ff */
[----:B--2---:R-:W-:Y:S02]  /*9c50*/  LOP3.LUT R6, R6, 0x7f, RZ, 0xc0, !PT ;  /* 0x0000007f06067812 */ /* 0x004fe400078ec0ff */
[----:B------:R-:W-:Y:S02]  /*9c60*/  LOP3.LUT R3, R2, 0x80, RZ, 0xc0, !PT ;  /* 0x0000008002037812 */ /* 0x000fe400078ec0ff */
        /* <DEDUP_REMOVED lines=15> */
.L_x_1629:
[----:B------:R-:W-:Y:S01]  /*9d60*/  ULDC UR8, c[0x0][0xdd0] ;  /* 0x0003740000087ab9 */ /* 0x000fe20000000800 */
[----:B------:R-:W1:Y:S01]  /*9d70*/  LDC R0, c[0x0][0xde8] ;  /* 0x00037a00ff007b82 */ /* 0x000e620000000800 */
        /* <DEDUP_REMOVED lines=10> */
[----:B------:R-:W-:Y:S05]  /*9e20*/  @!P0 BRA `(.L_x_1574) ;  /* 0x0000000000208947 */ /* 0x000fea0003800000 */
        /* <DEDUP_REMOVED lines=8> */
.L_x_1574:
[----:B------:R-:W-:Y:S01]  /*9eb0*/  ULDC UR9, c[0x0][0xdc4] ;  /* 0x0003710000097ab9 */ /* 0x000fe20000000800 */
[----:B------:R-:W-:Y:S01]  /*9ec0*/  UMOV UR7, UR8 ;  /* 0x0000000800077c82 */ /* 0x000fe20008000000 */
[----:B------:R-:W-:-:S11]  /*9ed0*/  UISETP.NE.AND UP0, UPT, UR9, 0x1, UPT ;  /* 0x000000010900788c */ /* 0x000fd6000bf05270 */
[----:B------:R-:W-:Y:S02]  /*9ee0*/  @UP0 ULDC.64 UR10, c[0x0][0xdc8] ;  /* 0x00037200000a0ab9 */ /* 0x000fe40000000a00 */
[----:B------:R-:W-:-:S04]  /*9ef0*/  UIMAD.WIDE.U32 UR4, UR8, UR10, URZ ;  /* 0x0000000a080472a5 */ /* 0x000fc8000f8e003f */
[----:B------:R-:W-:-:S04]  /*9f00*/  @UP0 USHF.R.U32.HI UR7, URZ, UR11, UR5 ;  /* 0x0000000b3f070299 */ /* 0x000fc80008011605 */
[----:B------:R-:W-:-:S12]  /*9f10*/  UIMAD UR4, UR7, UR9, URZ ;  /* 0x00000009070472a4 */ /* 0x000fd8000f8e023f */
.L_x_1575:
[----:B------:R-:W-:Y:S01]  /*9f20*/  ULOP3.LUT UR5, URZ, UR7, URZ, 0x33, !UPT ;  /* 0x000000073f057292 */ /* 0x000fe2000f8e333f */
[----:B------:R-:W-:Y:S01]  /*9f30*/  BSSY B6, `(.L_x_1576) ;  /* 0x0000294000067945 */ /* 0x000fe20003800000 */
[----:B------:R-:W-:Y:S01]  /*9f40*/  ULDC.64 UR10, c[0x0][0x3f8] ;  /* 0x0000fe00000a7ab9 */ /* 0x000fe20000000a00 */
[----:B------:R-:W-:Y:S01]  /*9f50*/  ULDC UR7, c[0x0][0xdac] ;  /* 0x00036b0000077ab9 */ /* 0x000fe20000000800 */
[----:B------:R-:W-:Y:S02]  /*9f60*/  UISETP.NE.U32.AND UP0, UPT, UR10, URZ, UPT ;  /* 0x0000003f0a00728c */ /* 0x000fe4000bf05070 */
[----:B------:R-:W-:Y:S02]  /*9f70*/  UIADD3 UR5, UR5, UR7, URZ ;  /* 0x0000000705057290 */ /* 0x000fe4000fffe03f */
[----:B------:R-:W-:Y:S02]  /*9f80*/  UISETP.NE.AND.EX UP0, UPT, UR11, URZ, UPT, UP0 ;  /* 0x0000003f0b00728c */ /* 0x000fe4000bf05300 */
[----:B------:R-:W-:Y:S01]  /*9f90*/  UIMAD UR37, UR5, 0xc0, URZ ;  /* 0x000000c0052578a4 */ /* 0x000fe2000f8e023f */
[----:B------:R-:W-:Y:S01]  /*9fa0*/  ULDC UR7, c[0x0][0x404] ;  /* 0x0001010000077ab9 */ /* 0x000fe20000000800 */
[----:B------:R-:W-:Y:S01]  /*9fb0*/  ULDC UR10, c[0x0][0x288] ;  /* 0x0000a200000a7ab9 */ /* 0x000fe20000000800 */
[----:B------:R-:W-:-:S02]  /*9fc0*/  USEL UR7, UR7, 0x1, UP0 ;  /* 0x0000000107077887 */ /* 0x000fc40008000000 */
[----:B------:R-:W-:Y:S01]  /*9fd0*/  UIADD3 UR5, UR37, 0x13f, -UR10 ;  /* 0x0000013f25057890 */ /* 0x000fe2000fffe80a */
[----:B------:R-:W-:Y:S02]  /*9fe0*/  ULDC UR9, c[0x0][0xdb8] ;  /* 0x00036e0000097ab9 */ /* 0x000fe40000000800 */
[----:B------:R-:W-:Y:S01]  /*9ff0*/  ULDC UR10, c[0x0][0x2e0] ;  /* 0x0000b800000a7ab9 */ /* 0x000fe20000000800 */
[----:B------:R-:W-:Y:S02]  /*a000*/  UISETP.NE.AND UP1, UPT, UR9, 0x1, UPT ;  /* 0x000000010900788c */ /* 0x000fe4000bf25270 */
[----:B------:R-:W-:Y:S02]  /*a010*/  UIMAD UR11, UR7, UR10, 0x7f ;  /* 0x0000007f070b74a4 */ /* 0x000fe4000f8e020a */
[----:B------:R-:W-:Y:S02]  /*a020*/  UIMAD UR5, UR7, UR10, UR5 ;  /* 0x0000000a070572a4 */ /* 0x000fe4000f8e0205 */
[----:B------:R-:W-:-:S02]  /*a030*/  USHF.R.S32.HI UR10, URZ, 0x1f, UR11 ;  /* 0x0000001f3f0a7899 */ /* 0x000fc4000801140b */
[----:B------:R-:W-:Y:S02]  /*a040*/  USHF.R.S32.HI UR7, URZ, 0x1f, UR5 ;  /* 0x0000001f3f077899 */ /* 0x000fe40008011405 */
[----:B------:R-:W-:Y:S02]  /*a050*/  ULEA.HI UR10, UR10, UR11, URZ, 0x7 ;  /* 0x0000000b0a0a7291 */ /* 0x000fe4000f8f383f */
[----:B------:R-:W-:Y:S02]  /*a060*/  ULEA.HI UR7, UR7, UR5, URZ, 0x7 ;  /* 0x0000000507077291 */ /* 0x000fe4000f8f383f */
[----:B------:R-:W-:Y:S02]  /*a070*/  USHF.R.S32.HI UR10, URZ, 0x7, UR10 ;  /* 0x000000073f0a7899 */ /* 0x000fe4000801140a */
[----:B------:R-:W-:Y:S02]  /*a080*/  USHF.R.S32.HI UR7, URZ, 0x7, UR7 ;  /* 0x000000073f077899 */ /* 0x000fe40008011407 */
[----:B------:R-:W-:-:S02]  /*a090*/  UIADD3 UR4, UR8, -UR4, URZ ;  /* 0x8000000408047290 */ /* 0x000fc4000fffe03f */
[----:B------:R-:W-:Y:S01]  /*a0a0*/  UISETP.LT.AND UP0, UPT, UR10, UR7, UPT ;  /* 0x000000070a00728c */ /* 0x000fe2000bf01270 */
[----:B------:R-:W-:-:S03]  /*a0b0*/  ULDC UR8, c[0x0][0xdc4] ;  /* 0x0003710000087ab9 */ /* 0x000fc60000000800 */
[----:B------:R-:W-:Y:S02]  /*a0c0*/  USEL UR41, UR10, UR7, UP0 ;  /* 0x000000070a297287 */ /* 0x000fe40008000000 */
[----:B------:R-:W-:-:S03]  /*a0d0*/  UIMAD UR6, UR6, UR8, UR4 ;  /* 0x00000008060672a4 */ /* 0x000fc6000f8e0204 */
[----:B------:R-:W-:Y:S01]  /*a0e0*/  @UP1 ULDC UR4, c[0x0][0xdbc] ;  /* 0x00036f0000041ab9 */ /* 0x000fe20000000800 */
[----:B------:R-:W-:Y:S01]  /*a0f0*/  ISETP.LT.AND P0, PT, RZ, UR41, PT ;  /* 0x00000029ff007c0c */ /* 0x000fe2000bf01270 */
[----:B------:R-:W-:Y:S01]  /*a100*/  UIMAD.WIDE.U32 UR4, UR6, UR4, URZ ;  /* 0x00000004060472a5 */ /* 0x000fe2000f8e003f */
[----:B------:R-:W-:Y:S01]  /*a110*/  @UP1 ULDC UR8, c[0x0][0xdc0] ;  /* 0x0003700000081ab9 */ /* 0x000fe20000000800 */
[----:B------:R-:W-:Y:S02]  /*a120*/  UMOV UR39, UR6 ;  /* 0x0000000600277c82 */ /* 0x000fe40008000000 */
[----:B------:R-:W-:-:S04]  /*a130*/  @UP1 USHF.R.U32.HI UR39, URZ, UR8, UR5 ;  /* 0x000000083f271299 */ /* 0x000fc80008011605 */
[----:B------:R-:W-:-:S04]  /*a140*/  UIADD3 UR38, -UR39, URZ, URZ ;  /* 0x0000003f27267290 */ /* 0x000fc8000fffe13f */
[----:B------:R-:W-:Y:S01]  /*a150*/  UIMAD UR38, UR9, UR38, UR6 ;  /* 0x00000026092672a4 */ /* 0x000fe2000f8e0206 */
[----:B------:R-:W-:Y:S11]  /*a160*/  @P0 BRA `(.L_x_1577) ;  /* 0x0000000000440947 */ /* 0x000ff60003800000 */
[----:B------:R-:W1:Y:S02]  /*a170*/  S2R R0, SR_TID.X ;  /* 0x0000000000007919 */ /* 0x000e640000002100 */
[----:B-1----:R-:W-:-:S04]  /*a180*/  LOP3.LUT R0, R0, 0x7f, RZ, 0xc0, !PT ;  /* 0x0000007f00007812 */ /* 0x002fc800078ec0ff */
        /* <DEDUP_REMOVED lines=15> */
.L_x_1577:
        /* <DEDUP_REMOVED lines=23> */
.L_x_1579:
[----:B------:R-:W-:-:S06]  /*a3f0*/  UIADD3 UR4, UR40, 0x9000, URZ ;  /* 0x0000900028047890 */ /* 0x000fcc000fffe03f */
[----:B------:R-:W-:-:S05]  /*a400*/  IMAD.U32 R16, RZ, RZ, UR4 ;  /* 0x00000004ff107e24 */ /* 0x000fca000f8e00ff */
        /* <DEDUP_REMOVED lines=18> */
.L_x_1580:
        /* <DEDUP_REMOVED lines=20> */
.L_x_1581:
        /* <DEDUP_REMOVED lines=18> */
.L_x_1582:
[----:B------:R-:W-:Y:S01]  /*a790*/  ULDC.64 UR4, c[0x0][0x9f8] ;  /* 0x00027e0000047ab9 */ /* 0x000fe20000000a00 */
[----:B------:R-:W-:Y:S01]  /*a7a0*/  IMAD.U32 R5, RZ, RZ, UR39 ;  /* 0x00000027ff057e24 */ /* 0x000fe2000f8e00ff */
[----:B------:R-:W-:Y:S01]  /*a7b0*/  ISETP.NE.U32.AND P0, PT, RZ, UR4, PT ;  /* 0x00000004ff007c0c */ /* 0x000fe2000bf05070 */
[----:B------:R-:W-:Y:S01]  /*a7c0*/  IMAD.U32 R19, RZ, RZ, UR39 ;  /* 0x00000027ff137e24 */ /* 0x000fe2000f8e00ff */
[----:B------:R-:W1:Y:S01]  /*a7d0*/  S2R R4, SR_TID.X ;  /* 0x0000000000047919 */ /* 0x000e620000002100 */
[----:B------:R-:W2:Y:S01]  /*a7e0*/  LDC R0, c[0x0][0x428] ;  /* 0x00010a00ff007b82 */ /* 0x000ea20000000800 */
[----:B------:R-:W-:-:S13]  /*a7f0*/  ISETP.NE.AND.EX P0, PT, RZ, UR5, PT, P0 ;  /* 0x00000005ff007c0c */ /* 0x000fda000bf05300 */
[----:B------:R-:W3:Y:S01]  /*a800*/  @P0 LDC.64 R2, c[0x0][0x9f8] ;  /* 0x00027e00ff020b82 */ /* 0x000ee20000000a00 */
[----:B-1----:R-:W-:Y:S01]  /*a810*/  LOP3.LUT R21, R4, 0x7f, RZ, 0xc0, !PT ;  /* 0x0000007f04157812 */ /* 0x002fe200078ec0ff */
[----:B---3--:R-:W-:-:S05]  /*a820*/  @P0 IMAD.WIDE R2, R5, 0x4, R2 ;  /* 0x0000000405020825 */ /* 0x008fca00078e0202 */
[----:B------:R1:W3:Y:S01]  /*a830*/  @P0 LDG.E R19, desc[UR46][R2.64] ;  /* 0x0000002e02130981 */ /* 0x0002e2000c1e1900 */
[----:B--2---:R-:W-:Y:S01]  /*a840*/  ISETP.NE.AND P0, PT, R0, 0x1, PT ;  /* 0x000000010000780c */ /* 0x004fe20003f05270 */
        /* <DEDUP_REMOVED lines=8> */
[----:B-1----:R-:W1:Y:S01]  /*a8d0*/  LDC.64 R2, c[0x0][0x3f8] ;  /* 0x0000fe00ff027b82 */ /* 0x002e620000000a00 */
[----:B------:R-:W-:Y:S01]  /*a8e0*/  UMOV UR14, UR38 ;  /* 0x00000026000e7c82 */ /* 0x000fe20008000000 */
[----:B------:R-:W-:Y:S01]  /*a8f0*/  UMOV UR15, UR39 ;  /* 0x00000027000f7c82 */ /* 0x000fe20008000000 */
[----:B------:R-:W-:Y:S01]  /*a900*/  UMOV UR6, 0xffffffff ;  /* 0xffffffff00067882 */ /* 0x000fe20000000000 */
[----:B------:R-:W-:Y:S01]  /*a910*/  SHF.R.U32.HI R4, RZ, 0x5, R4 ;  /* 0x00000005ff047819 */ /* 0x000fe20000011604 */
[----:B------:R-:W-:Y:S01]  /*a920*/  IMAD.U32 R16, RZ, RZ, UR38 ;  /* 0x00000026ff107e24 */ /* 0x000fe2000f8e00ff */
[----:B------:R-:W-:-:S02]  /*a930*/  VOTEU.ALL UP1, P2 ;  /* 0x00000000003f7886 */ /* 0x000fc40001020000 */
[----:B------:R-:W2:Y:S01]  /*a940*/  @P0 LDC R0, c[0x0][0x42c] ;  /* 0x00010b00ff000b82 */ /* 0x000ea20000000800 */
[----:B------:R-:W-:Y:S02]  /*a950*/  LOP3.LUT R4, R4, 0x3, RZ, 0xc0, !PT ;  /* 0x0000000304047812 */ /* 0x000fe400078ec0ff */
        /* <DEDUP_REMOVED lines=14> */
.L_x_1648:
        /* <DEDUP_REMOVED lines=8> */
.L_x_1651:
        /* <DEDUP_REMOVED lines=9> */
[----:B-1----:R-:W1:Y:S02]  /*ab50*/  @P0 LDC.64 R4, c[0x0][0x420] ;  /* 0x00010800ff040b82 */ /* 0x002e640000000a00 */
[----:B-1----:R-:W-:-:S05]  /*ab60*/  @P0 IMAD.HI.U32 R4, R6, R4, RZ ;  /* 0x0000000406040227 */ /* 0x002fca00078e00ff */
        /* <DEDUP_REMOVED lines=10> */
.L_x_1587:
[----:B------:R-:W-:Y:S02]  /*ac10*/  LEA R5, R17, UR40, 0x3 ;  /* 0x0000002811057c11 */ /* 0x000fe4000f8e18ff */
[----:B--2---:R-:W-:Y:S02]  /*ac20*/  SHF.L.U32 R2, R18, 0x1f, RZ ;  /* 0x0000001f12027819 */ /* 0x004fe400000006ff */
[----:B------:R-:W-:Y:S02]  /*ac30*/  ISETP.NE.AND P0, PT, R21, RZ, PT ;  /* 0x000000ff1500720c */ /* 0x000fe40003f05270 */
[----:B------:R-:W2:Y:S02]  /*ac40*/  SYNCS.PHASECHK.TRANS64.TRYWAIT P3, [R5+URZ+0x19c80], R2 ;  /* 0x019c8002050075a7 */ /* 0x000ea4000806017f */
[----:B--2---:R-:W-:Y:S09]  /*ac50*/  @!P3 BRA `(.L_x_1588) ;  /* 0x000000240048b947 */ /* 0x004ff20003800000 */
.L_x_1652:
[----:B------:R-:W-:Y:S05]  /*ac60*/  @P0 BRA `(.L_x_1589) ;  /* 0x00000000001c0947 */ /* 0x000fea0003800000 */
[----:B------:R-:W1:Y:S02]  /*ac70*/  S2R R3, SR_TID.X ;  /* 0x0000000000037919 */ /* 0x000e640000002100 */
[----:B-1----:R-:W-:Y:S01]  /*ac80*/  LOP3.LUT R4, R3, 0x1f, RZ, 0xc0, !PT ;  /* 0x0000001f03047812 */ /* 0x002fe200078ec0ff */
[----:B------:R-:W-:-:S03]  /*ac90*/  IMAD.MOV.U32 R3, RZ, RZ, 0x3000 ;  /* 0x00003000ff037424 */ /* 0x000fc600078e00ff */
[----:B------:R-:W-:Y:S01]  /*aca0*/  ISETP.NE.AND P3, PT, R4, RZ, PT ;  /* 0x000000ff0400720c */ /* 0x000fe20003f65270 */
[----:B------:R3:W-:-:S12]  /*acb0*/  SYNCS.ARRIVE.TRANS64 RZ, [R5+URZ+0x19c70], R3 ;  /* 0x019c700305ff79a7 */ /* 0x0007d8000800003f */
[----:B---3--:R-:W-:Y:S05]  /*acc0*/  @!P3 BRA `(.L_x_1589) ;  /* 0x000000000004b947 */ /* 0x008fea0003800000 */
[----:B------:R-:W-:Y:S01]  /*acd0*/  BPT.TRAP 0x1 ;  /* 0x000000040000795c */ /* 0x000fe20000300000 */
.L_x_1589:
[----:B-1----:R-:W-:Y:S01]  /*ace0*/  IMAD.U32 R4, RZ, RZ, UR40 ;  /* 0x00000028ff047e24 */ /* 0x002fe2000f8e00ff */
[----:B------:R-:W-:Y:S01]  /*acf0*/  R2UR UR9, R5 ;  /* 0x00000000050972ca */ /* 0x000fe200000e0000 */
[----:B------:R-:W-:Y:S01]  /*ad00*/  IMAD.SHL.U32 R6, R6, 0x80, RZ ;  /* 0x0000008006067824 */ /* 0x000fe200078e00ff */
        /* <DEDUP_REMOVED lines=23> */
[----:B------:R-:W3:Y:S02]  /*ae80*/  SYNCS.PHASECHK.TRANS64.TRYWAIT P3, [R5+URZ+0x19c40], R2 ;  /* 0x019c4002050075a7 */ /* 0x000ee4000806017f */
[----:B-1-3--:R-:W-:Y:S05]  /*ae90*/  @!P3 BRA `(.L_x_1590) ;  /* 0x0000002000ccb947 */ /* 0x00afea0003800000 */
.L_x_1653:
[----:B------:R-:W-:Y:S05]  /*aea0*/  @P0 BRA `(.L_x_1591) ;  /* 0x00000000001c0947 */ /* 0x000fea0003800000 */
[----:B------:R-:W3:Y:S01]  /*aeb0*/  S2R R4, SR_TID.X ;  /* 0x0000000000047919 */ /* 0x000ee20000002100 */
[----:B-12---:R-:W-:-:S04]  /*aec0*/  IMAD.MOV.U32 R2, RZ, RZ, 0x3000 ;  /* 0x00003000ff027424 */ /* 0x006fc800078e00ff */
[----:B------:R4:W-:Y:S01]  /*aed0*/  SYNCS.ARRIVE.TRANS64 RZ, [R5+URZ+0x19c30], R2 ;  /* 0x019c300205ff79a7 */ /* 0x0009e2000800003f */
[----:B---3--:R-:W-:-:S04]  /*aee0*/  LOP3.LUT R4, R4, 0x1f, RZ, 0xc0, !PT ;  /* 0x0000001f04047812 */ /* 0x008fc800078ec0ff */
[----:B------:R-:W-:-:S13]  /*aef0*/  ISETP.NE.AND P0, PT, R4, RZ, PT ;  /* 0x000000ff0400720c */ /* 0x000fda0003f05270 */
[----:B----4-:R-:W-:Y:S05]  /*af00*/  @!P0 BRA `(.L_x_1591) ;  /* 0x0000000000048947 */ /* 0x010fea0003800000 */
[----:B------:R-:W-:Y:S01]  /*af10*/  BPT.TRAP 0x1 ;  /* 0x000000040000795c */ /* 0x000fe20000300000 */
.L_x_1591:
        /* <DEDUP_REMOVED lines=22> */
[----:B------:R3:W-:Y:S02]  /*b080*/  UTMALDG.4D [UR8], [UR4], desc[UR6] ;  /* 0x00000608040075b4 */ /* 0x0007e40008019000 */
[----:B---3--:R-:W-:Y:S01]  /*b090*/  NOP ;  /* 0x0000000000007918 */ /* 0x008fe20000000000 */
.L_x_1586:
        /* <DEDUP_REMOVED lines=9> */
[----:B-12---:R-:W-:Y:S01]  /*b130*/  @P0 IMAD.MOV.U32 R2, RZ, RZ, 0x4800 ;  /* 0x00004800ff020424 */ /* 0x006fe200078e00ff */
        /* <DEDUP_REMOVED lines=9> */
[----:B------:R2:W-:Y:S01]  /*b1d0*/  @P0 SYNCS.ARRIVE.TRANS64 RZ, [UR40+0x19c00], R2 ;  /* 0x019c0002ffff09a7 */ /* 0x0005e20008000028 */
[----:B------:R-:W-:Y:S01]  /*b1e0*/  UMOV UR29, UR39 ;  /* 0x00000027001d7c82 */ /* 0x000fe20008000000 */
        /* <DEDUP_REMOVED lines=10> */
.L_x_1584:
        /* <DEDUP_REMOVED lines=8> */
.L_x_1654:
[----:B------:R-:W-:Y:S05]  /*b310*/  BSYNC B0 ;  /* 0x0000000000007941 */ /* 0x000fea0003800000 */
.L_x_1592:
[----:B------:R-:W-:-:S06]  /*b320*/  UISETP.GE.AND UP0, UPT, UR41, 0x2, UPT ;  /* 0x000000022900788c */ /* 0x000fcc000bf06270 */
[----:B------:R-:W-:-:S13]  /*b330*/  PLOP3.LUT P0, PT, PT, PT, UP0, 0x80, 0x0 ;  /* 0x000000000000781c */ /* 0x000fda0003f0f008 */
[----:B------:R-:W-:Y:S05]  /*b340*/  @!P0 BRA `(.L_x_1594) ;  /* 0x0000000c00dc8947 */ /* 0x000fea0003800000 */
[----:B------:R-:W-:Y:S01]  /*b350*/  UIADD3 UR4, UR41, -0x2, URZ ;  /* 0xfffffffe29047890 */ /* 0x000fe2000fffe03f */
[----:B--2---:R-:W-:Y:S02]  /*b360*/  IMAD.MOV.U32 R3, RZ, RZ, R18 ;  /* 0x000000ffff037224 */ /* 0x004fe400078e0012 */
[----:B------:R-:W-:-:S03]  /*b370*/  IMAD.MOV.U32 R8, RZ, RZ, R17 ;  /* 0x000000ffff087224 */ /* 0x000fc600078e0011 */
[----:B------:R-:W-:-:S07]  /*b380*/  IMAD.U32 R2, RZ, RZ, UR4 ;  /* 0x00000004ff027e24 */ /* 0x000fce000f8e00ff */
.L_x_1618:
        /* <DEDUP_REMOVED lines=29> */
.L_x_1597:
[----:B-1----:R-:W2:Y:S01]  /*b560*/  S2R R4, SR_TID.X ;  /* 0x0000000000047919 */ /* 0x002ea20000002100 */
[----:B------:R-:W-:Y:S01]  /*b570*/  LEA R10, R17, UR40, 0x3 ;  /* 0x00000028110a7c11 */ /* 0x000fe2000f8e18ff */
[----:B------:R-:W-:Y:S01]  /*b580*/  BSSY B1, `(.L_x_1598) ;  /* 0x0000006000017945 */ /* 0x000fe20003800000 */
[----:B--2---:R-:W-:Y:S02]  /*b590*/  LOP3.LUT R6, R4, 0x7f, RZ, 0xc0, !PT ;  /* 0x0000007f04067812 */ /* 0x004fe400078ec0ff */
[----:B------:R-:W-:Y:S02]  /*b5a0*/  SHF.L.U32 R4, R18, 0x1f, RZ ;  /* 0x0000001f12047819 */ /* 0x000fe400000006ff */
[----:B------:R-:W-:Y:S02]  /*b5b0*/  ISETP.NE.AND P3, PT, R6, RZ, PT ;  /* 0x000000ff0600720c */ /* 0x000fe40003f65270 */
[----:B------:R-:W1:Y:S02]  /*b5c0*/  SYNCS.PHASECHK.TRANS64.TRYWAIT P0, [R10+URZ+0x19c80], R4 ;  /* 0x019c80040a0075a7 */ /* 0x000e64000800017f */
[----:B-1----:R-:W-:Y:S09]  /*b5d0*/  @!P0 BRA `(.L_x_1599) ;  /* 0x0000001c00288947 */ /* 0x002ff20003800000 */
.L_x_1655:
[----:B------:R-:W-:Y:S05]  /*b5e0*/  BSYNC B1 ;  /* 0x0000000000017941 */ /* 0x000fea0003800000 */
.L_x_1598:
[----:B------:R-:W-:Y:S04]  /*b5f0*/  BSSY B1, `(.L_x_1600) ;  /* 0x0000009000017945 */ /* 0x000fe80003800000 */
[----:B------:R-:W-:Y:S05]  /*b600*/  @P3 BRA `(.L_x_1601) ;  /* 0x00000000001c3947 */ /* 0x000fea0003800000 */
[----:B------:R-:W2:Y:S01]  /*b610*/  S2R R6, SR_TID.X ;  /* 0x0000000000067919 */ /* 0x000ea20000002100 */
[----:B------:R-:W-:-:S04]  /*b620*/  IMAD.MOV.U32 R7, RZ, RZ, 0x3000 ;  /* 0x00003000ff077424 */ /* 0x000fc800078e00ff */
[----:B------:R3:W-:Y:S01]  /*b630*/  SYNCS.ARRIVE.TRANS64 RZ, [R10+URZ+0x19c70], R7 ;  /* 0x019c70070aff79a7 */ /* 0x0007e2000800003f */
[----:B--2---:R-:W-:-:S04]  /*b640*/  LOP3.LUT R6, R6, 0x1f, RZ, 0xc0, !PT ;  /* 0x0000001f06067812 */ /* 0x004fc800078ec0ff */
[----:B------:R-:W-:-:S13]  /*b650*/  ISETP.NE.AND P0, PT, R6, RZ, PT ;  /* 0x000000ff0600720c */ /* 0x000fda0003f05270 */
[----:B---3--:R-:W-:Y:S05]  /*b660*/  @!P0 BRA `(.L_x_1601) ;  /* 0x0000000000048947 */ /* 0x008fea0003800000 */
[----:B------:R-:W-:Y:S01]  /*b670*/  BPT.TRAP 0x1 ;  /* 0x000000040000795c */ /* 0x000fe20000300000 */
.L_x_1601:
[----:B------:R-:W-:Y:S05]  /*b680*/  BSYNC B1 ;  /* 0x0000000000017941 */ /* 0x000fea0003800000 */
.L_x_1600:
[----:B------:R-:W-:Y:S01]  /*b690*/  IMAD.MOV.U32 R9, RZ, RZ, RZ ;  /* 0x000000ffff097224 */ /* 0x000fe200078e00ff */
[----:B------:R-:W-:Y:S01]  /*b6a0*/  R2UR UR12, R16 ;  /* 0x00000000100c72ca */ /* 0x000fe200000e0000 */
[----:B------:R-:W-:Y:S01]  /*b6b0*/  IMAD.U32 R6, RZ, RZ, UR40 ;  /* 0x00000028ff067e24 */ /* 0x000fe2000f8e00ff */
[----:B------:R-:W-:Y:S01]  /*b6c0*/  UIADD3 UR4, UP0, UR44, 0x470, URZ ;  /* 0x000004702c047890 */ /* 0x000fe2000ff1e03f */
[----:B------:R-:W-:Y:S01]  /*b6d0*/  PLOP3.LUT P0, PT, PT, PT, PT, 0x80, 0x0 ;  /* 0x000000000000781c */ /* 0x000fe20003f0f070 */
[----:B------:R-:W-:Y:S01]  /*b6e0*/  UMOV UR6, 0x0 ;  /* 0x0000000000067882 */ /* 0x000fe20000000000 */
[----:B------:R-:W-:Y:S01]  /*b6f0*/  R2UR UR10, R9 ;  /* 0x00000000090a72ca */ /* 0x000fe200000e0000 */
[----:B------:R-:W-:Y:S01]  /*b700*/  IMAD R7, R17, 0x3000, R6 ;  /* 0x0000300011077824 */ /* 0x000fe200078e0206 */
[----:B------:R-:W-:Y:S01]  /*b710*/  UIADD3.X UR5, URZ, UR45, URZ, UP0, !UPT ;  /* 0x0000002d3f057290 */ /* 0x000fe200087fe43f */
[----:B------:R-:W-:Y:S01]  /*b720*/  IMAD.SHL.U32 R6, R5, 0x80, RZ ;  /* 0x0000008005067824 */ /* 0x000fe200078e00ff */
[----:B------:R-:W-:Y:S01]  /*b730*/  UMOV UR7, 0x14f00000 ;  /* 0x14f0000000077882 */ /* 0x000fe20000000000 */
[----:B------:R-:W-:-:S02]  /*b740*/  VIADD R5, R10, 0x19c70 ;  /* 0x00019c700a057836 */ /* 0x000fc40000000000 */
[----:B------:R-:W-:-:S08]  /*b750*/  VIADD R11, R7, 0x9000 ;  /* 0x00009000070b7836 */ /* 0x000fd00000000000 */
.L_x_1602:
        /* <DEDUP_REMOVED lines=16> */
.L_x_1603:
        /* <DEDUP_REMOVED lines=16> */
.L_x_1604:
        /* <DEDUP_REMOVED lines=12> */
.L_x_1656:
[----:B------:R-:W-:Y:S05]  /*ba20*/  BSYNC B1 ;  /* 0x0000000000017941 */ /* 0x000fea0003800000 */
.L_x_1605:
[----:B------:R-:W-:Y:S01]  /*ba30*/  BSSY B1, `(.L_x_1607) ;  /* 0x000000b000017945 */ /* 0x000fe20003800000 */
[----:B-12---:R-:W-:Y:S02]  /*ba40*/  IMAD.MOV.U32 R4, RZ, RZ, 0x0 ;  /* 0x00000000ff047424 */ /* 0x006fe400078e00ff */
[----:B------:R-:W-:Y:S01]  /*ba50*/  IMAD.MOV.U32 R5, RZ, RZ, 0x14f00000 ;  /* 0x14f00000ff057424 */ /* 0x000fe200078e00ff */
[----:B------:R-:W-:Y:S06]  /*ba60*/  @P3 BRA `(.L_x_1608) ;  /* 0x00000000001c3947 */ /* 0x000fec0003800000 */
[----:B------:R-:W1:Y:S02]  /*ba70*/  S2R R13, SR_TID.X ;  /* 0x00000000000d7919 */ /* 0x000e640000002100 */
[----:B-1----:R-:W-:Y:S01]  /*ba80*/  LOP3.LUT R14, R13, 0x1f, RZ, 0xc0, !PT ;  /* 0x0000001f0d0e7812 */ /* 0x002fe200078ec0ff */
[----:B------:R-:W-:-:S03]  /*ba90*/  IMAD.MOV.U32 R13, RZ, RZ, 0x3000 ;  /* 0x00003000ff0d7424 */ /* 0x000fc600078e00ff */
[----:B------:R-:W-:Y:S01]  /*baa0*/  ISETP.NE.AND P0, PT, R14, RZ, PT ;  /* 0x000000ff0e00720c */ /* 0x000fe20003f05270 */
[----:B------:R1:W-:-:S12]  /*bab0*/  SYNCS.ARRIVE.TRANS64 RZ, [R10+URZ+0x19c30], R13 ;  /* 0x019c300d0aff79a7 */ /* 0x0003d8000800003f */
[----:B-1----:R-:W-:Y:S05]  /*bac0*/  @!P0 BRA `(.L_x_1608) ;  /* 0x0000000000048947 */ /* 0x002fea0003800000 */
[----:B------:R-:W-:Y:S01]  /*bad0*/  BPT.TRAP 0x1 ;  /* 0x000000040000795c */ /* 0x000fe20000300000 */
.L_x_1608:
[----:B------:R-:W-:Y:S05]  /*bae0*/  BSYNC B1 ;  /* 0x0000000000017941 */ /* 0x000fea0003800000 */
.L_x_1607:
        /* <DEDUP_REMOVED lines=9> */
.L_x_1609:
        /* <DEDUP_REMOVED lines=9> */
[----:B------:R-:W-:Y:S01]  /*bc10*/  R2UR UR10, R11 ;  /* 0x000000000b0a72ca */ /* 0x000fe200000e0000 */
[----:B------:R-:W-:Y:S01]  /*bc20*/  VIADD R9, R7, 0x14800 ;  /* 0x0001480007097836 */ /* 0x000fe20000000000 */
[----:B------:R-:W-:Y:S02]  /*bc30*/  R2UR UR6, R4 ;  /* 0x00000000040672ca */ /* 0x000fe400000e0000 */
[----:B------:R-:W-:Y:S02]  /*bc40*/  R2UR UR7, R5 ;  /* 0x00000000050772ca */ /* 0x000fe400000e0000 */
[----:B------:R-:W-:Y:S02]  /*bc50*/  R2UR UR12, R16 ;  /* 0x00000000100c72ca */ /* 0x000fe400000e0000 */
[----:B------:R-:W-:-:S13]  /*bc60*/  PLOP3.LUT P0, PT, PT, PT, PT, 0x80, 0x0 ;  /* 0x000000000000781c */ /* 0x000fda0003f0f070 */
.L_x_1610:
        /* <DEDUP_REMOVED lines=15> */
.L_x_1611:
        /* <DEDUP_REMOVED lines=9> */
.L_x_1596:
[----:B------:R-:W-:Y:S05]  /*bdf0*/  BSYNC B0 ;  /* 0x0000000000007941 */ /* 0x000fea0003800000 */
.L_x_1595:
[----:B------:R-:W-:-:S13]  /*be00*/  ISETP.NE.AND P0, PT, R29, 0x3, PT ;  /* 0x000000031d00780c */ /* 0x000fda0003f05270 */
[----:B------:R-:W-:Y:S05]  /*be10*/  @!P0 BRA `(.L_x_1612) ;  /* 0x0000000000048947 */ /* 0x000fea0003800000 */
[----:B------:R-:W-:Y:S01]  /*be20*/  BPT.TRAP 0x1 ;  /* 0x000000040000795c */ /* 0x000fe20000300000 */
.L_x_1612:
[----:B------:R-:W-:Y:S01]  /*be30*/  LOP3.LUT R5, R3, 0x1, RZ, 0x3c, !PT ;  /* 0x0000000103057812 */ /* 0x000fe200078e3cff */
[----:B------:R-:W-:Y:S01]  /*be40*/  BSSY B0, `(.L_x_1613) ;  /* 0x0000006000007945 */ /* 0x000fe20003800000 */
[----:B------:R-:W-:Y:S02]  /*be50*/  LEA R12, R8, UR40, 0x3 ;  /* 0x00000028080c7c11 */ /* 0x000fe4000f8e18ff */
[----:B------:R-:W-:Y:S02]  /*be60*/  SHF.L.U32 R5, R5, 0x1f, RZ ;  /* 0x0000001f05057819 */ /* 0x000fe400000006ff */
[----:B------:R-:W-:Y:S02]  /*be70*/  ISETP.NE.AND P0, PT, R26, 0x3, PT ;  /* 0x000000031a00780c */ /* 0x000fe40003f05270 */
[----:B------:R-:W2:Y:S02]  /*be80*/  SYNCS.PHASECHK.TRANS64.TRYWAIT P3, [R12+URZ+0x19c70], R5 ;  /* 0x019c70050c0075a7 */ /* 0x000ea4000806017f */
[----:B--2---:R-:W-:Y:S09]  /*be90*/  @!P3 BRA `(.L_x_1614) ;  /* 0x000000140020b947 */ /* 0x004ff20003800000 */
.L_x_1657:
[----:B------:R-:W-:Y:S05]  /*bea0*/  BSYNC B0 ;  /* 0x0000000000007941 */ /* 0x000fea0003800000 */
.L_x_1613:
[----:B------:R-:W-:Y:S05]  /*beb0*/  @!P0 BRA `(.L_x_1615) ;  /* 0x0000000000048947 */ /* 0x000fea0003800000 */
[----:B------:R-:W-:Y:S01]  /*bec0*/  BPT.TRAP 0x1 ;  /* 0x000000040000795c */ /* 0x000fe20000300000 */
.L_x_1615:
[----:B------:R-:W-:Y:S01]  /*bed0*/  SHF.L.U32 R3, R3, 0x1f, RZ ;  /* 0x0000001f03037819 */ /* 0x000fe200000006ff */
[----:B------:R-:W-:-:S03]  /*bee0*/  IMAD R11, R8, 0x3000, RZ ;  /* 0x00003000080b7824 */ /* 0x000fc600078e02ff */
[----:B------:R-:W3:Y:S02]  /*bef0*/  SYNCS.PHASECHK.TRANS64.TRYWAIT P3, [R12+URZ+0x19c60], R3 ;  /* 0x019c60030c0075a7 */ /* 0x000ee4000806017f */
[----:B---3--:R-:W-:Y:S05]  /*bf00*/  @!P3 BRA `(.L_x_1616) ;  /* 0x000000140018b947 */ /* 0x008fea0003800000 */
.L_x_1658:
[C---:B---3--:R-:W-:Y:S01]  /*bf10*/  LOP3.LUT R3, R11.reuse, R24, RZ, 0xfc, !PT ;  /* 0x000000180b037212 */ /* 0x048fe200078efcff */
[----:B------:R-:W-:Y:S05]  /*bf20*/  WARPSYNC.ALL ;  /* 0x0000000000007948 */ /* 0x000fea0003800000 */
[----:B-12---:R-:W1:Y:S01]  /*bf30*/  LDSM.16.MT88.4 R4, [R3+UR40+0x9000] ;  /* 0x009000280304783b */ /* 0x006e620008004200 */
[----:B------:R-:W-:-:S05]  /*bf40*/  LOP3.LUT R13, R11, R22, RZ, 0xfc, !PT ;  /* 0x000000160b0d7212 */ /* 0x000fca00078efcff */
[----:B------:R-:W-:Y:S01]  /*bf50*/  VIADD R13, R13, UR40 ;  /* 0x000000280d0d7c36 */ /* 0x000fe20008000000 */
[C-C-:B-1----:R-:W-:Y:S02]  /*bf60*/  PRMT R8, R4.reuse, 0x6420, R5.reuse ;  /* 0x0000642004087816 */ /* 0x142fe40000000005 */
[----:B------:R-:W-:Y:S02]  /*bf70*/  PRMT R9, R4, 0x7531, R5 ;  /* 0x0000753104097816 */ /* 0x000fe40000000005 */
[C-C-:B------:R-:W-:Y:S02]  /*bf80*/  PRMT R10, R6.reuse, 0x6420, R7.reuse ;  /* 0x00006420060a7816 */ /* 0x140fe40000000007 */
[----:B------:R-:W-:-:S05]  /*bf90*/  PRMT R11, R6, 0x7531, R7 ;  /* 0x00007531060b7816 */ /* 0x000fca0000000007 */
[----:B------:R-:W-:Y:S04]  /*bfa0*/  STSM.16.M88.4 [R13+0x3000], R8 ;  /* 0x003000080d007844 */ /* 0x000fe80000000200 */
[----:B------:R-:W1:Y:S02]  /*bfb0*/  LDSM.16.MT88.4 R4, [R3+UR40+0xa000] ;  /* 0x00a000280304783b */ /* 0x000e640008004200 */
[C-C-:B-1----:R-:W-:Y:S02]  /*bfc0*/  PRMT R8, R4.reuse, 0x6420, R5.reuse ;  /* 0x0000642004087816 */ /* 0x142fe40000000005 */
[----:B------:R-:W-:Y:S02]  /*bfd0*/  PRMT R9, R4, 0x7531, R5 ;  /* 0x0000753104097816 */ /* 0x000fe40000000005 */
[----:B------:R-:W-:-:S02]  /*bfe0*/  PRMT R10, R6, 0x6420, R7 ;  /* 0x00006420060a7816 */ /* 0x000fc40000000007 */
[----:B------:R-:W-:-:S05]  /*bff0*/  PRMT R11, R6, 0x7531, R7 ;  /* 0x00007531060b7816 */ /* 0x000fca0000000007 */
[----:B------:R-:W-:Y:S04]  /*c000*/  STSM.16.M88.4 [R13+0x4000], R8 ;  /* 0x004000080d007844 */ /* 0x000fe80000000200 */
[----:B------:R-:W1:Y:S02]  /*c010*/  LDSM.16.MT88.4 R4, [R3+UR40+0xb000] ;  /* 0x00b000280304783b */ /* 0x000e640008004200 */
[C-C-:B-1----:R-:W-:Y:S02]  /*c020*/  PRMT R8, R4.reuse, 0x6420, R5.reuse ;  /* 0x0000642004087816 */ /* 0x142fe40000000005 */
[----:B------:R-:W-:Y:S02]  /*c030*/  PRMT R9, R4, 0x7531, R5 ;  /* 0x0000753104097816 */ /* 0x000fe40000000005 */
[----:B------:R-:W-:-:S02]  /*c040*/  PRMT R10, R6, 0x6420, R7 ;  /* 0x00006420060a7816 */ /* 0x000fc40000000007 */
[----:B------:R-:W-:-:S05]  /*c050*/  PRMT R11, R6, 0x7531, R7 ;  /* 0x00007531060b7816 */ /* 0x000fca0000000007 */
[----:B------:R1:W-:Y:S04]  /*c060*/  STSM.16.M88.4 [R13+0x5000], R8 ;  /* 0x005000080d007844 */ /* 0x0003e80000000200 */
[----:B------:R-:W2:Y:S01]  /*c070*/  LDSM.16.MT88.4 R4, [R3+UR40+0x9800] ;  /* 0x009800280304783b */ /* 0x000ea20008004200 */
[----:B-1----:R-:W-:Y:S02]  /*c080*/  IADD3 R13, R23, 0x3000, R13 ;  /* 0x00003000170d7810 */ /* 0x002fe40007ffe00d */
[C-C-:B--2---:R-:W-:Y:S02]  /*c090*/  PRMT R8, R4.reuse, 0x6420, R5.reuse ;  /* 0x0000642004087816 */ /* 0x144fe40000000005 */
[----:B------:R-:W-:Y:S02]  /*c0a0*/  PRMT R9, R4, 0x7531, R5 ;  /* 0x0000753104097816 */ /* 0x000fe40000000005 */
[----:B------:R-:W-:-:S02]  /*c0b0*/  PRMT R10, R6, 0x6420, R7 ;  /* 0x00006420060a7816 */ /* 0x000fc40000000007 */
[----:B------:R-:W-:-:S05]  /*c0c0*/  PRMT R11, R6, 0x7531, R7 ;  /* 0x00007531060b7816 */ /* 0x000fca0000000007 */
[----:B------:R-:W-:Y:S04]  /*c0d0*/  STSM.16.M88.4 [R13], R8 ;  /* 0x000000080d007844 */ /* 0x000fe80000000200 */
        /* <DEDUP_REMOVED lines=17> */
[----:B--2---:R-:W2:Y:S01]  /*c1f0*/  FENCE.VIEW.ASYNC.S ;  /* 0x00000000000073c6 */ /* 0x004ea20000000000 */
[----:B------:R-:W-:Y:S05]  /*c200*/  @!P0 BRA `(.L_x_1617) ;  /* 0x0000000000048947 */ /* 0x000fea0003800000 */
[----:B------:R-:W-:Y:S01]  /*c210*/  BPT.TRAP 0x1 ;  /* 0x000000040000795c */ /* 0x000fe20000300000 */
.L_x_1617:
[----:B--2---:R-:W-:Y:S01]  /*c220*/  SYNCS.ARRIVE.TRANS64.A1T0 RZ, [R12+URZ+0x19c50], RZ ;  /* 0x019c50ff0cff79a7 */ /* 0x004fe2000810003f */
[----:B------:R-:W-:Y:S01]  /*c230*/  BAR.SYNC.DEFER_BLOCKING 0x2, 0x80 ;  /* 0x0082000000007b1d */ /* 0x000fe20000010000 */
[----:B------:R-:W-:Y:S01]  /*c240*/  ISETP.GT.AND P0, PT, R2, RZ, PT ;  /* 0x000000ff0200720c */ /* 0x000fe20003f04270 */
[----:B------:R-:W-:Y:S02]  /*c250*/  @!P2 VIADD R3, R12, 0x19c80 ;  /* 0x00019c800c03a836 */ /* 0x000fe40000000000 */
[----:B------:R-:W-:Y:S02]  /*c260*/  VIADD R2, R2, 0xffffffff ;  /* 0xffffffff02027836 */ /* 0x000fe40000000000 */
[----:B-1----:R-:W-:Y:S01]  /*c270*/  IMAD.MOV.U32 R8, RZ, RZ, R17 ;  /* 0x000000ffff087224 */ /* 0x002fe200078e0011 */
[----:B------:R-:W-:-:S04]  /*c280*/  @!P2 PRMT R3, RZ, 0x654, R3 ;  /* 0x00000654ff03a816 */ /* 0x000fc80000000003 */
[----:B------:R1:W-:Y:S02]  /*c290*/  @!P2 SYNCS.ARRIVE.TRANS64.RED.A1T0 RZ, [R3+URZ], RZ ;  /* 0x000000ff03ffa9a7 */ /* 0x0003e4000810043f */
[----:B-1----:R-:W-:Y:S01]  /*c2a0*/  IMAD.MOV.U32 R3, RZ, RZ, R18 ;  /* 0x000000ffff037224 */ /* 0x002fe200078e0012 */
[----:B------:R-:W-:Y:S06]  /*c2b0*/  @P0 BRA `(.L_x_1618) ;  /* 0xfffffff000340947 */ /* 0x000fec000383ffff */
.L_x_1594:
[----:B------:R-:W-:Y:S01]  /*c2c0*/  BSSY B0, `(.L_x_1619) ;  /* 0x000000f000007945 */ /* 0x000fe20003800000 */
[----:B------:R-:W-:-:S03]  /*c2d0*/  ISETP.NE.AND P1, PT, R29, 0x3, PT ;  /* 0x000000031d00780c */ /* 0x000fc60003f25270 */
[----:B------:R-:W-:Y:S10]  /*c2e0*/  @P2 BRA `(.L_x_1620) ;  /* 0x0000000000302947 */ /* 0x000ff40003800000 */
[----:B------:R-:W3:Y:S01]  /*c2f0*/  S2R R7, SR_LANEID ;  /* 0x0000000000077919 */ /* 0x000ee20000000000 */
[----:B------:R-:W-:Y:S01]  /*c300*/  VOTEU.ANY UR4, UPT, PT ;  /* 0x0000000000047886 */ /* 0x000fe200038e0100 */
[----:B--2---:R-:W2:Y:S01]  /*c310*/  LDC.64 R2, c[0x0][0xdf0] ;  /* 0x00037c00ff027b82 */ /* 0x004ea20000000a00 */
[----:B------:R-:W3:Y:S08]  /*c320*/  FLO.U32 R0, UR4 ;  /* 0x0000000400007d00 */ /* 0x000ef000080e0000 */
[----:B------:R-:W2:Y:S01]  /*c330*/  POPC R5, UR4 ;  /* 0x0000000400057d09 */ /* 0x000ea20008000000 */
[----:B---3--:R-:W-:-:S13]  /*c340*/  ISETP.EQ.U32.AND P0, PT, R0, R7, PT ;  /* 0x000000070000720c */ /* 0x008fda0003f02070 */
[----:B--2---:R-:W2:Y:S01]  /*c350*/  @P0 ATOMG.E.ADD.STRONG.GPU PT, R3, desc[UR46][R2.64], R5 ;  /* 0x00000005020309a8 */ /* 0x004ea200081ee1ee */
[----:B-1----:R-:W1:Y:S02]  /*c360*/  S2R R4, SR_LTMASK ;  /* 0x0000000000047919 */ /* 0x002e640000003900 */
[----:B-1----:R-:W-:-:S04]  /*c370*/  LOP3.LUT R4, R4, UR4, RZ, 0xc0, !PT ;  /* 0x0000000404047c12 */ /* 0x002fc8000f8ec0ff */
[----:B------:R-:W1:Y:S01]  /*c380*/  POPC R25, R4 ;  /* 0x0000000400197309 */ /* 0x000e620000000000 */
[----:B--2---:R-:W1:Y:S02]  /*c390*/  SHFL.IDX PT, R0, R3, R0, 0x1f ;  /* 0x00001f0003007589 */ /* 0x004e6400000e0000 */
[----:B-1----:R-:W-:-:S07]  /*c3a0*/  IADD3 R25, R0, UR42, R25 ;  /* 0x0000002a00197c10 */ /* 0x002fce000fffe019 */
.L_x_1620:
[----:B------:R-:W-:Y:S05]  /*c3b0*/  BSYNC B0 ;  /* 0x0000000000007941 */ /* 0x000fea0003800000 */
.L_x_1619:
[----:B------:R-:W-:Y:S05]  /*c3c0*/  @!P1 BRA `(.L_x_1621) ;  /* 0x0000000000049947 */ /* 0x000fea0003800000 */
[----:B------:R-:W-:Y:S01]  /*c3d0*/  BPT.TRAP 0x1 ;  /* 0x000000040000795c */ /* 0x000fe20000300000 */
.L_x_1621:
[----:B--2---:R-:W-:Y:S01]  /*c3e0*/  LOP3.LUT R3, R18, 0x1, RZ, 0x3c, !PT ;  /* 0x0000000112037812 */ /* 0x004fe200078e3cff */
[----:B------:R-:W-:Y:S01]  /*c3f0*/  BSSY B0, `(.L_x_1622) ;  /* 0x0000006000007945 */ /* 0x000fe20003800000 */
[----:B------:R-:W-:Y:S02]  /*c400*/  LEA R2, R17, UR40, 0x3 ;  /* 0x0000002811027c11 */ /* 0x000fe4000f8e18ff */
[----:B------:R-:W-:Y:S02]  /*c410*/  SHF.L.U32 R3, R3, 0x1f, RZ ;  /* 0x0000001f03037819 */ /* 0x000fe400000006ff */
[----:B------:R-:W-:Y:S02]  /*c420*/  ISETP.NE.AND P1, PT, R26, 0x3, PT ;  /* 0x000000031a00780c */ /* 0x000fe40003f25270 */
[----:B------:R-:W2:Y:S02]  /*c430*/  SYNCS.PHASECHK.TRANS64.TRYWAIT P0, [R2+URZ+0x19c70], R3 ;  /* 0x019c7003020075a7 */ /* 0x000ea4000800017f */
[----:B--2---:R-:W-:Y:S09]  /*c440*/  @!P0 BRA `(.L_x_1623) ;  /* 0x0000000c00dc8947 */ /* 0x004ff20003800000 */
.L_x_1659:
[----:B------:R-:W-:Y:S05]  /*c450*/  BSYNC B0 ;  /* 0x0000000000007941 */ /* 0x000fea0003800000 */
.L_x_1622:
[----:B------:R-:W-:Y:S05]  /*c460*/  @!P1 BRA `(.L_x_1624) ;  /* 0x0000000000049947 */ /* 0x000fea0003800000 */
[----:B------:R-:W-:Y:S01]  /*c470*/  BPT.TRAP 0x1 ;  /* 0x000000040000795c */ /* 0x000fe20000300000 */
.L_x_1624:
[----:B------:R-:W-:Y:S01]  /*c480*/  SHF.L.U32 R5, R18, 0x1f, RZ ;  /* 0x0000001f12057819 */ /* 0x000fe200000006ff */
[----:B--2---:R-:W-:-:S03]  /*c490*/  IMAD R3, R17, 0x3000, RZ ;  /* 0x0000300011037824 */ /* 0x004fc600078e02ff */
[----:B------:R-:W2:Y:S02]  /*c4a0*/  SYNCS.PHASECHK.TRANS64.TRYWAIT P0, [R2+URZ+0x19c60], R5 ;  /* 0x019c6005020075a7 */ /* 0x000ea4000800017f */
[----:B--2---:R-:W-:Y:S05]  /*c4b0*/  @!P0 BRA `(.L_x_1625) ;  /* 0x0000000c00d48947 */ /* 0x004fea0003800000 */
.L_x_1660:
[C---:B------:R-:W-:Y:S01]  /*c4c0*/  LOP3.LUT R0, R3.reuse, R24, RZ, 0xfc, !PT ;  /* 0x0000001803007212 */ /* 0x040fe200078efcff */
        /* <DEDUP_REMOVED lines=48> */
.L_x_1626:
[----:B--2---:R2:W-:Y:S01]  /*c7d0*/  SYNCS.ARRIVE.TRANS64.A1T0 RZ, [R2+URZ+0x19c50], RZ ;  /* 0x019c50ff02ff79a7 */ /* 0x0045e2000810003f */
        /* <DEDUP_REMOVED lines=9> */
.L_x_1578:
[----:B------:R-:W-:Y:S05]  /*c870*/  BSYNC B6 ;  /* 0x0000000000067941 */ /* 0x000fea0003800000 */
.L_x_1576:
[----:B--2---:R-:W2:Y:S02]  /*c880*/  LDL R0, [R1] ;  /* 0x0000000001007983 */ /* 0x004ea40000100800 */
[----:B--2---:R-:W-:-:S13]  /*c890*/  ISETP.NE.AND P0, PT, R0, RZ, PT ;  /* 0x000000ff0000720c */ /* 0x004fda0003f05270 */
[----:B------:R-:W-:Y:S05]  /*c8a0*/  @!P0 BRA `(.L_x_1627) ;  /* 0x00000000001c8947 */ /* 0x000fea0003800000 */
[----:B------:R-:W1:Y:S08]  /*c8b0*/  S2UR UR5, SR_CgaCtaId ;  /* 0x00000000000579c3 */ /* 0x000e700000008800 */
[----:B------:R-:W-:Y:S06]  /*c8c0*/  BAR.SYNC.DEFER_BLOCKING 0x5, 0x200 ;  /* 0x0148000000007b1d */ /* 0x000fec0000010000 */
[----:B------:R-:W-:-:S02]  /*c8d0*/  UMOV UR4, 0x400 ;  /* 0x0000040000047882 */ /* 0x000fc40000000000 */
[----:B-1----:R-:W-:-:S09]  /*c8e0*/  ULEA UR4, UR5, UR4, 0x18 ;  /* 0x0000000405047291 */ /* 0x002fd2000f8ec03f */
[----:B------:R-:W1:Y:S01]  /*c8f0*/  LDS R25, [UR4+0x19cd0] ;  /* 0x019cd004ff197984 */ /* 0x000e620008000800 */
[----:B------:R-:W-:Y:S06]  /*c900*/  BAR.ARV 0x4, 0x200 ;  /* 0x0108000000007b1d */ /* 0x000fec0000002000 */
[----:B------:R-:W-:Y:S05]  /*c910*/  BRA `(.L_x_1628) ;  /* 0x00000000002c7947 */ /* 0x000fea0003800000 */
.L_x_1627:
[----:B------:R-:W1:Y:S01]  /*c920*/  S2R R0, SR_TID.X ;  /* 0x0000000000007919 */ /* 0x000e620000002100 */
[----:B------:R-:W-:Y:S01]  /*c930*/  BAR.SYNC.DEFER_BLOCKING 0x4, 0x200 ;  /* 0x0108000000007b1d */ /* 0x000fe20000010000 */
[----:B-1----:R-:W-:-:S04]  /*c940*/  LOP3.LUT R0, R0, 0x7f, RZ, 0xc0, !PT ;  /* 0x0000007f00007812 */ /* 0x002fc800078ec0ff */
[----:B------:R-:W-:-:S13]  /*c950*/  ISETP.NE.AND P0, PT, R0, RZ, PT ;  /* 0x000000ff0000720c */ /* 0x000fda0003f05270 */
[----:B------:R-:W1:Y:S01]  /*c960*/  @!P0 S2R R3, SR_CgaCtaId ;  /* 0x0000000000038919 */ /* 0x000e620000008800 */
[----:B------:R-:W-:-:S04]  /*c970*/  @!P0 MOV R0, 0x400 ;  /* 0x0000040000008802 */ /* 0x000fc80000000f00 */
[----:B-1----:R-:W-:Y:S02]  /*c980*/  @!P0 LEA R2, R3, R0, 0x18 ;  /* 0x0000000003028211 */ /* 0x002fe400078ec0ff */
[----:B------:R-:W1:Y:S04]  /*c990*/  SHFL.IDX PT, R0, R25, RZ, 0x1f ;  /* 0x00001fff19007589 */ /* 0x000e6800000e0000 */
[----:B------:R1:W-:Y:S02]  /*c9a0*/  @!P0 STS [R2+0x19cd0], R25 ;  /* 0x019cd01902008388 */ /* 0x0003e40000000800 */
[----:B-1----:R-:W-:Y:S01]  /*c9b0*/  IMAD.MOV.U32 R25, RZ, RZ, R0 ;  /* 0x000000ffff197224 */ /* 0x002fe200078e0000 */
[----:B------:R-:W-:Y:S06]  /*c9c0*/  BAR.ARV 0x5, 0x200 ;  /* 0x0148000000007b1d */ /* 0x000fec0000002000 */
.L_x_1628:
[----:B------:R-:W-:Y:S02]  /*c9d0*/  ULDC UR4, c[0x0][0xda8] ;  /* 0x00036a0000047ab9 */ /* 0x000fe40000000800 */
[----:B-1----:R-:W-:-:S13]  /*c9e0*/  ISETP.GE.AND P0, PT, R25, UR4, PT ;  /* 0x0000000419007c0c */ /* 0x002fda000bf06270 */
[----:B------:R-:W-:Y:S05]  /*c9f0*/  @!P0 BRA `(.L_x_1629) ;  /* 0xffffffd000d88947 */ /* 0x000fea000383ffff */
.L_x_1573:
[----:B------:R-:W1:Y:S01]  /*ca00*/  S2R R5, SR_CgaCtaId ;  /* 0x0000000000057919 */ /* 0x000e620000008800 */
[----:B------:R-:W-:Y:S01]  /*ca10*/  VIADD R28, R28, 0x1 ;  /* 0x000000011c1c7836 */ /* 0x000fe20000000000 */
[----:B------:R-:W-:Y:S01]  /*ca20*/  MOV R2, 0x400 ;  /* 0x0000040000027802 */ /* 0x000fe20000000f00 */
[----:B------:R-:W-:Y:S03]  /*ca30*/  BSSY B0, `(.L_x_1630) ;  /* 0x0000008000007945 */ /* 0x000fe60003800000 */
[----:B------:R-:W-:-:S04]  /*ca40*/  LEA.HI R0, R28, R28, RZ, 0x1 ;  /* 0x0000001c1c007211 */ /* 0x000fc800078f08ff */
[----:B------:R-:W-:-:S05]  /*ca50*/  LOP3.LUT R3, R0, 0xfffffffe, RZ, 0xc0, !PT ;  /* 0xfffffffe00037812 */ /* 0x000fca00078ec0ff */
[----:B------:R-:W-:-:S05]  /*ca60*/  IMAD.IADD R0, R28, 0x1, -R3 ;  /* 0x000000011c007824 */ /* 0x000fca00078e0a03 */
[----:B------:R-:W-:Y:S02]  /*ca70*/  SHF.L.U32 R0, R0, 0x1f, RZ ;  /* 0x0000001f00007819 */ /* 0x000fe400000006ff */
[----:B-1----:R-:W-:-:S04]  /*ca80*/  LEA R6, R5, R2, 0x18 ;  /* 0x0000000205067211 */ /* 0x002fc800078ec0ff */
[----:B------:R-:W1:Y:S02]  /*ca90*/  SYNCS.PHASECHK.TRANS64.TRYWAIT P0, [R6+URZ+0x19c20], R0 ;  /* 0x019c2000060075a7 */ /* 0x000e64000800017f */
[----:B-1----:R-:W-:Y:S05]  /*caa0*/  @!P0 BRA `(.L_x_1631) ;  /* 0x00000008006c8947 */ /* 0x002fea0003800000 */
.L_x_1661:
[----:B------:R-:W-:Y:S05]  /*cab0*/  BSYNC B0 ;  /* 0x0000000000007941 */ /* 0x000fea0003800000 */
.L_x_1630:
[----:B------:R-:W-:-:S03]  /*cac0*/  UMOV UR4, 0xffffffff ;  /* 0xffffffff00047882 */ /* 0x000fc60000000000 */
[----:B------:R-:W-:Y:S05]  /*cad0*/  BRA.DIV UR4, `(.L_x_1632) ;  /* 0x0000000a04747947 */ /* 0x000fea000b800000 */
[----:B-1----:R-:W1:Y:S02]  /*cae0*/  S2R R0, SR_TID.X ;  /* 0x0000000000007919 */ /* 0x002e640000002100 */
[----:B-1----:R-:W-:-:S04]  /*caf0*/  SHF.R.U32.HI R0, RZ, 0x5, R0 ;  /* 0x00000005ff007819 */ /* 0x002fc80000011600 */
[----:B------:R-:W-:-:S05]  /*cb00*/  LOP3.LUT R0, R0, 0x3, RZ, 0xc0, !PT ;  /* 0x0000000300007812 */ /* 0x000fca00078ec0ff */
[----:B------:R1:W2:Y:S02]  /*cb10*/  SHFL.IDX PT, R14, R0, RZ, 0x1f ;  /* 0x00001fff000e7589 */ /* 0x0002a400000e0000 */
.L_x_1664:
[----:B--2---:R-:W-:Y:S01]  /*cb20*/  ISETP.NE.AND P0, PT, R14, RZ, PT ;  /* 0x000000ff0e00720c */ /* 0x004fe20003f05270 */
[----:B------:R-:W-:-:S12]  /*cb30*/  BSSY B0, `(.L_x_1633) ;  /* 0x000002a000007945 */ /* 0x000fd80003800000 */
[----:B------:R-:W-:Y:S05]  /*cb40*/  @P0 BRA `(.L_x_1634) ;  /* 0x0000000000a00947 */ /* 0x000fea0003800000 */
[----:B------:R-:W-:-:S03]  /*cb50*/  UMOV UR4, 0xffffffff ;  /* 0xffffffff00047882 */ /* 0x000fc60000000000 */
[----:B------:R-:W-:Y:S05]  /*cb60*/  BRA.DIV UR4, `(.L_x_1635) ;  /* 0x0000000a04847947 */ /* 0x000fea000b800000 */
[----:B------:R-:W-:-:S13]  /*cb70*/  ELECT P6, URZ, PT ;  /* 0x00000000003f782f */ /* 0x000fda00038c0000 */
.L_x_1667:
[----:B------:R-:W-:Y:S05]  /*cb80*/  @!P6 BRA `(.L_x_1634) ;  /* 0x000000000090e947 */ /* 0x000fea0003800000 */
[----:B------:R-:W-:-:S04]  /*cb90*/  LOP3.LUT R27, R27, 0x2, RZ, 0xfc, !PT ;  /* 0x000000021b1b7812 */ /* 0x000fc800078efcff */
[----:B------:R-:W-:-:S13]  /*cba0*/  ISETP.NE.AND P0, PT, R27, 0x3, PT ;  /* 0x000000031b00780c */ /* 0x000fda0003f05270 */
[----:B------:R-:W-:Y:S05]  /*cbb0*/  @!P0 BRA `(.L_x_1636) ;  /* 0x0000000000048947 */ /* 0x000fea0003800000 */
[----:B------:R-:W-:Y:S01]  /*cbc0*/  BPT.TRAP 0x1 ;  /* 0x000000040000795c */ /* 0x000fe20000300000 */
.L_x_1636:
[----:B-1----:R-:W-:Y:S01]  /*cbd0*/  VIADD R0, R6, 0x19c40 ;  /* 0x00019c4006007836 */ /* 0x002fe20000000000 */
        /* <DEDUP_REMOVED lines=8> */
[----:B------:R-:W-:Y:S01]  /*cc60*/  IMAD R9, R7, 0x8, R0 ;  /* 0x0000000807097824 */ /* 0x000fe200078e0200 */
[----:B------:R-:W-:Y:S01]  /*cc70*/  SHF.L.U32 R0, R3, 0x1f, RZ ;  /* 0x0000001f03007819 */ /* 0x000fe200000006ff */
[----:B-1----:R-:W-:Y:S06]  /*cc80*/  @!P1 BRA `(.L_x_1637) ;  /* 0x00000008005c9947 */ /* 0x002fec0003800000 */
.L_x_1668:
[----:B------:R-:W2:Y:S02]  /*cc90*/  SYNCS.PHASECHK.TRANS64.TRYWAIT P1, [R9+URZ], R0 ;  /* 0x00000000090075a7 */ /* 0x000ea4000802017f */
[----:B--2---:R-:W-:Y:S05]  /*cca0*/  @!P1 BRA `(.L_x_1638) ;  /* 0x0000000800689947 */ /* 0x004fea0003800000 */
.L_x_1669:
[----:B------:R-:W-:Y:S05]  /*ccb0*/  @!P0 BRA `(.L_x_1639) ;  /* 0x0000000000048947 */ /* 0x000fea0003800000 */
[----:B------:R-:W-:Y:S01]  /*ccc0*/  BPT.TRAP 0x1 ;  /* 0x000000040000795c */ /* 0x000fe20000300000 */
.L_x_1639:
[----:B------:R-:W-:-:S04]  /*ccd0*/  IMAD R17, R17, 0x8, R6 ;  /* 0x0000000811117824 */ /* 0x000fc800078e0206 */
[----:B------:R-:W3:Y:S02]  /*cce0*/  SYNCS.PHASECHK.TRANS64.TRYWAIT P1, [R17+URZ+0x19c60], R4 ;  /* 0x019c6004110075a7 */ /* 0x000ee4000802017f */
[----:B---3--:R-:W-:Y:S05]  /*ccf0*/  @!P1 BRA `(.L_x_1640) ;  /* 0x0000000800689947 */ /* 0x008fea0003800000 */
.L_x_1670:
[----:B------:R-:W-:Y:S05]  /*cd00*/  @!P0 BRA `(.L_x_1641) ;  /* 0x0000000000048947 */ /* 0x000fea0003800000 */
[----:B------:R-:W-:Y:S01]  /*cd10*/  BPT.TRAP 0x1 ;  /* 0x000000040000795c */ /* 0x000fe20000300000 */
.L_x_1641:
[----:B------:R-:W-:-:S04]  /*cd20*/  IMAD R7, R7, 0x8, R6 ;  /* 0x0000000807077824 */ /* 0x000fc800078e0206 */
[----:B------:R-:W4:Y:S02]  /*cd30*/  SYNCS.PHASECHK.TRANS64.TRYWAIT P1, [R7+URZ+0x19c60], R0 ;  /* 0x019c6000070075a7 */ /* 0x000f24000802017f */
[----:B----4-:R-:W-:Y:S05]  /*cd40*/  @!P1 BRA `(.L_x_1642) ;  /* 0x0000000800689947 */ /* 0x010fea0003800000 */
.L_x_1671:
[----:B------:R-:W-:Y:S05]  /*cd50*/  @!P0 BRA `(.L_x_1643) ;  /* 0x0000000000048947 */ /* 0x000fea0003800000 */
[----:B------:R-:W-:Y:S01]  /*cd60*/  BPT.TRAP 0x1 ;  /* 0x000000040000795c */ /* 0x000fe20000300000 */
.L_x_1643:
[----:B------:R-:W5:Y:S02]  /*cd70*/  SYNCS.PHASECHK.TRANS64.TRYWAIT P0, [R17+URZ+0x19c80], R4 ;  /* 0x019c8004110075a7 */ /* 0x000f64000800017f */
[----:B-----5:R-:W-:Y:S05]  /*cd80*/  @!P0 BRA `(.L_x_1644) ;  /* 0x00000008006c8947 */ /* 0x020fea0003800000 */
.L_x_1645:
[----:B------:R1:W1:Y:S02]  /*cd90*/  SYNCS.PHASECHK.TRANS64.TRYWAIT P0, [R7+URZ+0x19c80], R0 ;  /* 0x019c8000070075a7 */ /* 0x000264000800017f */
[----:B-1----:R-:W-:Y:S05]  /*cda0*/  @!P0 NANOSLEEP.SYNCS 0x989680 ;  /* 0x009896800000895d */ /* 0x002fea0003900000 */
[----:B------:R-:W1:Y:S02]  /*cdb0*/  @!P0 SYNCS.PHASECHK.TRANS64 P0, [R7+URZ+0x19c80], R0 ;  /* 0x019c8000070085a7 */ /* 0x000e64000800007f */
[----:B-1----:R-:W-:Y:S05]  /*cdc0*/  @!P0 BRA `(.L_x_1645) ;  /* 0xfffffffc00f08947 */ /* 0x002fea000383ffff */
.L_x_1634:
[----:B------:R-:W-:Y:S05]  /*cdd0*/  BSYNC B0 ;  /* 0x0000000000007941 */ /* 0x000fea0003800000 */
.L_x_1633:
[----:B------:R-:W-:Y:S05]  /*cde0*/  EXIT ;  /* 0x000000000000794d */ /* 0x000fea0003800000 */
.L_x_1531:
[----:B-1----:R-:W-:-:S04]  /*cdf0*/  IMAD.U32 R3, RZ, RZ, UR39 ;  /* 0x00000027ff037e24 */ /* 0x002fc8000f8e00ff */
[----:B------:R1:W2:Y:S03]  /*ce00*/  SYNCS.PHASECHK.TRANS64.TRYWAIT P0, [R3+URZ+0x19c00], R0 ;  /* 0x019c0000030075a7 */ /* 0x0002a6000800017f */
[----:B--2---:R-:W-:Y:S05]  /*ce10*/  @!P0 NANOSLEEP.SYNCS 0x989680 ;  /* 0x009896800000895d */ /* 0x004fea0003900000 */
[----:B------:R-:W2:Y:S02]  /*ce20*/  @!P0 SYNCS.PHASECHK.TRANS64 P0, [R3+URZ+0x19c00], R0 ;  /* 0x019c0000030085a7 */ /* 0x000ea4000800007f */
[----:B--2---:R-:W-:Y:S05]  /*ce30*/  @!P0 BRA `(.L_x_1531) ;  /* 0xfffffffc00ec8947 */ /* 0x004fea000383ffff */
[----:B------:R-:W-:Y:S05]  /*ce40*/  BRA `(.L_x_1646) ;  /* 0xffffff4800ac7947 */ /* 0x000fea000383ffff */
.L_x_1535:
[----:B--2---:R2:W3:Y:S02]  /*ce50*/  SYNCS.PHASECHK.TRANS64.TRYWAIT P2, [R4+URZ+0x19c30], R3 ;  /* 0x019c3003040075a7 */ /* 0x0044e4000804017f */
[----:B---3--:R-:W-:Y:S05]  /*ce60*/  @!P2 NANOSLEEP.SYNCS 0x989680 ;  /* 0x009896800000a95d */ /* 0x008fea0003900000 */
[----:B------:R-:W3:Y:S02]  /*ce70*/  @!P2 SYNCS.PHASECHK.TRANS64 P2, [R4+URZ+0x19c30], R3 ;  /* 0x019c30030400a5a7 */ /* 0x000ee4000804007f */
[----:B---3--:R-:W-:Y:S05]  /*ce80*/  @!P2 BRA `(.L_x_1535) ;  /* 0xfffffffc00f0a947 */ /* 0x008fea000383ffff */
[----:B------:R-:W-:Y:S05]  /*ce90*/  BRA `(.L_x_1534) ;  /* 0xffffff4800d07947 */ /* 0x000fea000383ffff */
.L_x_1540:
[----:B--2---:R-:W-:-:S04]  /*cea0*/  IMAD.U32 R3, RZ, RZ, UR22 ;  /* 0x00000016ff037e24 */ /* 0x004fc8000f8e00ff */
[----:B------:R2:W3:Y:S03]  /*ceb0*/  SYNCS.PHASECHK.TRANS64.TRYWAIT P2, [R3+URZ+0x19c30], R0 ;  /* 0x019c3000030075a7 */ /* 0x0004e6000804017f */
[----:B---3--:R-:W-:Y:S05]  /*cec0*/  @!P2 NANOSLEEP.SYNCS 0x989680 ;  /* 0x009896800000a95d */ /* 0x008fea0003900000 */
[----:B------:R-:W3:Y:S02]  /*ced0*/  @!P2 SYNCS.PHASECHK.TRANS64 P2, [R3+URZ+0x19c30], R0 ;  /* 0x019c30000300a5a7 */ /* 0x000ee4000804007f */
[----:B---3--:R-:W-:Y:S05]  /*cee0*/  @!P2 BRA `(.L_x_1540) ;  /* 0xfffffffc00eca947 */ /* 0x008fea000383ffff */
[----:B------:R-:W-:Y:S05]  /*cef0*/  BRA `(.L_x_1539) ;  /* 0xffffff6c00a07947 */ /* 0x000fea000383ffff */
.L_x_1544:
[----:B--2---:R-:W-:-:S04]  /*cf00*/  IMAD.U32 R3, RZ, RZ, UR7 ;  /* 0x00000007ff037e24 */ /* 0x004fc8000f8e00ff */
[----:B------:R2:W3:Y:S03]  /*cf10*/  SYNCS.PHASECHK.TRANS64.TRYWAIT P2, [R3+URZ+0x19c50], R0 ;  /* 0x019c5000030075a7 */ /* 0x0004e6000804017f */
[----:B---3--:R-:W-:Y:S05]  /*cf20*/  @!P2 NANOSLEEP.SYNCS 0x989680 ;  /* 0x009896800000a95d */ /* 0x008fea0003900000 */
[----:B------:R-:W3:Y:S02]  /*cf30*/  @!P2 SYNCS.PHASECHK.TRANS64 P2, [R3+URZ+0x19c50], R0 ;  /* 0x019c50000300a5a7 */ /* 0x000ee4000804007f */
[----:B---3--:R-:W-:Y:S05]  /*cf40*/  @!P2 BRA `(.L_x_1544) ;  /* 0xfffffffc00eca947 */ /* 0x008fea000383ffff */
[----:B------:R-:W-:Y:S05]  /*cf50*/  BRA `(.L_x_1543) ;  /* 0xffffff6c00ec7947 */ /* 0x000fea000383ffff */
.L_x_1551:
[----:B--2---:R-:W-:-:S04]  /*cf60*/  IMAD.U32 R3, RZ, RZ, UR6 ;  /* 0x00000006ff037e24 */ /* 0x004fc8000f8e00ff */
[----:B------:R2:W3:Y:S03]  /*cf70*/  SYNCS.PHASECHK.TRANS64.TRYWAIT P2, [R3+URZ+0x19c30], R0 ;  /* 0x019c3000030075a7 */ /* 0x0004e6000804017f */
[----:B---3--:R-:W-:Y:S05]  /*cf80*/  @!P2 NANOSLEEP.SYNCS 0x989680 ;  /* 0x009896800000a95d */ /* 0x008fea0003900000 */
[----:B------:R-:W3:Y:S02]  /*cf90*/  @!P2 SYNCS.PHASECHK.TRANS64 P2, [R3+URZ+0x19c30], R0 ;  /* 0x019c30000300a5a7 */ /* 0x000ee4000804007f */
[----:B---3--:R-:W-:Y:S05]  /*cfa0*/  @!P2 BRA `(.L_x_1551) ;  /* 0xfffffffc00eca947 */ /* 0x008fea000383ffff */
[----:B------:R-:W-:Y:S05]  /*cfb0*/  BRA `(.L_x_1550) ;  /* 0xffffff9000987947 */ /* 0x000fea000383ffff */
.L_x_1555:
[----:B--2---:R-:W-:-:S04]  /*cfc0*/  IMAD.U32 R3, RZ, RZ, UR7 ;  /* 0x00000007ff037e24 */ /* 0x004fc8000f8e00ff */
[----:B------:R2:W3:Y:S03]  /*cfd0*/  SYNCS.PHASECHK.TRANS64.TRYWAIT P2, [R3+URZ+0x19c50], R0 ;  /* 0x019c5000030075a7 */ /* 0x0004e6000804017f */
[----:B---3--:R-:W-:Y:S05]  /*cfe0*/  @!P2 NANOSLEEP.SYNCS 0x989680 ;  /* 0x009896800000a95d */ /* 0x008fea0003900000 */
[----:B------:R-:W3:Y:S02]  /*cff0*/  @!P2 SYNCS.PHASECHK.TRANS64 P2, [R3+URZ+0x19c50], R0 ;  /* 0x019c50000300a5a7 */ /* 0x000ee4000804007f */
[----:B---3--:R-:W-:Y:S05]  /*d000*/  @!P2 BRA `(.L_x_1555) ;  /* 0xfffffffc00eca947 */ /* 0x008fea000383ffff */
[----:B------:R-:W-:Y:S05]  /*d010*/  BRA `(.L_x_1554) ;  /* 0xffffff9000e47947 */ /* 0x000fea000383ffff */
.L_x_1561:
[----:B--2---:R-:W-:-:S04]  /*d020*/  IMAD.U32 R7, RZ, RZ, UR5 ;  /* 0x00000005ff077e24 */ /* 0x004fc8000f8e00ff */
[----:B------:R2:W1:Y:S03]  /*d030*/  SYNCS.PHASECHK.TRANS64.TRYWAIT P2, [R7+URZ+0x19c50], R6 ;  /* 0x019c5006070075a7 */ /* 0x000466000804017f */
[----:B-1----:R-:W-:Y:S05]  /*d040*/  @!P2 NANOSLEEP.SYNCS 0x989680 ;  /* 0x009896800000a95d */ /* 0x002fea0003900000 */
[----:B------:R-:W1:Y:S02]  /*d050*/  @!P2 SYNCS.PHASECHK.TRANS64 P2, [R7+URZ+0x19c50], R6 ;  /* 0x019c50060700a5a7 */ /* 0x000e64000804007f */
[----:B-1----:R-:W-:Y:S05]  /*d060*/  @!P2 BRA `(.L_x_1561) ;  /* 0xfffffffc00eca947 */ /* 0x002fea000383ffff */
[----:B------:R-:W-:Y:S05]  /*d070*/  BRA `(.L_x_1560) ;  /* 0xffffffac00387947 */ /* 0x000fea000383ffff */
.L_x_1583:
[----:B------:R-:W-:Y:S02]  /*d080*/  IMAD.MOV.U32 R13, RZ, RZ, R4 ;  /* 0x000000ffff0d7224 */ /* 0x000fe400078e0004 */
[----:B------:R-:W-:Y:S02]  /*d090*/  IMAD.MOV.U32 R12, RZ, RZ, RZ ;  /* 0x000000ffff0c7224 */ /* 0x000fe400078e00ff */
[----:B------:R-:W-:Y:S02]  /*d0a0*/  IMAD.MOV.U32 R11, RZ, RZ, 0x1f ;  /* 0x0000001fff0b7424 */ /* 0x000fe400078e00ff */
[----:B------:R-:W-:-:S07]  /*d0b0*/  IMAD.MOV.U32 R15, RZ, RZ, -0x1 ;  /* 0xffffffffff0f7424 */ /* 0x000fce00078e00ff */
[----:B------:R-:W-:Y:S05]  /*d0c0*/  WARPSYNC.COLLECTIVE R15, `(.L_x_1647) ;  /* 0x000000000f087348 */ /* 0x000fea0003c00000 */
[----:B------:R1:W2:Y:S02]  /*d0d0*/  SHFL.IDX P6, R14, R13, R12, R11 ;  /* 0x0000000c0d0e7389 */ /* 0x0002a400000c000b */
[----:B-12---:R-:W-:Y:S01]  /*d0e0*/  ENDCOLLECTIVE ;  /* 0x000000000000791b */ /* 0x006fe20003800000 */
.L_x_1647:
[----:B------:R-:W-:Y:S05]  /*d0f0*/  BRA `(.L_x_1648) ;  /* 0xffffffd800507947 */ /* 0x000fea000383ffff */
.L_x_1585:
[----:B------:R-:W-:Y:S01]  /*d100*/  BSSY B0, `(.L_x_1649) ;  /* 0x0000006000007945 */ /* 0x000fe20003800000 */
[----:B------:R-:W-:-:S07]  /*d110*/  IMAD.MOV.U32 R15, RZ, RZ, -0x1 ;  /* 0xffffffffff0f7424 */ /* 0x000fce00078e00ff */
[----:B-1----:R-:W-:Y:S05]  /*d120*/  WARPSYNC.COLLECTIVE R15, `(.L_x_1650) ;  /* 0x000000000f0c7348 */ /* 0x002fea0003c00000 */
[----:B------:R-:W-:Y:S02]  /*d130*/  ELECT P6, UR62, PT ;  /* 0x00000000003e782f */ /* 0x000fe400038c0000 */
[----:B------:R-:W-:Y:S01]  /*d140*/  MOV R14, UR62 ;  /* 0x0000003e000e7c02 */ /* 0x000fe20008000f00 */
[----:B-1----:R-:W-:Y:S10]  /*d150*/  ENDCOLLECTIVE ;  /* 0x000000000000791b */ /* 0x002ff40003800000 */
.L_x_1650:
[----:B------:R-:W-:Y:S05]  /*d160*/  BSYNC B0 ;  /* 0x0000000000007941 */ /* 0x000fea0003800000 */
.L_x_1649:
[----:B------:R-:W-:Y:S05]  /*d170*/  BRA `(.L_x_1651) ;  /* 0xffffffd800507947 */ /* 0x000fea000383ffff */
.L_x_1588:
[----:B--2---:R2:W3:Y:S02]  /*d180*/  SYNCS.PHASECHK.TRANS64.TRYWAIT P3, [R5+URZ+0x19c80], R2 ;  /* 0x019c8002050075a7 */ /* 0x0044e4000806017f */
[----:B---3--:R-:W-:Y:S05]  /*d190*/  @!P3 NANOSLEEP.SYNCS 0x989680 ;  /* 0x009896800000b95d */ /* 0x008fea0003900000 */
[----:B------:R-:W3:Y:S02]  /*d1a0*/  @!P3 SYNCS.PHASECHK.TRANS64 P3, [R5+URZ+0x19c80], R2 ;  /* 0x019c80020500b5a7 */ /* 0x000ee4000806007f */
[----:B---3--:R-:W-:Y:S05]  /*d1b0*/  @!P3 BRA `(.L_x_1588) ;  /* 0xfffffffc00f0b947 */ /* 0x008fea000383ffff */
[----:B------:R-:W-:Y:S05]  /*d1c0*/  BRA `(.L_x_1652) ;  /* 0xffffffd800a47947 */ /* 0x000fea000383ffff */
.L_x_1590:
[----:B-1----:R1:W3:Y:S02]  /*d1d0*/  SYNCS.PHASECHK.TRANS64.TRYWAIT P3, [R5+URZ+0x19c40], R2 ;  /* 0x019c4002050075a7 */ /* 0x0022e4000806017f */
[----:B---3--:R-:W-:Y:S05]  /*d1e0*/  @!P3 NANOSLEEP.SYNCS 0x989680 ;  /* 0x009896800000b95d */ /* 0x008fea0003900000 */
[----:B------:R-:W3:Y:S02]  /*d1f0*/  @!P3 SYNCS.PHASECHK.TRANS64 P3, [R5+URZ+0x19c40], R2 ;  /* 0x019c40020500b5a7 */ /* 0x000ee4000806007f */
[----:B---3--:R-:W-:Y:S05]  /*d200*/  @!P3 BRA `(.L_x_1590) ;  /* 0xfffffffc00f0b947 */ /* 0x008fea000383ffff */
[----:B------:R-:W-:Y:S05]  /*d210*/  BRA `(.L_x_1653) ;  /* 0xffffffdc00207947 */ /* 0x000fea000383ffff */
.L_x_1593:
[----:B--2---:R-:W-:-:S04]  /*d220*/  IMAD.U32 R3, RZ, RZ, UR40 ;  /* 0x00000028ff037e24 */ /* 0x004fc8000f8e00ff */
[----:B------:R2:W3:Y:S03]  /*d230*/  SYNCS.PHASECHK.TRANS64.TRYWAIT P0, [R3+URZ+0x19c20], R2 ;  /* 0x019c2002030075a7 */ /* 0x0004e6000800017f */
[----:B---3--:R-:W-:Y:S05]  /*d240*/  @!P0 NANOSLEEP.SYNCS 0x989680 ;  /* 0x009896800000895d */ /* 0x008fea0003900000 */
[----:B------:R-:W3:Y:S02]  /*d250*/  @!P0 SYNCS.PHASECHK.TRANS64 P0, [R3+URZ+0x19c20], R2 ;  /* 0x019c2002030085a7 */ /* 0x000ee4000800007f */
[----:B---3--:R-:W-:Y:S05]  /*d260*/  @!P0 BRA `(.L_x_1593) ;  /* 0xfffffffc00ec8947 */ /* 0x008fea000383ffff */
[----:B------:R-:W-:Y:S05]  /*d270*/  BRA `(.L_x_1654) ;  /* 0xffffffe000247947 */ /* 0x000fea000383ffff */
.L_x_1599:
[----:B-1----:R1:W2:Y:S02]  /*d280*/  SYNCS.PHASECHK.TRANS64.TRYWAIT P0, [R10+URZ+0x19c80], R4 ;  /* 0x019c80040a0075a7 */ /* 0x0022a4000800017f */
[----:B--2---:R-:W-:Y:S05]  /*d290*/  @!P0 NANOSLEEP.SYNCS 0x989680 ;  /* 0x009896800000895d */ /* 0x004fea0003900000 */
[----:B------:R-:W2:Y:S02]  /*d2a0*/  @!P0 SYNCS.PHASECHK.TRANS64 P0, [R10+URZ+0x19c80], R4 ;  /* 0x019c80040a0085a7 */ /* 0x000ea4000800007f */
[----:B--2---:R-:W-:Y:S05]  /*d2b0*/  @!P0 BRA `(.L_x_1599) ;  /* 0xfffffffc00f08947 */ /* 0x004fea000383ffff */
[----:B------:R-:W-:Y:S05]  /*d2c0*/  BRA `(.L_x_1655) ;  /* 0xffffffe000c47947 */ /* 0x000fea000383ffff */
.L_x_1606:
[----:B--2---:R2:W3:Y:S02]  /*d2d0*/  SYNCS.PHASECHK.TRANS64.TRYWAIT P0, [R10+URZ+0x19c40], R4 ;  /* 0x019c40040a0075a7 */ /* 0x0044e4000800017f */
[----:B---3--:R-:W-:Y:S05]  /*d2e0*/  @!P0 NANOSLEEP.SYNCS 0x989680 ;  /* 0x009896800000895d */ /* 0x008fea0003900000 */
[----:B------:R-:W3:Y:S02]  /*d2f0*/  @!P0 SYNCS.PHASECHK.TRANS64 P0, [R10+URZ+0x19c40], R4 ;  /* 0x019c40040a0085a7 */ /* 0x000ee4000800007f */
[----:B---3--:R-:W-:Y:S05]  /*d300*/  @!P0 BRA `(.L_x_1606) ;  /* 0xfffffffc00f08947 */ /* 0x008fea000383ffff */
[----:B------:R-:W-:Y:S05]  /*d310*/  BRA `(.L_x_1656) ;  /* 0xffffffe400c07947 */ /* 0x000fea000383ffff */
.L_x_1614:
[----:B--2---:R2:W3:Y:S02]  /*d320*/  SYNCS.PHASECHK.TRANS64.TRYWAIT P3, [R12+URZ+0x19c70], R5 ;  /* 0x019c70050c0075a7 */ /* 0x0044e4000806017f */
[----:B---3--:R-:W-:Y:S05]  /*d330*/  @!P3 NANOSLEEP.SYNCS 0x989680 ;  /* 0x009896800000b95d */ /* 0x008fea0003900000 */
[----:B------:R-:W3:Y:S02]  /*d340*/  @!P3 SYNCS.PHASECHK.TRANS64 P3, [R12+URZ+0x19c70], R5 ;  /* 0x019c70050c00b5a7 */ /* 0x000ee4000806007f */
[----:B---3--:R-:W-:Y:S05]  /*d350*/  @!P3 BRA `(.L_x_1614) ;  /* 0xfffffffc00f0b947 */ /* 0x008fea000383ffff */
[----:B------:R-:W-:Y:S05]  /*d360*/  BRA `(.L_x_1657) ;  /* 0xffffffe800cc7947 */ /* 0x000fea000383ffff */
.L_x_1616:
[----:B---3--:R3:W4:Y:S02]  /*d370*/  SYNCS.PHASECHK.TRANS64.TRYWAIT P3, [R12+URZ+0x19c60], R3 ;  /* 0x019c60030c0075a7 */ /* 0x008724000806017f */
[----:B----4-:R-:W-:Y:S05]  /*d380*/  @!P3 NANOSLEEP.SYNCS 0x989680 ;  /* 0x009896800000b95d */ /* 0x010fea0003900000 */
[----:B------:R-:W4:Y:S02]  /*d390*/  @!P3 SYNCS.PHASECHK.TRANS64 P3, [R12+URZ+0x19c60], R3 ;  /* 0x019c60030c00b5a7 */ /* 0x000f24000806007f */
[----:B----4-:R-:W-:Y:S05]  /*d3a0*/  @!P3 BRA `(.L_x_1616) ;  /* 0xfffffffc00f0b947 */ /* 0x010fea000383ffff */
[----:B------:R-:W-:Y:S05]  /*d3b0*/  BRA `(.L_x_1658) ;  /* 0xffffffe800d47947 */ /* 0x000fea000383ffff */
.L_x_1623:
[----:B--2---:R2:W3:Y:S02]  /*d3c0*/  SYNCS.PHASECHK.TRANS64.TRYWAIT P0, [R2+URZ+0x19c70], R3 ;  /* 0x019c7003020075a7 */ /* 0x0044e4000800017f */
[----:B---3--:R-:W-:Y:S05]  /*d3d0*/  @!P0 NANOSLEEP.SYNCS 0x989680 ;  /* 0x009896800000895d */ /* 0x008fea0003900000 */
[----:B------:R-:W3:Y:S02]  /*d3e0*/  @!P0 SYNCS.PHASECHK.TRANS64 P0, [R2+URZ+0x19c70], R3 ;  /* 0x019c7003020085a7 */ /* 0x000ee4000800007f */
[----:B---3--:R-:W-:Y:S05]  /*d3f0*/  @!P0 BRA `(.L_x_1623) ;  /* 0xfffffffc00f08947 */ /* 0x008fea000383ffff */
[----:B------:R-:W-:Y:S05]  /*d400*/  BRA `(.L_x_1659) ;  /* 0xfffffff000107947 */ /* 0x000fea000383ffff */
.L_x_1625:
[----:B--2---:R2:W3:Y:S02]  /*d410*/  SYNCS.PHASECHK.TRANS64.TRYWAIT P0, [R2+URZ+0x19c60], R5 ;  /* 0x019c6005020075a7 */ /* 0x0044e4000800017f */
[----:B---3--:R-:W-:Y:S05]  /*d420*/  @!P0 NANOSLEEP.SYNCS 0x989680 ;  /* 0x009896800000895d */ /* 0x008fea0003900000 */
[----:B------:R-:W3:Y:S02]  /*d430*/  @!P0 SYNCS.PHASECHK.TRANS64 P0, [R2+URZ+0x19c60], R5 ;  /* 0x019c6005020085a7 */ /* 0x000ee4000800007f */
[----:B---3--:R-:W-:Y:S05]  /*d440*/  @!P0 BRA `(.L_x_1625) ;  /* 0xfffffffc00f08947 */ /* 0x008fea000383ffff */
[----:B------:R-:W-:Y:S05]  /*d450*/  BRA `(.L_x_1660) ;  /* 0xfffffff000187947 */ /* 0x000fea000383ffff */
.L_x_1631:
[----:B-1----:R1:W2:Y:S02]  /*d460*/  SYNCS.PHASECHK.TRANS64.TRYWAIT P0, [R6+URZ+0x19c20], R0 ;  /* 0x019c2000060075a7 */ /* 0x0022a4000800017f */
[----:B--2---:R-:W-:Y:S05]  /*d470*/  @!P0 NANOSLEEP.SYNCS 0x989680 ;  /* 0x009896800000895d */ /* 0x004fea0003900000 */
[----:B------:R-:W2:Y:S02]  /*d480*/  @!P0 SYNCS.PHASECHK.TRANS64 P0, [R6+URZ+0x19c20], R0 ;  /* 0x019c2000060085a7 */ /* 0x000ea4000800007f */
[----:B--2---:R-:W-:Y:S05]  /*d490*/  @!P0 BRA `(.L_x_1631) ;  /* 0xfffffffc00f08947 */ /* 0x004fea000383ffff */
[----:B------:R-:W-:Y:S05]  /*d4a0*/  BRA `(.L_x_1661) ;  /* 0xfffffff400807947 */ /* 0x000fea000383ffff */
.L_x_1632:
        /* <DEDUP_REMOVED lines=8> */
[----:B-1----:R-:W-:Y:S05]  /*d530*/  WARPSYNC.COLLECTIVE R15, `(.L_x_1663) ;  /* 0x000000000f087348 */ /* 0x002fea0003c00000 */
[----:B------:R2:W3:Y:S02]  /*d540*/  SHFL.IDX P6, R14, R13, R12, R11 ;  /* 0x0000000c0d0e7389 */ /* 0x0004e400000c000b */
[----:B-123--:R-:W-:Y:S01]  /*d550*/  ENDCOLLECTIVE ;  /* 0x000000000000791b */ /* 0x00efe20003800000 */
.L_x_1663:
[----:B------:R-:W-:Y:S05]  /*d560*/  BSYNC B0 ;  /* 0x0000000000007941 */ /* 0x000fea0003800000 */
.L_x_1662:
[----:B------:R-:W-:Y:S05]  /*d570*/  BRA `(.L_x_1664) ;  /* 0xfffffff400687947 */ /* 0x000fea000383ffff */
.L_x_1635:
[----:B------:R-:W-:Y:S01]  /*d580*/  BSSY B1, `(.L_x_1665) ;  /* 0x0000006000017945 */ /* 0x000fe20003800000 */
[----:B------:R-:W-:-:S07]  /*d590*/  IMAD.MOV.U32 R15, RZ, RZ, -0x1 ;  /* 0xffffffffff0f7424 */ /* 0x000fce00078e00ff */
[----:B-1----:R-:W-:Y:S05]  /*d5a0*/  WARPSYNC.COLLECTIVE R15, `(.L_x_1666) ;  /* 0x000000000f0c7348 */ /* 0x002fea0003c00000 */
[----:B------:R-:W-:Y:S02]  /*d5b0*/  ELECT P6, UR62, PT ;  /* 0x00000000003e782f */ /* 0x000fe400038c0000 */
[----:B------:R-:W-:Y:S01]  /*d5c0*/  MOV R14, UR62 ;  /* 0x0000003e000e7c02 */ /* 0x000fe20008000f00 */
[----:B-1----:R-:W-:Y:S10]  /*d5d0*/  ENDCOLLECTIVE ;  /* 0x000000000000791b */ /* 0x002ff40003800000 */
.L_x_1666:
[----:B------:R-:W-:Y:S05]  /*d5e0*/  BSYNC B1 ;  /* 0x0000000000017941 */ /* 0x000fea0003800000 */
.L_x_1665:
[----:B------:R-:W-:Y:S05]  /*d5f0*/  BRA `(.L_x_1667) ;  /* 0xfffffff400607947 */ /* 0x000fea000383ffff */
.L_x_1637:
[----:B-1----:R1:W2:Y:S02]  /*d600*/  SYNCS.PHASECHK.TRANS64.TRYWAIT P1, [R5+URZ], R4 ;  /* 0x00000004050075a7 */ /* 0x0022a4000802017f */
[----:B--2---:R-:W-:Y:S05]  /*d610*/  @!P1 NANOSLEEP.SYNCS 0x989680 ;  /* 0x009896800000995d */ /* 0x004fea0003900000 */
[----:B------:R-:W2:Y:S02]  /*d620*/  @!P1 SYNCS.PHASECHK.TRANS64 P1, [R5+URZ], R4 ;  /* 0x00000004050095a7 */ /* 0x000ea4000802007f */
[----:B--2---:R-:W-:Y:S05]  /*d630*/  @!P1 BRA `(.L_x_1637) ;  /* 0xfffffffc00f09947 */ /* 0x004fea000383ffff */
[----:B------:R-:W-:Y:S05]  /*d640*/  BRA `(.L_x_1668) ;  /* 0xfffffff400907947 */ /* 0x000fea000383ffff */
.L_x_1638:
[----:B--2---:R2:W3:Y:S02]  /*d650*/  SYNCS.PHASECHK.TRANS64.TRYWAIT P1, [R9+URZ], R0 ;  /* 0x00000000090075a7 */ /* 0x0044e4000802017f */
[----:B---3--:R-:W-:Y:S05]  /*d660*/  @!P1 NANOSLEEP.SYNCS 0x989680 ;  /* 0x009896800000995d */ /* 0x008fea0003900000 */
[----:B------:R-:W3:Y:S02]  /*d670*/  @!P1 SYNCS.PHASECHK.TRANS64 P1, [R9+URZ], R0 ;  /* 0x00000000090095a7 */ /* 0x000ee4000802007f */
[----:B---3--:R-:W-:Y:S05]  /*d680*/  @!P1 BRA `(.L_x_1638) ;  /* 0xfffffffc00f09947 */ /* 0x008fea000383ffff */
[----:B------:R-:W-:Y:S05]  /*d690*/  BRA `(.L_x_1669) ;  /* 0xfffffff400847947 */ /* 0x000fea000383ffff */
.L_x_1640:
[----:B---3--:R3:W4:Y:S02]  /*d6a0*/  SYNCS.PHASECHK.TRANS64.TRYWAIT P1, [R17+URZ+0x19c60], R4 ;  /* 0x019c6004110075a7 */ /* 0x008724000802017f */
[----:B----4-:R-:W-:Y:S05]  /*d6b0*/  @!P1 NANOSLEEP.SYNCS 0x989680 ;  /* 0x009896800000995d */ /* 0x010fea0003900000 */
[----:B------:R-:W4:Y:S02]  /*d6c0*/  @!P1 SYNCS.PHASECHK.TRANS64 P1, [R17+URZ+0x19c60], R4 ;  /* 0x019c6004110095a7 */ /* 0x000f24000802007f */
[----:B----4-:R-:W-:Y:S05]  /*d6d0*/  @!P1 BRA `(.L_x_1640) ;  /* 0xfffffffc00f09947 */ /* 0x010fea000383ffff */
[----:B------:R-:W-:Y:S05]  /*d6e0*/  BRA `(.L_x_1670) ;  /* 0xfffffff400847947 */ /* 0x000fea000383ffff */
.L_x_1642:
[----:B----4-:R4:W1:Y:S02]  /*d6f0*/  SYNCS.PHASECHK.TRANS64.TRYWAIT P1, [R7+URZ+0x19c60], R0 ;  /* 0x019c6000070075a7 */ /* 0x010864000802017f */
[----:B-1----:R-:W-:Y:S05]  /*d700*/  @!P1 NANOSLEEP.SYNCS 0x989680 ;  /* 0x009896800000995d */ /* 0x002fea0003900000 */
[----:B------:R-:W1:Y:S02]  /*d710*/  @!P1 SYNCS.PHASECHK.TRANS64 P1, [R7+URZ+0x19c60], R0 ;  /* 0x019c6000070095a7 */ /* 0x000e64000802007f */
[----:B-1----:R-:W-:Y:S05]  /*d720*/  @!P1 BRA `(.L_x_1642) ;  /* 0xfffffffc00f09947 */ /* 0x002fea000383ffff */
[----:B------:R-:W-:Y:S05]  /*d730*/  BRA `(.L_x_1671) ;  /* 0xfffffff400847947 */ /* 0x000fea000383ffff */
.L_x_1644:
[----:B------:R1:W1:Y:S02]  /*d740*/  SYNCS.PHASECHK.TRANS64.TRYWAIT P0, [R17+URZ+0x19c80], R4 ;  /* 0x019c8004110075a7 */ /* 0x000264000800017f */
[----:B-1----:R-:W-:Y:S05]  /*d750*/  @!P0 NANOSLEEP.SYNCS 0x989680 ;  /* 0x009896800000895d */ /* 0x002fea0003900000 */
[----:B------:R-:W1:Y:S02]  /*d760*/  @!P0 SYNCS.PHASECHK.TRANS64 P0, [R17+URZ+0x19c80], R4 ;  /* 0x019c8004110085a7 */ /* 0x000e64000800007f */
[----:B-1----:R-:W-:Y:S05]  /*d770*/  @!P0 BRA `(.L_x_1644) ;  /* 0xfffffffc00f08947 */ /* 0x002fea000383ffff */
[----:B------:R-:W-:Y:S05]  /*d780*/  BRA `(.L_x_1645) ;  /* 0xfffffff400807947 */ /* 0x000fea000383ffff */
.L_x_1672:
        /* <DEDUP_REMOVED lines=15> */
.L_x_2226:


//--------------------- .text._ZN7cutlass13device_kernelIN5flash11enable_sm90INS1_16FlashAttnFwdSm90INS1_25CollectiveMainloopFwdSm90ILi2EN4cute5tupleIJNS5_1CILi1EEES8_S8_EEENS6_IJNS7_ILi192EEENS7_ILi128EEENS7_ILi96EEEEEELi96ENS_12float_e4m3_tEfNS_4arch4Sm90ELb1ELb0ELb0ELb1ELb0ELb0ELb0ELb1ELb1ELb0ELb0ELb0EEENS1_21CollectiveEpilogueFwdINS6_IJSA_SC_SB_EEES9_NS_10bfloat16_tESG_Li384ELb1ELb0ELb0ELb1EEENS1_36VarlenDynamicPersistentTileSchedulerILi192ELi128ELi384ELi128ELb0ELb0ELb1ELb1ELb1ELb1EEEEEEEEEvNT_6ParamsE --------------------------
	.section	.text._ZN7cutlass13device_kernelIN5flash11enable_sm90INS1_16FlashAttnFwdSm90INS1_25CollectiveMainloopFwdSm90ILi2EN4cute5tupleIJNS5_1CILi1EEES8_S8_EEENS6_IJNS7_ILi192EEENS7_ILi128EEENS7_ILi96EEEEEELi96ENS_12float_e4m3_tEfNS_4arch4Sm90ELb1ELb0ELb0ELb1ELb0ELb0ELb0ELb1ELb1ELb0ELb0ELb0EEENS1_21CollectiveEpilogueFwdINS6_IJSA_SC_SB_EEES9_NS_10bfloat16_tESG_Li384ELb1ELb0ELb0ELb1EEENS1_36VarlenDynamicPersistentTileSchedulerILi192ELi128ELi384ELi128ELb0ELb0ELb1ELb1ELb1ELb1EEEEEEEEEvNT_6ParamsE,"ax",@progbits
	.align	128
.text._ZN7cutlass13device_kernelIN5flash11enable_sm90INS1_16FlashAttnFwdSm90INS1_25CollectiveMainloopFwdSm90ILi2EN4cute5tupleIJNS5_1CILi1EEES8_S8_EEENS6_IJNS7_ILi192EEENS7_ILi128EEENS7_ILi96EEEEEELi96ENS_12float_e4m3_tEfNS_4arch4Sm90ELb1ELb0ELb0ELb1ELb0ELb0ELb0ELb1ELb1ELb0ELb0ELb0EEENS1_21CollectiveEpilogueFwdINS6_IJSA_SC_SB_EEES9_NS_10bfloat16_tESG_Li384ELb1ELb0ELb0ELb1EEENS1_36VarlenDynamicPersistentTileSchedulerILi192ELi128ELi384ELi128ELb0ELb0ELb1ELb1ELb1ELb1EEEEEEEEEvNT_6ParamsE:
        .type           _ZN7cutlass13device_kernelIN5flash11enable_sm90INS1_16FlashAttnFwdSm90INS1_25CollectiveMainloopFwdSm90ILi2EN4cute5tupleIJNS5_1CILi1EEES8_S8_EEENS6_IJNS7_ILi192EEENS7_ILi128EEENS7_ILi96EEEEEELi96ENS_12float_e4m3_tEfNS_4arch4Sm90ELb1ELb0ELb0ELb1ELb0ELb0ELb0ELb1ELb1ELb0ELb0ELb0EEENS1_21CollectiveEpilogueFwdINS6_IJSA_SC_SB_EEES9_NS_10bfloat16_tESG_Li384ELb1ELb0ELb0ELb1EEENS1_36VarlenDynamicPersistentTileSchedulerILi192ELi128ELi384ELi128ELb0ELb0ELb1ELb1ELb1ELb1EEEEEEEEEvNT_6ParamsE,@function
        .size           _ZN7cutlass13device_kernelIN5flash11enable_sm90INS1_16FlashAttnFwdSm90INS1_25CollectiveMainloopFwdSm90ILi2EN4cute5tupleIJNS5_1CILi1EEES8_S8_EEENS6_IJNS7_ILi192EEENS7_ILi128EEENS7_ILi96EEEEEELi96ENS_12float_e4m3_tEfNS_4arch4Sm90ELb1ELb0ELb0ELb1ELb0ELb0ELb0ELb1ELb1ELb0ELb0ELb0EEENS1_21CollectiveEpilogueFwdINS6_IJSA_SC_SB_EEES9_NS_10bfloat16_tESG_Li384ELb1ELb0ELb0ELb1EEENS1_36VarlenDynamicPersistentTileSchedulerILi192ELi128ELi384ELi128ELb0ELb0ELb1ELb1ELb1ELb1EEEEEEEEEvNT_6ParamsE,(.L_x_2227 - _ZN7cutlass13device_kernelIN5flash11enable_sm90INS1_16FlashAttnFwdSm90INS1_25CollectiveMainloopFwdSm90ILi2EN4cute5tupleIJNS5_1CILi1EEES8_S8_EEENS6_IJNS7_ILi192EEENS7_ILi128EEENS7_ILi96EEEEEELi96ENS_12float_e4m3_tEfNS_4arch4Sm90ELb1ELb0ELb0ELb1ELb0ELb0ELb0ELb1ELb1ELb0ELb0ELb0EEENS1_21CollectiveEpilogueFwdINS6_IJSA_SC_SB_EEES9_NS_10bfloat16_tESG_Li384ELb1ELb0ELb0ELb1EEENS1_36VarlenDynamicPersistentTileSchedulerILi192ELi128ELi384ELi128ELb0ELb0ELb1ELb1ELb1ELb1EEEEEEEEEvNT_6ParamsE)
        .other          _ZN7cutlass13device_kernelIN5flash11enable_sm90INS1_16FlashAttnFwdSm90INS1_25CollectiveMainloopFwdSm90ILi2EN4cute5tupleIJNS5_1CILi1EEES8_S8_EEENS6_IJNS7_ILi192EEENS7_ILi128EEENS7_ILi96EEEEEELi96ENS_12float_e4m3_tEfNS_4arch4Sm90ELb1ELb0ELb0ELb1ELb0ELb0ELb0ELb1ELb1ELb0ELb0ELb0EEENS1_21CollectiveEpilogueFwdINS6_IJSA_SC_SB_EEES9_NS_10bfloat16_tESG_Li384ELb1ELb0ELb0ELb1EEENS1_36VarlenDynamicPersistentTileSchedulerILi192ELi128ELi384ELi128ELb0ELb0ELb1ELb1ELb1ELb1EEEEEEEEEvNT_6ParamsE,@"STO_CUDA_ENTRY STV_DEFAULT"
_ZN7cutlass13device_kernelIN5flash11enable_sm90INS1_16FlashAttnFwdSm90INS1_25CollectiveMainloopFwdSm90ILi2EN4cute5tupleIJNS5_1CILi1EEES8_S8_EEENS6_IJNS7_ILi192EEENS7_ILi128EEENS7_ILi96EEEEEELi96ENS_12float_e4m3_tEfNS_4arch4Sm90ELb1ELb0ELb0ELb1ELb0ELb0ELb0ELb1ELb1ELb0ELb0ELb0EEENS1_21CollectiveEpilogueFwdINS6_IJSA_SC_SB_EEES9_NS_10bfloat16_tESG_Li384ELb1ELb0ELb0ELb1EEENS1_36VarlenDynamicPersistentTileSchedulerILi192ELi128ELi384ELi128ELb0ELb0ELb1ELb1ELb1ELb1EEEEEEEEEvNT_6ParamsE:
        /* <DEDUP_REMOVED lines=21> */
.L_x_1674:
[----:B------:R-:W-:Y:S05]  /*0150*/  BSYNC B0 ;  /* 0x0000000000007941 */ /* 0x000fea0003800000 */
.L_x_1673:
        /* <DEDUP_REMOVED lines=41> */
.L_x_1675:
        /* <DEDUP_REMOVED lines=22> */
.L_x_1676:
        /* <DEDUP_REMOVED lines=18> */
.L_x_1677:
        /* <DEDUP_REMOVED lines=22> */
.L_x_1678:
        /* <DEDUP_REMOVED lines=22> */
.L_x_1679:
[----:B------:R-:W-:Y:S01]  /*0930*/  PLOP3.LUT P0, PT, PT, PT, UP0, 0x80, 0x0 ;  /* 0x000000000000781c */ /* 0x000fe20003f0f008 */
[----:B------:R-:W-:Y:S01]  /*0940*/  UMOV UR46, 0x1 ;  /* 0x00000001002e7882 */ /* 0x000fe20000000000 */
[----:B------:R-:W-:Y:S01]  /*0950*/  NOP ;  /* 0x0000000000007918 */ /* 0x000fe20000000000 */
[----:B------:R-:W-:Y:S01]  /*0960*/  USEL UR46, UR46, 0x2, !UP0 ;  /* 0x000000022e2e7887 */ /* 0x000fe2000c000000 */
[----:B------:R-:W-:Y:S01]  /*0970*/  ULDC.64 UR50, c[0x0][0x208] ;  /* 0x0000820000327ab9 */ /* 0x000fe20000000a00 */
[----:B012-4-:R-:W-:Y:S08]  /*0980*/  BAR.SYNC.DEFER_BLOCKING 0x0 ;  /* 0x0000000000007b1d */ /* 0x017ff00000010000 */
[----:B------:R-:W-:Y:S05]  /*0990*/  @!P0 BRA `(.L_x_1680) ;  /* 0x0000009c000c8947 */ /* 0x000fea0003800000 */
.L_x_1681:
        /* <DEDUP_REMOVED lines=26> */
[----:B------:R-:W-:Y:S02]  /*0b40*/  LEA.HI R2, R3, R154, RZ, 0x5 ;  /* 0x0000009a03027211 */ /* 0x000fe400078f28ff */
[----:B------:R-:W-:Y:S01]  /*0b50*/  SHF.R.S32.HI R7, RZ, 0x4, R0 ;  /* 0x00000004ff077819 */ /* 0x000fe20000011400 */
[----:B------:R-:W-:Y:S01]  /*0b60*/  IMAD.IADD R23, R154, 0x1, -R23 ;  /* 0x000000019a177824 */ /* 0x000fe200078e0a17 */
[----:B------:R-:W-:Y:S01]  /*0b70*/  LOP3.LUT R5, R0, 0x7fffff0, RZ, 0xc0, !PT ;  /* 0x07fffff000057812 */ /* 0x000fe200078ec0ff */
[----:B------:R-:W-:Y:S01]  /*0b80*/  IMAD.SHL.U32 R2, R2, 0x10, RZ ;  /* 0x0000001002027824 */ /* 0x000fe200078e00ff */
[----:B------:R-:W-:-:S02]  /*0b90*/  LEA.HI R0, R0, R7, RZ, 0x1 ;  /* 0x0000000700007211 */ /* 0x000fc400078f08ff */
[----:B------:R-:W-:Y:S01]  /*0ba0*/  SHF.R.S32.HI R6, RZ, 0x1f, R23 ;  /* 0x0000001fff067819 */ /* 0x000fe20000011417 */
[----:B------:R-:W-:Y:S01]  /*0bb0*/  IMAD.IADD R5, R154, 0x1, -R5 ;  /* 0x000000019a057824 */ /* 0x000fe200078e0a05 */
[----:B------:R-:W-:Y:S02]  /*0bc0*/  SHF.R.S32.HI R152, RZ, 0x7, R152 ;  /* 0x00000007ff987819 */ /* 0x000fe40000011498 */
[----:B------:R-:W-:Y:S02]  /*0bd0*/  LEA.HI R8, R6, R23, RZ, 0x2 ;  /* 0x0000001706087211 */ /* 0x000fe400078f10ff */
[----:B------:R-:W-:Y:S01]  /*0be0*/  LOP3.LUT R2, R2, 0xfffffe00, RZ, 0xc0, !PT ;  /* 0xfffffe0002027812 */ /* 0x000fe200078ec0ff */
[----:B------:R-:W-:Y:S01]  /*0bf0*/  IMAD.HI R4, R152, 0x55555556, RZ ;  /* 0x5555555698047827 */ /* 0x000fe200078e02ff */
[--C-:B------:R-:W-:Y:S02]  /*0c00*/  SHF.R.S32.HI R10, RZ, 0x2, R8.reuse ;  /* 0x00000002ff0a7819 */ /* 0x100fe40000011408 */
[----:B------:R-:W-:Y:S01]  /*0c10*/  SHF.R.S32.HI R9, RZ, 0x1f, R8 ;  /* 0x0000001fff097819 */ /* 0x000fe20000011408 */
[----:B------:R-:W-:Y:S01]  /*0c20*/  IMAD R5, R5, 0x20, R2 ;  /* 0x0000002005057824 */ /* 0x000fe200078e0202 */
[----:B------:R-:W-:-:S02]  /*0c30*/  LOP3.LUT R0, R0, 0x1ffffffe, RZ, 0xc0, !PT ;  /* 0x1ffffffe00007812 */ /* 0x000fc400078ec0ff */
[----:B------:R-:W-:Y:S02]  /*0c40*/  LEA.HI R9, R9, R10, RZ, 0x3 ;  /* 0x0000000a09097211 */ /* 0x000fe400078f18ff */
[----:B------:R-:W-:Y:S01]  /*0c50*/  LEA.HI R6, R6, R23, RZ, 0x5 ;  /* 0x0000001706067211 */ /* 0x000fe200078f28ff */
[----:B------:R-:W-:Y:S01]  /*0c60*/  IMAD.IADD R0, R7, 0x1, -R0 ;  /* 0x0000000107007824 */ /* 0x000fe200078e0a00 */
[----:B------:R-:W-:Y:S02]  /*0c70*/  LOP3.LUT R11, R9, 0xfffffff8, RZ, 0xc0, !PT ;  /* 0xfffffff8090b7812 */ /* 0x000fe400078ec0ff */
[----:B------:R-:W-:Y:S01]  /*0c80*/  LEA.HI R3, R3, R154, RZ, 0x2 ;  /* 0x0000009a03037211 */ /* 0x000fe200078f10ff */
[----:B------:R-:W-:Y:S01]  /*0c90*/  IMAD R153, R0, 0x8, R5 ;  /* 0x0000000800997824 */ /* 0x000fe200078e0205 */
[----:B------:R-:W-:Y:S01]  /*0ca0*/  LEA.HI R9, R4, R4, RZ, 0x1 ;  /* 0x0000000404097211 */ /* 0x000fe200078f08ff */
[----:B------:R-:W-:Y:S01]  /*0cb0*/  IMAD.IADD R11, R10, 0x1, -R11 ;  /* 0x000000010a0b7824 */ /* 0x000fe200078e0a0b */
[----:B------:R-:W-:-:S02]  /*0cc0*/  SHF.R.S32.HI R6, RZ, 0x5, R6 ;  /* 0x00000005ff067819 */ /* 0x000fc40000011406 */
[----:B------:R-:W-:Y:S01]  /*0cd0*/  LOP3.LUT R5, R3, 0x1ffffffc, RZ, 0xc0, !PT ;  /* 0x1ffffffc03057812 */ /* 0x000fe200078ec0ff */
[----:B------:R-:W-:Y:S01]  /*0ce0*/  IMAD R9, R9, -0x3, R152 ;  /* 0xfffffffd09097824 */ /* 0x000fe200078e0298 */
[----:B------:R-:W-:Y:S01]  /*0cf0*/  LOP3.LUT R8, R8, 0x7ffffffc, RZ, 0xc0, !PT ;  /* 0x7ffffffc08087812 */ /* 0x000fe200078ec0ff */
[----:B------:R-:W-:Y:S01]  /*0d00*/  IMAD R6, R6, 0x10, R11 ;  /* 0x0000001006067824 */ /* 0x000fe200078e020b */
[----:B------:R-:W-:Y:S01]  /*0d10*/  SHF.R.S32.HI R18, RZ, 0x2, R3 ;  /* 0x00000002ff127819 */ /* 0x000fe20000011403 */
[----:B------:R-:W-:Y:S02]  /*0d20*/  IMAD.IADD R5, R154, 0x1, -R5 ;  /* 0x000000019a057824 */ /* 0x000fe400078e0a05 */
[----:B------:R-:W-:Y:S02]  /*0d30*/  IMAD R22, R9, 0x40, R6 ;  /* 0x0000004009167824 */ /* 0x000fe400078e0206 */
[----:B------:R-:W-:Y:S02]  /*0d40*/  IMAD.SHL.U32 R16, R5, 0x8, RZ ;  /* 0x0000000805107824 */ /* 0x000fe400078e00ff */
[----:B------:R-:W-:-:S07]  /*0d50*/  IMAD.IADD R17, R23, 0x1, -R8 ;  /* 0x0000000117117824 */ /* 0x000fce00078e0a08 */
.L_x_1730:
[----:B0-----:R-:W0:Y:S01]  /*0d60*/  LDC.64 R2, c[0x0][0xc60] ;  /* 0x00031800ff027b82 */ /* 0x001e220000000a00 */
[----:B------:R-:W-:Y:S01]  /*0d70*/  ULDC.64 UR4, c[0x0][0xa28] ;  /* 0x00028a0000047ab9 */ /* 0x000fe20000000a00 */
[----:B------:R-:W-:Y:S01]  /*0d80*/  ULDC.64 UR6, c[0x0][0xa18] ;  /* 0x0002860000067ab9 */ /* 0x000fe20000000a00 */
[----:B------:R-:W-:Y:S01]  /*0d90*/  ULDC UR8, c[0x0][0x404] ;  /* 0x0001010000087ab9 */ /* 0x000fe20000000800 */
[----:B0-----:R-:W-:-:S06]  /*0da0*/  IMAD.WIDE R2, R43, 0x4, R2 ;  /* 0x000000042b027825 */ /* 0x001fcc00078e0202 */
[----:B--2---:R-:W2:Y:S01]  /*0db0*/  LDG.E R2, desc[UR50][R2.64] ;  /* 0x0000003202027981 */ /* 0x004ea2000c1e1900 */
[----:B------:R-:W-:Y:S02]  /*0dc0*/  UISETP.NE.U32.AND UP0, UPT, UR4, URZ, UPT ;  /* 0x0000003f0400728c */ /* 0x000fe4000bf05070 */
[----:B------:R-:W-:Y:S02]  /*0dd0*/  UISETP.NE.U32.AND UP1, UPT, UR6, URZ, UPT ;  /* 0x0000003f0600728c */ /* 0x000fe4000bf25070 */
[----:B------:R-:W-:Y:S02]  /*0de0*/  UISETP.NE.AND.EX UP0, UPT, UR5, URZ, UPT, UP0 ;  /* 0x0000003f0500728c */ /* 0x000fe4000bf05300 */
[----:B------:R-:W-:-:S04]  /*0df0*/  UISETP.NE.AND.EX UP1, UPT, UR7, URZ, UPT, UP1 ;  /* 0x0000003f0700728c */ /* 0x000fc8000bf25310 */
[----:B------:R-:W-:Y:S02]  /*0e00*/  PLOP3.LUT P0, PT, PT, PT, UP0, 0x80, 0x0 ;  /* 0x000000000000781c */ /* 0x000fe40003f0f008 */
[----:B------:R-:W-:Y:S02]  /*0e10*/  PLOP3.LUT P2, PT, PT, PT, UP1, 0x80, 0x0 ;  /* 0x000000000000781c */ /* 0x000fe40003f4f018 */
[----:B--2---:R-:W-:-:S13]  /*0e20*/  R2UR UR37, R2 ;  /* 0x00000000022572ca */ /* 0x004fda00000e0000 */
[----:B------:R-:W-:Y:S02]  /*0e30*/  USHF.R.S32.HI UR38, URZ, 0x1f, UR37 ;  /* 0x0000001f3f267899 */ /* 0x000fe40008011425 */
[----:B------:R-:W-:-:S04]  /*0e40*/  @UP0 ULEA UR4, UP2, UR37, UR4, 0x2 ;  /* 0x0000000425040291 */ /* 0x000fc8000f84103f */
[----:B------:R-:W-:Y:S02]  /*0e50*/  @UP0 ULEA.HI.X UR5, UR37, UR5, UR38, 0x2, UP2 ;  /* 0x0000000525050291 */ /* 0x000fe400090f1426 */
[----:B------:R-:W-:Y:S01]  /*0e60*/  @UP1 ULEA UR6, UP0, UR37, UR6, 0x2 ;  /* 0x0000000625061291 */ /* 0x000fe2000f80103f */
[----:B------:R-:W-:-:S03]  /*0e70*/  IMAD.U32 R2, RZ, RZ, UR4 ;  /* 0x00000004ff027e24 */ /* 0x000fc6000f8e00ff */
[----:B------:R-:W-:Y:S01]  /*0e80*/  @UP1 ULEA.HI.X UR7, UR37, UR7, UR38, 0x2, UP0 ;  /* 0x0000000725071291 */ /* 0x000fe200080f1426 */
[----:B------:R-:W-:Y:S01]  /*0e90*/  IMAD.U32 R3, RZ, RZ, UR5 ;  /* 0x00000005ff037e24 */ /* 0x000fe2000f8e00ff */
[----:B------:R-:W-:Y:S01]  /*0ea0*/  ULDC.64 UR4, c[0x0][0x3f8] ;  /* 0x0000fe0000047ab9 */ /* 0x000fe20000000a00 */
[----:B---34-:R-:W-:-:S03]  /*0eb0*/  IMAD.U32 R4, RZ, RZ, UR6 ;  /* 0x00000006ff047e24 */ /* 0x018fc6000f8e00ff */
[----:B------:R-:W-:Y:S01]  /*0ec0*/  IMAD.U32 R5, RZ, RZ, UR7 ;  /* 0x00000007ff057e24 */ /* 0x000fe2000f8e00ff */
[----:B------:R-:W2:Y:S01]  /*0ed0*/  @P0 LDG.E R2, desc[UR50][R2.64] ;  /* 0x0000003202020981 */ /* 0x000ea2000c1e1900 */
[----:B------:R-:W-:Y:S01]  /*0ee0*/  UISETP.NE.U32.AND UP0, UPT, UR4, URZ, UPT ;  /* 0x0000003f0400728c */ /* 0x000fe2000bf05070 */
[----:B------:R-:W-:Y:S02]  /*0ef0*/  ULDC.64 UR6, c[0x0][0xa20] ;  /* 0x0002880000067ab9 */ /* 0x000fe40000000a00 */
[----:B------:R-:W3:Y:S01]  /*0f00*/  @P2 LDG.E R4, desc[UR50][R4.64] ;  /* 0x0000003204042981 */ /* 0x000ee2000c1e1900 */
[----:B------:R-:W-:Y:S01]  /*0f10*/  UISETP.NE.AND.EX UP0, UPT, UR5, URZ, UPT, UP0 ;  /* 0x0000003f0500728c */ /* 0x000fe2000bf05300 */
[----:B------:R-:W-:Y:S01]  /*0f20*/  ISETP.NE.U32.AND P1, PT, RZ, UR6, PT ;  /* 0x00000006ff007c0c */ /* 0x000fe2000bf25070 */
[----:B------:R-:W-:Y:S01]  /*0f30*/  ULDC UR4, c[0x0][0x2e0] ;  /* 0x0000b80000047ab9 */ /* 0x000fe20000000800 */
[----:B------:R-:W-:Y:S01]  /*0f40*/  UMOV UR49, URZ ;  /* 0x0000003f00317c82 */ /* 0x000fe20008000000 */
[----:B------:R-:W-:Y:S01]  /*0f50*/  USEL UR8, UR8, 0x1, UP0 ;  /* 0x0000000108087887 */ /* 0x000fe20008000000 */
[----:B------:R-:W-:Y:S01]  /*0f60*/  ISETP.NE.AND.EX P1, PT, RZ, UR7, PT, P1 ;  /* 0x00000007ff007c0c */ /* 0x000fe2000bf25310 */
[----:B------:R-:W-:-:S02]  /*0f70*/  ULDC UR52, c[0x0][0x288] ;  /* 0x0000a20000347ab9 */ /* 0x000fc40000000800 */
[----:B------:R-:W-:Y:S01]  /*0f80*/  UIMAD UR8, UR8, UR4, URZ ;  /* 0x00000004080872a4 */ /* 0x000fe2000f8e023f */
[----:B--2---:R-:W-:Y:S02]  /*0f90*/  @P0 R2UR UR49, R2 ;  /* 0x00000000023102ca */ /* 0x004fe400000e0000 */
[----:B---3--:R-:W-:Y:S01]  /*0fa0*/  @P2 R2UR UR52, R4 ;  /* 0x00000000043422ca */ /* 0x008fe200000e0000 */
[----:B-1---5:R-:W-:-:S14]  /*0fb0*/  @P2 BRA `(.L_x_1682) ;  /* 0x0000000000342947 */ /* 0x022fdc0003800000 */
        /* <DEDUP_REMOVED lines=13> */
.L_x_1682:
[----:B------:R-:W-:Y:S01]  /*1090*/  UMOV UR39, UR53 ;  /* 0x0000003500277c82 */ /* 0x000fe20008000000 */
[----:B------:R-:W-:Y:S01]  /*10a0*/  UMOV UR40, UR41 ;  /* 0x0000002900287c82 */ /* 0x000fe20008000000 */
[----:B------:R-:W-:Y:S05]  /*10b0*/  @!P1 BRA `(.L_x_1683) ;  /* 0x00000000001c9947 */ /* 0x000fea0003800000 */
[----:B------:R-:W-:-:S04]  /*10c0*/  ULEA UR4, UP0, UR37, UR6, 0x2 ;  /* 0x0000000625047291 */ /* 0x000fc8000f80103f */
[----:B------:R-:W-:Y:S02]  /*10d0*/  ULEA.HI.X UR5, UR37, UR7, UR38, 0x2, UP0 ;  /* 0x0000000725057291 */ /* 0x000fe400080f1426 */
[----:B------:R-:W-:-:S04]  /*10e0*/  IMAD.U32 R2, RZ, RZ, UR4 ;  /* 0x00000004ff027e24 */ /* 0x000fc8000f8e00ff */
[----:B------:R-:W-:-:S05]  /*10f0*/  IMAD.U32 R3, RZ, RZ, UR5 ;  /* 0x00000005ff037e24 */ /* 0x000fca000f8e00ff */
[----:B------:R-:W2:Y:S02]  /*1100*/  LDG.E R2, desc[UR50][R2.64] ;  /* 0x0000003202027981 */ /* 0x000ea4000c1e1900 */
[----:B--2---:R-:W-:Y:S01]  /*1110*/  R2UR UR8, R2 ;  /* 0x00000000020872ca */ /* 0x004fe200000e0000 */
[----:B------:R-:W-:-:S14]  /*1120*/  BRA `(.L_x_1684) ;  /* 0x0000000000347947 */ /* 0x000fdc0003800000 */
.L_x_1683:
        /* <DEDUP_REMOVED lines=13> */
.L_x_1684:
[----:B------:R-:W-:Y:S01]  /*1200*/  ULDC.64 UR6, c[0x0][0x990] ;  /* 0x0002640000067ab9 */ /* 0x000fe20000000a00 */
[----:B------:R-:W-:Y:S01]  /*1210*/  ULDC.64 UR4, c[0x0][0x998] ;  /* 0x0002660000047ab9 */ /* 0x000fe20000000a00 */
[----:B------:R-:W-:Y:S01]  /*1220*/  UISETP.NE.U32.AND UP0, UPT, UR6, URZ, UPT ;  /* 0x0000003f0600728c */ /* 0x000fe2000bf05070 */
[----:B------:R-:W-:Y:S01]  /*1230*/  IMAD.MOV.U32 R3, RZ, RZ, 0x3f800000 ;  /* 0x3f800000ff037424 */ /* 0x000fe200078e00ff */
[----:B------:R-:W-:Y:S01]  /*1240*/  UISETP.NE.U32.AND UP1, UPT, UR4, URZ, UPT ;  /* 0x0000003f0400728c */ /* 0x000fe2000bf25070 */
[----:B------:R-:W-:Y:S01]  /*1250*/  IMAD.MOV.U32 R0, RZ, RZ, 0x3f800000 ;  /* 0x3f800000ff007424 */ /* 0x000fe200078e00ff */
[----:B------:R-:W-:Y:S02]  /*1260*/  UISETP.NE.AND.EX UP0, UPT, UR7, URZ, UPT, UP0 ;  /* 0x0000003f0700728c */ /* 0x000fe4000bf05300 */
[----:B------:R-:W-:Y:S01]  /*1270*/  UISETP.NE.AND.EX UP1, UPT, UR5, URZ, UPT, UP1 ;  /* 0x0000003f0500728c */ /* 0x000fe2000bf25310 */
[----:B------:R-:W-:Y:S02]  /*1280*/  ULDC UR9, c[0x0][0x428] ;  /* 0x00010a0000097ab9 */ /* 0x000fe40000000800 */
[----:B------:R-:W-:Y:S01]  /*1290*/  UISETP.NE.AND UP2, UPT, UR9, 0x1, UPT ;  /* 0x000000010900788c */ /* 0x000fe2000bf45270 */
[----:B------:R-:W-:-:S02]  /*12a0*/  PLOP3.LUT P0, PT, PT, PT, UP0, 0x80, 0x0 ;  /* 0x000000000000781c */ /* 0x000fc40003f0f008 */
[----:B------:R-:W-:-:S03]  /*12b0*/  PLOP3.LUT P1, PT, PT, PT, UP1, 0x80, 0x0 ;  /* 0x000000000000781c */ /* 0x000fc60003f2f018 */
[----:B------:R-:W-:Y:S02]  /*12c0*/  @UP0 ULDC.64 UR12, c[0x0][0x9a8] ;  /* 0x00026a00000c0ab9 */ /* 0x000fe40000000a00 */
[----:B------:R-:W-:Y:S01]  /*12d0*/  @UP0 UIMAD UR9, UR38, UR12, URZ ;  /* 0x0000000c260902a4 */ /* 0x000fe2000f8e023f */
[----:B------:R-:W-:Y:S01]  /*12e0*/  @UP1 ULDC.64 UR16, c[0x0][0x9b8] ;  /* 0x00026e0000101ab9 */ /* 0x000fe20000000a00 */
[----:B------:R-:W-:Y:S02]  /*12f0*/  @UP0 UIMAD.WIDE.U32 UR10, UR37, UR12, URZ ;  /* 0x0000000c250a02a5 */ /* 0x000fe4000f8e003f */
[----:B------:R-:W-:Y:S02]  /*1300*/  @UP0 UIMAD UR18, UR37, UR13, UR9 ;  /* 0x0000000d251202a4 */ /* 0x000fe4000f8e0209 */
[----:B------:R-:W-:Y:S01]  /*1310*/  @UP1 UIMAD UR9, UR38, UR16, URZ ;  /* 0x00000010260912a4 */ /* 0x000fe2000f8e023f */
[----:B------:R-:W-:Y:S01]  /*1320*/  @UP2 ULDC UR12, c[0x0][0x42c] ;  /* 0x00010b00000c2ab9 */ /* 0x000fe20000000800 */
[----:B------:R-:W-:-:S02]  /*1330*/  @UP1 UIMAD.WIDE.U32 UR14, UR37, UR16, URZ ;  /* 0x00000010250e12a5 */ /* 0x000fc4000f8e003f */
[----:B------:R-:W-:Y:S02]  /*1340*/  UIMAD.WIDE.U32 UR12, UR41, UR12, URZ ;  /* 0x0000000c290c72a5 */ /* 0x000fe4000f8e003f */
[----:B------:R-:W-:Y:S01]  /*1350*/  @UP1 UIMAD UR19, UR37, UR17, UR9 ;  /* 0x00000011251312a4 */ /* 0x000fe2000f8e0209 */
[----:B------:R-:W-:Y:S02]  /*1360*/  @UP2 ULDC UR16, c[0x0][0x430] ;  /* 0x00010c0000102ab9 */ /* 0x000fe40000000800 */
[----:B------:R-:W-:Y:S01]  /*1370*/  UMOV UR9, UR41 ;  /* 0x0000002900097c82 */ /* 0x000fe20008000000 */
[----:B------:R-:W-:Y:S02]  /*1380*/  @UP2 USHF.R.U32.HI UR9, URZ, UR16, UR13 ;  /* 0x000000103f092299 */ /* 0x000fe4000801160d */
[----:B------:R-:W-:Y:S02]  /*1390*/  @UP0 UIADD3 UR11, UR11, UR18, URZ ;  /* 0x000000120b0b0290 */ /* 0x000fe4000fffe03f */
[----:B------:R-:W-:-:S02]  /*13a0*/  @UP0 USHF.R.S32.HI UR18, URZ, 0x1f, UR9 ;  /* 0x0000001f3f120899 */ /* 0x000fc40008011409 */
[----:B------:R-:W-:Y:S01]  /*13b0*/  @UP1 USHF.R.S32.HI UR20, URZ, 0x1f, UR9 ;  /* 0x0000001f3f141899 */ /* 0x000fe20008011409 */
[----:B------:R-:W-:Y:S01]  /*13c0*/  @UP0 ULDC.64 UR16, c[0x0][0x9b0] ;  /* 0x00026c0000100ab9 */ /* 0x000fe20000000a00 */
[----:B------:R-:W-:Y:S01]  /*13d0*/  @UP1 ULDC.64 UR12, c[0x0][0x9c0] ;  /* 0x00027000000c1ab9 */ /* 0x000fe20000000a00 */
[----:B------:R-:W-:Y:S02]  /*13e0*/  @UP1 UIADD3 UR15, UR15, UR19, URZ ;  /* 0x000000130f0f1290 */ /* 0x000fe4000fffe03f */
[----:B------:R-:W-:Y:S02]  /*13f0*/  @UP0 UIMAD UR18, UR18, UR16, URZ ;  /* 0x00000010121202a4 */ /* 0x000fe4000f8e023f */
[----:B------:R-:W-:Y:S02]  /*1400*/  @UP1 UIMAD UR19, UR20, UR12, URZ ;  /* 0x0000000c141312a4 */ /* 0x000fe4000f8e023f */
[----:B------:R-:W-:Y:S02]  /*1410*/  @UP0 UIMAD.WIDE.U32 UR10, UR9, UR16, UR10 ;  /* 0x00000010090a02a5 */ /* 0x000fe4000f8e000a */
[----:B------:R-:W-:-:S02]  /*1420*/  @UP0 UIMAD UR17, UR9, UR17, UR18 ;  /* 0x00000011091102a4 */ /* 0x000fc4000f8e0212 */
[----:B------:R-:W-:Y:S02]  /*1430*/  @UP1 UIMAD.WIDE.U32 UR14, UR9, UR12, UR14 ;  /* 0x0000000c090e12a5 */ /* 0x000fe4000f8e000e */
[----:B------:R-:W-:Y:S02]  /*1440*/  @UP1 UIMAD UR9, UR9, UR13, UR19 ;  /* 0x0000000d090912a4 */ /* 0x000fe4000f8e0213 */
[----:B------:R-:W-:Y:S02]  /*1450*/  @UP0 UIADD3 UR11, UR11, UR17, URZ ;  /* 0x000000110b0b0290 */ /* 0x000fe4000fffe03f */
[----:B------:R-:W-:Y:S02]  /*1460*/  @UP0 ULEA UR6, UP3, UR10, UR6, 0x2 ;  /* 0x000000060a060291 */ /* 0x000fe4000f86103f */
[----:B------:R-:W-:Y:S02]  /*1470*/  @UP1 UIADD3 UR9, UR15, UR9, URZ ;  /* 0x000000090f091290 */ /* 0x000fe4000fffe03f */
[----:B------:R-:W-:-:S02]  /*1480*/  @UP1 ULEA UR4, UP4, UR14, UR4, 0x2 ;  /* 0x000000040e041291 */ /* 0x000fc4000f88103f */
[----:B------:R-:W-:Y:S01]  /*1490*/  @UP0 ULEA.HI.X UR7, UR10, UR7, UR11, 0x2, UP3 ;  /* 0x000000070a070291 */ /* 0x000fe200098f140b */
[----:B------:R-:W-:Y:S01]  /*14a0*/  IMAD.U32 R6, RZ, RZ, UR6 ;  /* 0x00000006ff067e24 */ /* 0x000fe2000f8e00ff */
[----:B------:R-:W-:Y:S02]  /*14b0*/  @UP1 ULEA.HI.X UR5, UR14, UR5, UR9, 0x2, UP4 ;  /* 0x000000050e051291 */ /* 0x000fe4000a0f1409 */
[----:B------:R-:W-:Y:S01]  /*14c0*/  IMAD.U32 R8, RZ, RZ, UR4 ;  /* 0x00000004ff087e24 */ /* 0x000fe2000f8e00ff */
[----:B------:R-:W-:Y:S01]  /*14d0*/  UIADD3 UR49, -UR49, UR8, URZ ;  /* 0x0000000831317290 */ /* 0x000fe2000fffe13f */
[----:B------:R-:W-:Y:S01]  /*14e0*/  IMAD.U32 R7, RZ, RZ, UR7 ;  /* 0x00000007ff077e24 */ /* 0x000fe2000f8e00ff */
[----:B------:R-:W-:Y:S01]  /*14f0*/  ULDC UR4, c[0x0][0x988] ;  /* 0x0002620000047ab9 */ /* 0x000fe20000000800 */
[----:B------:R-:W-:-:S03]  /*1500*/  IMAD.U32 R9, RZ, RZ, UR5 ;  /* 0x00000005ff097e24 */ /* 0x000fc6000f8e00ff */
[----:B------:R-:W2:Y:S04]  /*1510*/  @P0 LDG.E R3, desc[UR50][R6.64] ;  /* 0x0000003206030981 */ /* 0x000ea8000c1e1900 */
[----:B------:R0:W2:Y:S01]  /*1520*/  @P1 LDG.E R0, desc[UR50][R8.64] ;  /* 0x0000003208001981 */ /* 0x0000a2000c1e1900 */
[----:B------:R-:W-:Y:S01]  /*1530*/  UIADD3 UR5, UR49, 0x13f, -UR52 ;  /* 0x0000013f31057890 */ /* 0x000fe2000fffe834 */
[----:B------:R-:W-:Y:S02]  /*1540*/  PLOP3.LUT P0, PT, PT, PT, PT, 0x80, 0x0 ;  /* 0x000000000000781c */ /* 0x000fe40003f0f070 */
[----:B------:R-:W-:Y:S01]  /*1550*/  CS2R R4, SRZ ;  /* 0x0000000000047805 */ /* 0x000fe2000001ff00 */
[----:B------:R-:W-:Y:S01]  /*1560*/  IMAD.MOV.U32 R135, RZ, RZ, RZ ;  /* 0x000000ffff877224 */ /* 0x000fe200078e00ff */
[----:B------:R-:W-:Y:S01]  /*1570*/  UIMAD UR6, UR53, 0xc0, UR5 ;  /* 0x000000c0350678a4 */ /* 0x000fe2000f8e0205 */
[----:B------:R-:W-:-:S02]  /*1580*/  CS2R R10, SRZ ;  /* 0x00000000000a7805 */ /* 0x000fc4000001ff00 */
[----:B------:R-:W-:Y:S02]  /*1590*/  CS2R R12, SRZ ;  /* 0x00000000000c7805 */ /* 0x000fe4000001ff00 */
[----:B------:R-:W-:Y:S01]  /*15a0*/  CS2R R14, SRZ ;  /* 0x00000000000e7805 */ /* 0x000fe2000001ff00 */
[----:B------:R-:W-:Y:S01]  /*15b0*/  USHF.R.S32.HI UR7, URZ, 0x1f, UR6 ;  /* 0x0000001f3f077899 */ /* 0x000fe20008011406 */
[----:B0-----:R-:W-:Y:S02]  /*15c0*/  CS2R R8, SRZ ;  /* 0x0000000000087805 */ /* 0x001fe4000001ff00 */
[----:B------:R-:W-:Y:S02]  /*15d0*/  CS2R R20, SRZ ;  /* 0x0000000000147805 */ /* 0x000fe4000001ff00 */
[----:B------:R-:W-:Y:S01]  /*15e0*/  CS2R R24, SRZ ;  /* 0x0000000000187805 */ /* 0x000fe2000001ff00 */
[----:B------:R-:W-:Y:S01]  /*15f0*/  ULEA.HI UR7, UR7, UR6, URZ, 0x7 ;  /* 0x0000000607077291 */ /* 0x000fe2000f8f383f */
[----:B------:R-:W-:-:S02]  /*1600*/  CS2R R26, SRZ ;  /* 0x00000000001a7805 */ /* 0x000fc4000001ff00 */
[----:B------:R-:W-:Y:S01]  /*1610*/  CS2R R28, SRZ ;  /* 0x00000000001c7805 */ /* 0x000fe2000001ff00 */
[----:B------:R-:W-:Y:S01]  /*1620*/  @UP2 ULDC UR6, c[0x0][0x430] ;  /* 0x00010c0000062ab9 */ /* 0x000fe20000000800 */
[----:B------:R-:W-:Y:S01]  /*1630*/  USHF.R.S32.HI UR7, URZ, 0x7, UR7 ;  /* 0x000000073f077899 */ /* 0x000fe20008011407 */
        /* <DEDUP_REMOVED lines=14> */
[----:B------:R-:W-:Y:S02]  /*1720*/  IMAD.MOV.U32 R62, RZ, RZ, RZ ;  /* 0x000000ffff3e7224 */ /* 0x000fe400078e00ff */
[----:B------:R-:W-:Y:S02]  /*1730*/  IMAD.MOV.U32 R64, RZ, RZ, RZ ;  /* 0x000000ffff407224 */ /* 0x000fe400078e00ff */
[----:B--2---:R-:W-:Y:S01]  /*1740*/  FMUL.FTZ R0, R3, R0 ;  /* 0x0000000003007220 */ /* 0x004fe20000410000 */
[----:B------:R-:W-:-:S03]  /*1750*/  IMAD.MOV.U32 R3, RZ, RZ, RZ ;  /* 0x000000ffff037224 */ /* 0x000fc600078e00ff */
[----:B------:R-:W-:Y:S01]  /*1760*/  FMUL.FTZ R0, R0, UR4 ;  /* 0x0000000400007c20 */ /* 0x000fe20008410000 */
[----:B------:R-:W-:-:S04]  /*1770*/  UIADD3 UR4, UR49, 0x7f, URZ ;  /* 0x0000007f31047890 */ /* 0x000fc8000fffe03f */
[----:B------:R-:W-:Y:S01]  /*1780*/  USHF.R.S32.HI UR5, URZ, 0x1f, UR4 ;  /* 0x0000001f3f057899 */ /* 0x000fe20008011404 */
[----:B------:R-:W-:-:S03]  /*1790*/  R2UR UR42, R0 ;  /* 0x00000000002a72ca */ /* 0x000fc600000e0000 */
[----:B------:R-:W-:-:S03]  /*17a0*/  ULEA.HI UR5, UR5, UR4, URZ, 0x7 ;  /* 0x0000000405057291 */ /* 0x000fc6000f8f383f */
[----:B------:R-:W-:Y:S01]  /*17b0*/  @UP2 ULDC UR4, c[0x0][0x42c] ;  /* 0x00010b0000042ab9 */ /* 0x000fe20000000800 */
[----:B------:R-:W-:-:S04]  /*17c0*/  USHF.R.S32.HI UR5, URZ, 0x7, UR5 ;  /* 0x000000073f057899 */ /* 0x000fc80008011405 */
[----:B------:R-:W-:-:S04]  /*17d0*/  UISETP.LT.AND UP0, UPT, UR5, UR7, UPT ;  /* 0x000000070500728c */ /* 0x000fc8000bf01270 */
[----:B------:R-:W-:Y:S02]  /*17e0*/  USEL UR54, UR5, UR7, UP0 ;  /* 0x0000000705367287 */ /* 0x000fe40008000000 */
[----:B------:R-:W-:Y:S02]  /*17f0*/  UIMAD.WIDE.U32 UR4, UR41, UR4, URZ ;  /* 0x00000004290472a5 */ /* 0x000fe4000f8e003f */
[----:B------:R-:W-:Y:S02]  /*1800*/  UISETP.GE.AND UP0, UPT, UR54, 0x1, UPT ;  /* 0x000000013600788c */ /* 0x000fe4000bf06270 */
[----:B------:R-:W-:-:S04]  /*1810*/  @UP2 USHF.R.U32.HI UR41, URZ, UR6, UR5 ;  /* 0x000000063f292299 */ /* 0x000fc80008011605 */
[----:B------:R-:W-:-:S13]  /*1820*/  PLOP3.LUT P1, PT, PT, PT, UP0, 0x80, 0x0 ;  /* 0x000000000000781c */ /* 0x000fda0003f2f008 */
[----:B------:R-:W-:Y:S05]  /*1830*/  @!P1 BRA `(.L_x_1685) ;  /* 0x0000006c00f09947 */ /* 0x000fea0003800000 */
        /* <DEDUP_REMOVED lines=31> */
.L_x_1686:
        /* <DEDUP_REMOVED lines=9> */
.L_x_1821:
[----:B------:R-:W-:Y:S05]  /*1ac0*/  @!P0 BRA `(.L_x_1688) ;  /* 0x0000000000048947 */ /* 0x000fea0003800000 */
[----:B------:R-:W-:Y:S01]  /*1ad0*/  BPT.TRAP 0x1 ;  /* 0x000000040000795c */ /* 0x000fe20000300000 */
.L_x_1688:
[----:B0-----:R-:W-:Y:S02]  /*1ae0*/  IMAD.U32 R3, RZ, RZ, UR36 ;  /* 0x00000024ff037e24 */ /* 0x001fe4000f8e00ff */
[----:B------:R-:W-:-:S03]  /*1af0*/  IMAD.U32 R0, RZ, RZ, UR45 ;  /* 0x0000002dff007e24 */ /* 0x000fc6000f8e00ff */
[----:B------:R-:W-:Y:S02]  /*1b00*/  LEA R3, R3, UR44, 0x3 ;  /* 0x0000002c03037c11 */ /* 0x000fe4000f8e18ff */
[----:B------:R-:W-:-:S04]  /*1b10*/  SHF.L.U32 R0, R0, 0x1f, RZ ;  /* 0x0000001f00007819 */ /* 0x000fc800000006ff */
[----:B------:R0:W1:Y:S01]  /*1b20*/  SYNCS.PHASECHK.TRANS64.TRYWAIT P2, [R3+URZ+0x19c30], R0 ;  /* 0x019c3000030075a7 */ /* 0x000062000804017f */
[----:B------:R-:W-:Y:S05]  /*1b30*/  @!P0 BRA `(.L_x_1689) ;  /* 0x0000000000048947 */ /* 0x000fea0003800000 */
[----:B------:R-:W-:Y:S01]  /*1b40*/  BPT.TRAP 0x1 ;  /* 0x000000040000795c */ /* 0x000fe20000300000 */
.L_x_1689:
[----:B------:R-:W2:Y:S01]  /*1b50*/  S2R R2, SR_TID.X ;  /* 0x0000000000027919 */ /* 0x000ea20000002100 */
[----:B------:R-:W-:Y:S01]  /*1b60*/  IMAD.MOV.U32 R135, RZ, RZ, RZ ;  /* 0x000000ffff877224 */ /* 0x000fe200078e00ff */
[----:B--2---:R-:W-:Y:S01]  /*1b70*/  LOP3.LUT P1, RZ, R2, 0x7f, RZ, 0xc0, !PT ;  /* 0x0000007f02ff7812 */ /* 0x004fe2000782c0ff */
[----:B-1----:R-:W-:-:S12]  /*1b80*/  @P2 BRA `(.L_x_1690) ;  /* 0x0000000000082947 */ /* 0x002fd80003800000 */
[----:B------:R-:W1:Y:S02]  /*1b90*/  SYNCS.PHASECHK.TRANS64.TRYWAIT P2, [R3+URZ+0x19c30], R0 ;  /* 0x019c3000030075a7 */ /* 0x000e64000804017f */
[----:B-1----:R-:W-:Y:S05]  /*1ba0*/  @!P2 BRA `(.L_x_1691) ;  /* 0x000000d400a8a947 */ /* 0x002fea0003800000 */
.L_x_1690:
[----:B------:R-:W-:Y:S05]  /*1bb0*/  WARPSYNC.ALL ;  /* 0x0000000000007948 */ /* 0x000fea0003800000 */
[----:B------:R-:W-:Y:S01]  /*1bc0*/  UIADD3 UR4, UR44, 0x13800, URZ ;  /* 0x000138002c047890 */ /* 0x000fe2000fffe03f */
[----:B------:R-:W-:Y:S01]  /*1bd0*/  WARPGROUP.ARRIVE ;  /* 0x00000000000079c5 */ /* 0x000fe20000000000 */
[----:B------:R-:W-:Y:S01]  /*1be0*/  ULOP3.LUT UR12, UR55, 0x10000, URZ, 0xfc, !UPT ;  /* 0x00010000370c7892 */ /* 0x000fe2000f8efc3f */
[----:B------:R-:W-:Y:S01]  /*1bf0*/  IMAD.U32 R7, RZ, RZ, UR53 ;  /* 0x00000035ff077e24 */ /* 0x000fe2000f8e00ff */
[----:B------:R-:W-:Y:S01]  /*1c00*/  USHF.R.U32.HI UR4, URZ, 0x4, UR4 ;  /* 0x000000043f047899 */ /* 0x000fe20008011604 */
[--C-:B------:R-:W-:Y:S01]  /*1c10*/  IMAD.MOV.U32 R134, RZ, RZ, R135.reuse ;  /* 0x000000ffff867224 */ /* 0x100fe200078e0087 */
[----:B------:R-:W-:Y:S01]  /*1c20*/  UMOV UR13, 0xc0000010 ;  /* 0xc0000010000d7882 */ /* 0x000fe20000000000 */
[----:B------:R-:W-:Y:S01]  /*1c30*/  UMOV UR15, 0xc0000010 ;  /* 0xc0000010000f7882 */ /* 0x000fe20000000000 */
[----:B------:R-:W-:Y:S01]  /*1c40*/  ULOP3.LUT UR4, UR4, 0x3fff, URZ, 0xc0, !UPT ;  /* 0x00003fff04047892 */ /* 0x000fe2000f8ec03f */
[----:B------:R-:W-:Y:S01]  /*1c50*/  IMAD R7, R7, 0xc0, R22 ;  /* 0x000000c007077824 */ /* 0x000fe200078e0216 */
[----:B------:R-:W-:Y:S01]  /*1c60*/  UMOV UR5, 0xc0000010 ;  /* 0xc000001000057882 */ /* 0x000fe20000000000 */
[----:B------:R-:W-:Y:S01]  /*1c70*/  UMOV UR7, 0xc0000010 ;  /* 0xc000001000077882 */ /* 0x000fe20000000000 */
[----:B------:R-:W-:Y:S01]  /*1c80*/  ULOP3.LUT UR16, UR4, 0x10000, URZ, 0xfc, !UPT ;  /* 0x0001000004107892 */ /* 0x000fe2000f8efc3f */
[--C-:B------:R-:W-:Y:S01]  /*1c90*/  IMAD.MOV.U32 R133, RZ, RZ, R135.reuse ;  /* 0x000000ffff857224 */ /* 0x100fe200078e0087 */
[----:B------:R-:W-:Y:S01]  /*1ca0*/  UIADD3 UR4, UR12, 0x180, URZ ;  /* 0x000001800c047890 */ /* 0x000fe2000fffe03f */
[--C-:B------:R-:W-:Y:S01]  /*1cb0*/  IMAD.MOV.U32 R132, RZ, RZ, R135.reuse ;  /* 0x000000ffff847224 */ /* 0x100fe200078e0087 */
[----:B------:R-:W-:Y:S01]  /*1cc0*/  UIMAD UR14, UR36, 0x300, UR16 ;  /* 0x00000300240e78a4 */ /* 0x000fe2000f8e0210 */
[--C-:B------:R-:W-:Y:S01]  /*1cd0*/  IMAD.MOV.U32 R131, RZ, RZ, R135.reuse ;  /* 0x000000ffff837224 */ /* 0x100fe200078e0087 */
[----:B------:R-:W-:Y:S01]  /*1ce0*/  UIADD3 UR8, UR12, 0x300, URZ ;  /* 0x000003000c087890 */ /* 0x000fe2000fffe03f */
[--C-:B------:R-:W-:Y:S01]  /*1cf0*/  IMAD.MOV.U32 R130, RZ, RZ, R135.reuse ;  /* 0x000000ffff827224 */ /* 0x100fe200078e0087 */
[----:B------:R-:W-:Y:S01]  /*1d00*/  UIADD3 UR6, UR14, 0x100, URZ ;  /* 0x000001000e067890 */ /* 0x000fe2000fffe03f */
[--C-:B------:R-:W-:Y:S01]  /*1d10*/  IMAD.MOV.U32 R129, RZ, RZ, R135.reuse ;  /* 0x000000ffff817224 */ /* 0x100fe200078e0087 */
[----:B------:R-:W-:Y:S01]  /*1d20*/  UIADD3 UR10, UR14, 0x200, URZ ;  /* 0x000002000e0a7890 */ /* 0x000fe2000fffe03f */
[--C-:B------:R-:W-:Y:S01]  /*1d30*/  IMAD.MOV.U32 R128, RZ, RZ, R135.reuse ;  /* 0x000000ffff807224 */ /* 0x100fe200078e0087 */
[----:B------:R-:W-:Y:S01]  /*1d40*/  UMOV UR9, 0xc0000010 ;  /* 0xc000001000097882 */ /* 0x000fe20000000000 */
[----:B------:R-:W-:Y:S01]  /*1d50*/  QGMMA.64x128x32.F32.E4M3.E4M3 R24, gdesc[UR12], RZ, !UPT, gsb0 ;  /* 0x01e000000c1879f3 */ /* 0x000fe2000c0008ff */
[----:B------:R-:W-:Y:S01]  /*1d60*/  UMOV UR11, 0xc0000010 ;  /* 0xc0000010000b7882 */ /* 0x000fe20000000000 */
[----:B------:R-:W-:Y:S01]  /*1d70*/  UIADD3 UR18, UR54, -0x2, URZ ;  /* 0xfffffffe36127890 */ /* 0x000fe2000fffe03f */
        /* <DEDUP_REMOVED lines=31> */
[----:B------:R-:W-:Y:S01]  /*1f70*/  IMAD.MOV.U32 R89, RZ, RZ, R135 ;  /* 0x000000ffff597224 */ /* 0x000fe200078e0087 */
[----:B------:R-:W-:Y:S02]  /*1f80*/  WARPGROUP.DEPBAR.LE gsb0, 0x0 ;  /* 0x00008000000079c5 */ /* 0x000fe40000010000 */
[----:B------:R-:W-:-:S06]  /*1f90*/  WARPGROUP.ARRIVE ;  /* 0x00000000000079c5 */ /* 0x000fcc0000000000 */
[----:B------:R-:W-:Y:S01]  /*1fa0*/  QGMMA.64x128x32.F32.E4M3.E4M3 R24, gdesc[UR4], R24, gsb0 ;  /* 0x01e00000041879f3 */ /* 0x000fe20008000818 */
[----:B------:R-:W-:Y:S02]  /*1fb0*/  UMOV UR6, 0xffffff80 ;  /* 0xffffff8000067882 */ /* 0x000fe40000000000 */
[----:B------:R-:W-:-:S04]  /*1fc0*/  UIMAD UR6, UR54, UR6, 0x80 ;  /* 0x00000080360674a4 */ /* 0x000fc8000f8e0206 */
[----:B------:R-:W-:-:S04]  /*1fd0*/  UIADD3 UR6, UR49, UR6, URZ ;  /* 0x0000000631067290 */ /* 0x000fc8000fffe03f */
[----:B------:R-:W-:Y:S02]  /*1fe0*/  UIADD3 UR7, -UR52, 0x1, UR6 ;  /* 0x0000000134077890 */ /* 0x000fe4000fffe106 */
[----:B01----:R-:W-:Y:S01]  /*1ff0*/  IMAD.U32 R0, RZ, RZ, UR6 ;  /* 0x00000006ff007e24 */ /* 0x003fe2000f8e00ff */
[----:B------:R-:W-:-:S03]  /*2000*/  UIADD3 UR6, UR49, -UR52, URZ ;  /* 0x8000003431067290 */ /* 0x000fc6000fffe03f */
[----:B------:R-:W-:Y:S01]  /*2010*/  IMAD.U32 R6, RZ, RZ, UR7 ;  /* 0x00000007ff067e24 */ /* 0x000fe2000f8e00ff */
[----:B------:R-:W-:Y:S01]  /*2020*/  UIMAD UR6, UR53, 0xc0, UR6 ;  /* 0x000000c0350678a4 */ /* 0x000fe2000f8e0206 */
[C---:B------:R-:W-:Y:S02]  /*2030*/  IMAD R5, R17.reuse, -0x2, R0 ;  /* 0xfffffffe11057824 */ /* 0x040fe400078e0200 */
[----:B------:R-:W-:Y:S01]  /*2040*/  IMAD R6, R17, -0x2, R6 ;  /* 0xfffffffe11067824 */ /* 0x000fe200078e0206 */
[----:B------:R-:W-:-:S04]  /*2050*/  USHF.R.S32.HI UR7, URZ, 0x1f, UR6 ;  /* 0x0000001f3f077899 */ /* 0x000fc80008011406 */
[----:B------:R-:W-:Y:S01]  /*2060*/  IADD3 R0, R6, 0x8, R7 ;  /* 0x0000000806007810 */ /* 0x000fe20007ffe007 */
[----:B------:R-:W-:-:S03]  /*2070*/  ULEA.HI UR7, UR7, UR6, URZ, 0x7 ;  /* 0x0000000607077291 */ /* 0x000fc6000f8f383f */
[----:B------:R-:W-:Y:S01]  /*2080*/  VIMNMX R0, R5, R0, PT ;  /* 0x0000000005007248 */ /* 0x000fe20003fe0100 */
[----:B------:R-:W-:-:S03]  /*2090*/  USHF.R.S32.HI UR7, URZ, 0x7, UR7 ;  /* 0x000000073f077899 */ /* 0x000fc60008011407 */
[C---:B------:R-:W-:Y:S01]  /*20a0*/  ISETP.GT.AND P2, PT, R0.reuse, RZ, PT ;  /* 0x000000ff0000720c */ /* 0x040fe20003f44270 */
[----:B------:R-:W-:Y:S01]  /*20b0*/  UISETP.LT.AND UP0, UPT, URZ, UR7, UPT ;  /* 0x000000073f00728c */ /* 0x000fe2000bf01270 */
[C---:B------:R-:W-:Y:S02]  /*20c0*/  ISETP.GT.AND P3, PT, R0.reuse, 0x1, PT ;  /* 0x000000010000780c */ /* 0x040fe40003f64270 */
[----:B------:R-:W-:Y:S01]  /*20d0*/  ISETP.GT.AND P4, PT, R0, 0x8, PT ;  /* 0x000000080000780c */ /* 0x000fe20003f84270 */
[----:B------:R-:W-:-:S04]  /*20e0*/  USEL UR17, URZ, UR7, !UP0 ;  /* 0x000000073f117287 */ /* 0x000fc8000c000000 */
[----:B------:R-:W-:Y:S01]  /*20f0*/  UISETP.GE.AND UP0, UPT, UR18, UR17, UPT ;  /* 0x000000111200728c */ /* 0x000fe2000bf06270 */
[----:B------:R-:W-:Y:S02]  /*2100*/  WARPGROUP.DEPBAR.LE gsb0, 0x0 ;  /* 0x00008000000079c5 */ /* 0x000fe40000010000 */
[----:B------:R-:W-:-:S06]  /*2110*/  WARPGROUP.ARRIVE ;  /* 0x00000000000079c5 */ /* 0x000fcc0000000000 */
[----:B------:R-:W-:Y:S03]  /*2120*/  QGMMA.64x128x32.F32.E4M3.E4M3 R24, gdesc[UR8], R24, gsb0 ;  /* 0x01e00000081879f3 */ /* 0x000fe60008000818 */
[----:B------:R-:W-:Y:S02]  /*2130*/  WARPGROUP.DEPBAR.LE gsb0, 0x0 ;  /* 0x00008000000079c5 */ /* 0x000fe40000010000 */
[----:B------:R-:W-:Y:S02]  /*2140*/  FSEL R4, R26, -INF , P2 ;  /* 0xff8000001a047808 */ /* 0x000fe40001000000 */
[----:B------:R-:W-:Y:S02]  /*2150*/  FSEL R100, R27, -INF , P3 ;  /* 0xff8000001b647808 */ /* 0x000fe40001800000 */
        /* <DEDUP_REMOVED lines=64> */
[----:B------:R-:W-:Y:S01]  /*2560*/  FSEL R2, R71, -INF , P2 ;  /* 0xff80000047027808 */ /* 0x000fe20001000000 */
[----:B------:R-:W-:Y:S01]  /*2570*/  IMAD.U32 R71, RZ, RZ, UR42 ;  /* 0x0000002aff477e24 */ /* 0x000fe2000f8e00ff */
        /* <DEDUP_REMOVED lines=24> */
[----:B------:R-:W-:Y:S02]  /*2700*/  VIADDMNMX R43, R7, R6, R5, PT ;  /* 0x00000006072b7246 */ /* 0x000fe40003800105 */
[----:B------:R-:W-:Y:S01]  /*2710*/  FMNMX.FTZ R11, R10, R9, !PT ;  /* 0x000000090a0b7209 */ /* 0x000fe20007810000 */
[----:B------:R-:W-:Y:S01]  /*2720*/  IMAD.U32 R9, RZ, RZ, UR42 ;  /* 0x0000002aff097e24 */ /* 0x000fe2000f8e00ff */
[----:B------:R-:W-:-:S02]  /*2730*/  ISETP.GT.AND P3, PT, R43, 0x1, PT ;  /* 0x000000012b00780c */ /* 0x000fc40003f64270 */
[----:B------:R-:W-:Y:S01]  /*2740*/  ISETP.GT.AND P4, PT, R43, 0x8, PT ;  /* 0x000000082b00780c */ /* 0x000fe20003f84270 */
[----:B------:R-:W0:Y:S01]  /*2750*/  SHFL.BFLY PT, R0, R11, 0x2, 0x1f ;  /* 0x0c401f000b007f89 */ /* 0x000e2200000e0000 */
[----:B------:R-:W-:Y:S02]  /*2760*/  FSEL R25, R25, -INF , P3 ;  /* 0xff80000019197808 */ /* 0x000fe40001800000 */
[----:B------:R-:W-:Y:S02]  /*2770*/  FSEL R28, R28, -INF , P4 ;  /* 0xff8000001c1c7808 */ /* 0x000fe40002000000 */
[----:B------:R-:W-:-:S04]  /*2780*/  ISETP.GT.AND P3, PT, R43, 0x10, PT ;  /* 0x000000102b00780c */ /* 0x000fc80003f64270 */
[----:B------:R-:W-:Y:S02]  /*2790*/  FSEL R32, R32, -INF , P3 ;  /* 0xff80000020207808 */ /* 0x000fe40001800000 */
[----:B------:R-:W-:-:S04]  /*27a0*/  ISETP.GT.AND P3, PT, R43, 0x18, PT ;  /* 0x000000182b00780c */ /* 0x000fc80003f64270 */
[----:B------:R-:W-:Y:S02]  /*27b0*/  FSEL R36, R36, -INF , P3 ;  /* 0xff80000024247808 */ /* 0x000fe40001800000 */
[----:B------:R-:W-:-:S04]  /*27c0*/  ISETP.GT.AND P3, PT, R43, 0x20, PT ;  /* 0x000000202b00780c */ /* 0x000fc80003f64270 */
[----:B------:R-:W-:Y:S02]  /*27d0*/  FSEL R40, R40, -INF , P3 ;  /* 0xff80000028287808 */ /* 0x000fe40001800000 */
[----:B------:R-:W-:Y:S02]  /*27e0*/  ISETP.GT.AND P3, PT, R43, 0x28, PT ;  /* 0x000000282b00780c */ /* 0x000fe40003f64270 */
[----:B0-----:R-:W-:Y:S02]  /*27f0*/  FMNMX.FTZ R13, R11, R0, !PT ;  /* 0x000000000b0d7209 */ /* 0x001fe40007810000 */
[----:B------:R-:W-:Y:S02]  /*2800*/  FSEL R15, R44, -INF , P3 ;  /* 0xff8000002c0f7808 */ /* 0x000fe40001800000 */
[----:B------:R-:W-:Y:S01]  /*2810*/  ISETP.GT.AND P3, PT, R43, 0x30, PT ;  /* 0x000000302b00780c */ /* 0x000fe20003f64270 */
[----:B------:R-:W0:Y:S03]  /*2820*/  SHFL.BFLY PT, R0, R13, 0x1, 0x1f ;  /* 0x0c201f000d007f89 */ /* 0x000e2600000e0000 */
[----:B------:R-:W-:-:S02]  /*2830*/  FSEL R27, R48, -INF , P3 ;  /* 0xff800000301b7808 */ /* 0x000fc40001800000 */
        /* <DEDUP_REMOVED lines=9> */
[C---:B------:R-:W-:Y:S01]  /*28d0*/  FSETP.NEU.FTZ.AND P2, PT, R0.reuse, -INF , PT ;  /* 0xff8000000000780b */ /* 0x040fe20003f5d000 */
[----:B------:R-:W-:-:S01]  /*28e0*/  FFMA.FTZ R9, R0, R9, -8 ;  /* 0xc100000000097423 */ /* 0x000fc20000010009 */
[----:B------:R-:W-:-:S04]  /*28f0*/  ISETP.GT.AND P3, PT, R43, 0x58, PT ;  /* 0x000000582b00780c */ /* 0x000fc80003f64270 */
[----:B------:R-:W-:Y:S02]  /*2900*/  FSEL R9, R9, RZ, P2 ;  /* 0x000000ff09097208 */ /* 0x000fe40001000000 */
[----:B------:R-:W-:Y:S02]  /*2910*/  ISETP.GT.AND P2, PT, R43, RZ, PT ;  /* 0x000000ff2b00720c */ /* 0x000fe40003f44270 */
[----:B------:R-:W-:Y:S01]  /*2920*/  FSEL R68, R68, -INF , P3 ;  /* 0xff80000044447808 */ /* 0x000fe20001800000 */
[----:B------:R-:W-:-:S01]  /*2930*/  FFMA.FTZ R13, R98, UR42, -R9 ;  /* 0x0000002a620d7c23 */ /* 0x000fc20008010809 */
[----:B------:R-:W-:Y:S01]  /*2940*/  FSEL R24, R24, -INF , P2 ;  /* 0xff80000018187808 */ /* 0x000fe20001000000 */
[----:B------:R-:W-:-:S01]  /*2950*/  FFMA.FTZ R21, R96, UR42, -R9 ;  /* 0x0000002a60157c23 */ /* 0x000fc20008010809 */
[----:B------:R-:W-:Y:S01]  /*2960*/  ISETP.GT.AND P2, PT, R43, 0x9, PT ;  /* 0x000000092b00780c */ /* 0x000fe20003f44270 */
[----:B------:R-:W-:-:S01]  /*2970*/  FFMA.FTZ R31, R94, UR42, -R9 ;  /* 0x0000002a5e1f7c23 */ /* 0x000fc20008010809 */
[----:B------:R-:W-:Y:S01]  /*2980*/  FMNMX.FTZ R7, R24, R25, !PT ;  /* 0x0000001918077209 */ /* 0x000fe20007810000 */
[----:B------:R-:W-:-:S01]  /*2990*/  FFMA.FTZ R48, R88, UR42, -R9 ;  /* 0x0000002a58307c23 */ /* 0x000fc20008010809 */
[----:B------:R-:W-:Y:S01]  /*29a0*/  FSEL R29, R29, -INF , P2 ;  /* 0xff8000001d1d7808 */ /* 0x000fe20001000000 */
[----:B------:R-:W-:-:S01]  /*29b0*/  FFMA.FTZ R39, R46, UR42, -R9 ;  /* 0x0000002a2e277c23 */ /* 0x000fc20008010809 */
[----:B------:R-:W-:Y:S01]  /*29c0*/  FMNMX.FTZ R98, R28, R7, !PT ;  /* 0x000000071c627209 */ /* 0x000fe20007810000 */
[----:B------:R-:W-:-:S01]  /*29d0*/  FFMA.FTZ R50, R50, UR42, -R9 ;  /* 0x0000002a32327c23 */ /* 0x000fc20008010809 */
[----:B------:R-:W-:Y:S01]  /*29e0*/  ISETP.GT.AND P2, PT, R43, 0x11, PT ;  /* 0x000000112b00780c */ /* 0x000fe20003f44270 */
[----:B------:R0:W-:Y:S01]  /*29f0*/  MUFU.EX2 R7, R13 ;  /* 0x0000000d00077308 */ /* 0x0001e20000000800 */
[----:B------:R-:W-:Y:S01]  /*2a00*/  FMNMX.FTZ R11, R29, R98, !PT ;  /* 0x000000621d0b7209 */ /* 0x000fe20007810000 */
[--C-:B------:R-:W-:Y:S01]  /*2a10*/  FFMA.FTZ R54, R54, UR42, -R9.reuse ;  /* 0x0000002a36367c23 */ /* 0x100fe20008010809 */
[----:B------:R-:W-:Y:S01]  /*2a20*/  FSEL R33, R33, -INF , P2 ;  /* 0xff80000021217808 */ /* 0x000fe20001000000 */
[--C-:B------:R-:W-:Y:S01]  /*2a30*/  FFMA.FTZ R2, R2, UR42, -R9.reuse ;  /* 0x0000002a02027c23 */ /* 0x100fe20008010809 */
[----:B------:R-:W-:Y:S01]  /*2a40*/  FMNMX.FTZ R98, R32, R11, !PT ;  /* 0x0000000b20627209 */ /* 0x000fe20007810000 */
[--C-:B------:R-:W-:Y:S01]  /*2a50*/  FFMA.FTZ R58, R58, UR42, -R9.reuse ;  /* 0x0000002a3a3a7c23 */ /* 0x100fe20008010809 */
[----:B------:R-:W-:Y:S01]  /*2a60*/  ISETP.GT.AND P2, PT, R43, 0x19, PT ;  /* 0x000000192b00780c */ /* 0x000fe20003f44270 */
[--C-:B------:R-:W-:Y:S01]  /*2a70*/  FFMA.FTZ R51, R30, UR42, -R9.reuse ;  /* 0x0000002a1e337c23 */ /* 0x100fe20008010809 */
[----:B------:R-:W-:Y:S01]  /*2a80*/  FMNMX.FTZ R11, R33, R98, !PT ;  /* 0x00000062210b7209 */ /* 0x000fe20007810000 */
[--C-:B------:R-:W-:Y:S01]  /*2a90*/  FFMA.FTZ R59, R26, UR42, -R9.reuse ;  /* 0x0000002a1a3b7c23 */ /* 0x100fe20008010809 */
[----:B------:R-:W-:Y:S01]  /*2aa0*/  FSEL R37, R37, -INF , P2 ;  /* 0xff80000025257808 */ /* 0x000fe20001000000 */
[--C-:B------:R-:W-:Y:S01]  /*2ab0*/  FFMA.FTZ R63, R20, UR42, -R9.reuse ;  /* 0x0000002a143f7c23 */ /* 0x100fe20008010809 */
[----:B------:R-:W-:Y:S01]  /*2ac0*/  FMNMX.FTZ R96, R36, R11, !PT ;  /* 0x0000000b24607209 */ /* 0x000fe20007810000 */
[--C-:B------:R-:W-:Y:S01]  /*2ad0*/  FFMA.FTZ R4, R4, UR42, -R9.reuse ;  /* 0x0000002a04047c23 */ /* 0x100fe20008010809 */
[----:B------:R-:W-:Y:S01]  /*2ae0*/  ISETP.GT.AND P2, PT, R43, 0x21, PT ;  /* 0x000000212b00780c */ /* 0x000fe20003f44270 */
[----:B------:R1:W-:Y:S01]  /*2af0*/  MUFU.EX2 R11, R21 ;  /* 0x00000015000b7308 */ /* 0x0003e20000000800 */
[----:B0-----:R-:W-:Y:S01]  /*2b00*/  FMNMX.FTZ R13, R37, R96, !PT ;  /* 0x00000060250d7209 */ /* 0x001fe20007810000 */
[--C-:B------:R-:W-:Y:S01]  /*2b10*/  FFMA.FTZ R5, R100, UR42, -R9.reuse ;  /* 0x0000002a64057c23 */ /* 0x100fe20008010809 */
[----:B------:R-:W-:Y:S01]  /*2b20*/  FSEL R41, R41, -INF , P2 ;  /* 0xff80000029297808 */ /* 0x000fe20001000000 */
[--C-:B------:R-:W-:Y:S01]  /*2b30*/  FFMA.FTZ R6, R102, UR42, -R9.reuse ;  /* 0x0000002a66067c23 */ /* 0x100fe20008010809 */
[----:B------:R-:W-:Y:S01]  /*2b40*/  FMNMX.FTZ R94, R40, R13, !PT ;  /* 0x0000000d285e7209 */ /* 0x000fe20007810000 */
[--C-:B------:R-:W-:Y:S01]  /*2b50*/  FFMA.FTZ R8, R8, UR42, -R9.reuse ;  /* 0x0000002a08087c23 */ /* 0x100fe20008010809 */
[----:B------:R-:W-:Y:S01]  /*2b60*/  ISETP.GT.AND P2, PT, R43, 0x29, PT ;  /* 0x000000292b00780c */ /* 0x000fe20003f44270 */
[----:B------:R0:W-:Y:S01]  /*2b70*/  MUFU.EX2 R13, R31 ;  /* 0x0000001f000d7308 */ /* 0x0001e20000000800 */
[----:B------:R-:W-:Y:S01]  /*2b80*/  FMNMX.FTZ R94, R41, R94, !PT ;  /* 0x0000005e295e7209 */ /* 0x000fe20007810000 */
[--C-:B------:R-:W-:Y:S01]  /*2b90*/  FFMA.FTZ R44, R92, UR42, -R9.reuse ;  /* 0x0000002a5c2c7c23 */ /* 0x100fe20008010809 */
[----:B------:R-:W-:Y:S01]  /*2ba0*/  FSEL R45, R45, -INF , P2 ;  /* 0xff8000002d2d7808 */ /* 0x000fe20001000000 */
[--C-:B-1----:R-:W-:Y:S01]  /*2bb0*/  FFMA.FTZ R21, R90, UR42, -R9.reuse ;  /* 0x0000002a5a157c23 */ /* 0x102fe20008010809 */
        /* <DEDUP_REMOVED lines=12> */
[----:B0-----:R-:W-:Y:S01]  /*2c80*/  FMNMX.FTZ R31, R49, R94, !PT ;  /* 0x0000005e311f7209 */ /* 0x001fe20007810000 */
[----:B------:R-:W-:Y:S01]  /*2c90*/  FFMA.FTZ R20, R82, UR42, -R9 ;  /* 0x0000002a52147c23 */ /* 0x000fe20008010809 */
[----:B------:R-:W-:Y:S01]  /*2ca0*/  FSEL R53, R53, -INF , P2 ;  /* 0xff80000035357808 */ /* 0x000fe20001000000 */
[----:B------:R-:W-:Y:S01]  /*2cb0*/  MUFU.EX2 R4, R4 ;  /* 0x0000000400047308 */ /* 0x000fe20000000800 */
[----:B------:R-:W-:Y:S01]  /*2cc0*/  FMNMX.FTZ R88, R52, R31, !PT ;  /* 0x0000001f34587209 */ /* 0x000fe20007810000 */
[--C-:B------:R-:W-:Y:S01]  /*2cd0*/  IMAD.MOV.U32 R102, RZ, RZ, R135.reuse ;  /* 0x000000ffff667224 */ /* 0x100fe200078e0087 */
[----:B------:R-:W-:Y:S01]  /*2ce0*/  ISETP.GT.AND P2, PT, R43, 0x41, PT ;  /* 0x000000412b00780c */ /* 0x000fe20003f44270 */
[--C-:B------:R-:W-:Y:S01]  /*2cf0*/  IMAD.MOV.U32 R100, RZ, RZ, R135.reuse ;  /* 0x000000ffff647224 */ /* 0x100fe200078e0087 */
[----:B------:R-:W-:Y:S01]  /*2d00*/  FMNMX.FTZ R31, R53, R88, !PT ;  /* 0x00000058351f7209 */ /* 0x000fe20007810000 */
[--C-:B------:R-:W-:Y:S01]  /*2d10*/  IMAD.MOV.U32 R98, RZ, RZ, R135.reuse ;  /* 0x000000ffff627224 */ /* 0x100fe200078e0087 */
        /* <DEDUP_REMOVED lines=9> */
[----:B------:R0:W-:Y:S01]  /*2db0*/  MUFU.EX2 R31, R39 ;  /* 0x00000027001f7308 */ /* 0x0001e20000000800 */
[----:B------:R-:W-:Y:S01]  /*2dc0*/  FMNMX.FTZ R46, R60, R35, !PT ;  /* 0x000000233c2e7209 */ /* 0x000fe20007810000 */
[--C-:B------:R-:W-:Y:S01]  /*2dd0*/  IMAD.MOV.U32 R90, RZ, RZ, R135.reuse ;  /* 0x000000ffff5a7224 */ /* 0x100fe200078e0087 */
[----:B------:R-:W-:Y:S01]  /*2de0*/  ISETP.GT.AND P2, PT, R43, 0x51, PT ;  /* 0x000000512b00780c */ /* 0x000fe20003f44270 */
[----:B------:R-:W-:Y:S01]  /*2df0*/  IMAD.MOV.U32 R88, RZ, RZ, R135 ;  /* 0x000000ffff587224 */ /* 0x000fe200078e0087 */
[----:B------:R-:W-:-:S02]  /*2e00*/  FMNMX.FTZ R35, R61, R46, !PT ;  /* 0x0000002e3d237209 */ /* 0x000fc40007810000 */
[----:B------:R-:W-:Y:S01]  /*2e10*/  FSEL R65, R65, -INF , P2 ;  /* 0xff80000041417808 */ /* 0x000fe20001000000 */
[----:B------:R-:W1:Y:S01]  /*2e20*/  MUFU.EX2 R6, R6 ;  /* 0x0000000600067308 */ /* 0x000e620000000800 */
[----:B------:R-:W-:Y:S02]  /*2e30*/  FMNMX.FTZ R46, R64, R35, !PT ;  /* 0x00000023402e7209 */ /* 0x000fe40007810000 */
[----:B------:R-:W-:Y:S02]  /*2e40*/  ISETP.GT.AND P2, PT, R43, 0x59, PT ;  /* 0x000000592b00780c */ /* 0x000fe40003f44270 */
[----:B0-----:R-:W-:Y:S02]  /*2e50*/  FMNMX.FTZ R39, R65, R46, !PT ;  /* 0x0000002e41277209 */ /* 0x001fe40007810000 */
[----:B------:R-:W-:Y:S01]  /*2e60*/  ISETP.GT.AND P3, PT, R43, 0x60, PT ;  /* 0x000000602b00780c */ /* 0x000fe20003f64270 */
[----:B------:R0:W-:Y:S01]  /*2e70*/  MUFU.EX2 R35, R50 ;  /* 0x0000003200237308 */ /* 0x0001e20000000800 */
[----:B------:R-:W-:-:S02]  /*2e80*/  FSEL R69, R69, -INF , P2 ;  /* 0xff80000045457808 */ /* 0x000fc40001000000 */
[----:B------:R-:W-:Y:S02]  /*2e90*/  FMNMX.FTZ R46, R68, R39, !PT ;  /* 0x00000027442e7209 */ /* 0x000fe40007810000 */
[----:B------:R-:W-:Y:S02]  /*2ea0*/  ISETP.GT.AND P2, PT, R43, 0x61, PT ;  /* 0x000000612b00780c */ /* 0x000fe40003f44270 */
[----:B------:R-:W-:Y:S01]  /*2eb0*/  FSEL R72, R72, -INF , P3 ;  /* 0xff80000048487808 */ /* 0x000fe20001800000 */
[----:B------:R-:W-:Y:S01]  /*2ec0*/  MUFU.EX2 R8, R8 ;  /* 0x0000000800087308 */ /* 0x000fe20000000800 */
[----:B------:R-:W-:Y:S02]  /*2ed0*/  FMNMX.FTZ R39, R69, R46, !PT ;  /* 0x0000002e45277209 */ /* 0x000fe40007810000 */
[----:B------:R-:W-:Y:S02]  /*2ee0*/  ISETP.GT.AND P3, PT, R43, 0x68, PT ;  /* 0x000000682b00780c */ /* 0x000fe40003f64270 */
[----:B------:R-:W-:-:S02]  /*2ef0*/  FSEL R73, R73, -INF , P2 ;  /* 0xff80000049497808 */ /* 0x000fc40001000000 */
[----:B------:R-:W-:Y:S01]  /*2f00*/  FMNMX.FTZ R46, R72, R39, !PT ;  /* 0x00000027482e7209 */ /* 0x000fe20007810000 */
[----:B------:R-:W2:Y:S01]  /*2f10*/  MUFU.EX2 R44, R44 ;  /* 0x0000002c002c7308 */ /* 0x000ea20000000800 */
[----:B------:R-:W-:Y:S02]  /*2f20*/  ISETP.GT.AND P2, PT, R43, 0x69, PT ;  /* 0x000000692b00780c */ /* 0x000fe40003f44270 */
[----:B------:R-:W-:Y:S02]  /*2f30*/  FSEL R76, R76, -INF , P3 ;  /* 0xff8000004c4c7808 */ /* 0x000fe40001800000 */
[----:B------:R-:W-:Y:S02]  /*2f40*/  FMNMX.FTZ R47, R73, R46, !PT ;  /* 0x0000002e492f7209 */ /* 0x000fe40007810000 */
        /* <DEDUP_REMOVED lines=11> */
[----:B------:R-:W-:Y:S01]  /*3000*/  MUFU.EX2 R48, R48 ;  /* 0x0000003000307308 */ /* 0x000fe20000000800 */
[----:B------:R-:W-:Y:S02]  /*3010*/  ISETP.GT.AND P2, PT, R43, 0x79, PT ;  /* 0x000000792b00780c */ /* 0x000fe40003f44270 */
[----:B------:R-:W-:Y:S02]  /*3020*/  FSEL R84, R84, -INF , P3 ;  /* 0xff80000054547808 */ /* 0x000fe40001800000 */
[----:B------:R-:W-:Y:S02]  /*3030*/  FMNMX.FTZ R47, R81, R46, !PT ;  /* 0x0000002e512f7209 */ /* 0x000fe40007810000 */
[----:B------:R-:W-:Y:S01]  /*3040*/  FSEL R85, R85, -INF , P2 ;  /* 0xff80000055557808 */ /* 0x000fe20001000000 */
[----:B------:R-:W-:Y:S01]  /*3050*/  MUFU.EX2 R43, R58 ;  /* 0x0000003a002b7308 */ /* 0x000fe20000000800 */
[----:B------:R-:W-:Y:S01]  /*3060*/  FMNMX.FTZ R46, R84, R47, !PT ;  /* 0x0000002f542e7209 */ /* 0x000fe20007810000 */
[--C-:B------:R-:W-:Y:S01]  /*3070*/  FFMA.FTZ R47, R14, UR42, -R9.reuse ;  /* 0x0000002a0e2f7c23 */ /* 0x100fe20008010809 */
[----:B------:R-:W-:-:S01]  /*3080*/  FFMA.FTZ R14, R66, UR42, -R9 ;  /* 0x0000002a420e7c23 */ /* 0x000fc20008010809 */
[----:B-1----:R-:W-:-:S02]  /*3090*/  F2FP.SATFINITE.E4M3.F32.PACK_AB_MERGE_C R149, R7, R6, RZ ;  /* 0x000000060795723e */ /* 0x002fc400048070ff */
[----:B0-----:R-:W-:Y:S01]  /*30a0*/  FMNMX.FTZ R50, R85, R46, !PT ;  /* 0x0000002e55327209 */ /* 0x001fe20007810000 */
[----:B------:R-:W-:Y:S01]  /*30b0*/  FFMA.FTZ R46, R62, UR42, -R9 ;  /* 0x0000002a3e2e7c23 */ /* 0x000fe20008010809 */
[----:B------:R-:W-:Y:S01]  /*30c0*/  MUFU.EX2 R42, R42 ;  /* 0x0000002a002a7308 */ /* 0x000fe20000000800 */
[----:B--2---:R-:W-:Y:S02]  /*30d0*/  F2FP.SATFINITE.E4M3.F32.PACK_AB_MERGE_C R151, R44, R13, RZ ;  /* 0x0000000d2c97723e */ /* 0x004fe400048070ff */
[----:B------:R-:W3:Y:S01]  /*30e0*/  SHFL.BFLY PT, R55, R50, 0x2, 0x1f ;  /* 0x0c401f0032377f89 */ /* 0x000ee200000e0000 */
[----:B------:R-:W-:Y:S02]  /*30f0*/  F2FP.SATFINITE.E4M3.F32.PACK_AB_MERGE_C R149, R5, R4, R149 ;  /* 0x000000040595723e */ /* 0x000fe40004807095 */
[----:B------:R-:W-:Y:S02]  /*3100*/  F2FP.SATFINITE.E4M3.F32.PACK_AB_MERGE_C R151, R11, R8, R151 ;  /* 0x000000080b97723e */ /* 0x000fe40004807097 */
[----:B------:R-:W-:Y:S08]  /*3110*/  MUFU.EX2 R38, R38 ;  /* 0x0000002600267308 */ /* 0x000ff00000000800 */
[----:B------:R-:W-:Y:S08]  /*3120*/  MUFU.EX2 R34, R34 ;  /* 0x0000002200227308 */ /* 0x000ff00000000800 */
[----:B------:R-:W-:Y:S01]  /*3130*/  MUFU.EX2 R12, R12 ;  /* 0x0000000c000c7308 */ /* 0x000fe20000000800 */
[----:B---3--:R-:W-:Y:S01]  /*3140*/  FMNMX.FTZ R54, R50, R55, !PT ;  /* 0x0000003732367209 */ /* 0x008fe20007810000 */
[----:B------:R-:W-:-:S04]  /*3150*/  FFMA.FTZ R50, R74, UR42, -R9 ;  /* 0x0000002a4a327c23 */ /* 0x000fc80008010809 */
[----:B------:R-:W0:Y:S02]  /*3160*/  SHFL.BFLY PT, R67, R54, 0x1, 0x1f ;  /* 0x0c201f0036437f89 */ /* 0x000e2400000e0000 */
[----:B------:R0:W-:Y:S08]  /*3170*/  MUFU.EX2 R55, R2 ;  /* 0x0000000200377308 */ /* 0x0001f00000000800 */
[----:B------:R-:W-:Y:S08]  /*3180*/  MUFU.EX2 R46, R46 ;  /* 0x0000002e002e7308 */ /* 0x000ff00000000800 */
[----:B------:R-:W-:Y:S01]  /*3190*/  MUFU.EX2 R47, R47 ;  /* 0x0000002f002f7308 */ /* 0x000fe20000000800 */
[----:B0-----:R-:W-:Y:S01]  /*31a0*/  FMNMX.FTZ R2, R54, R67, !PT ;  /* 0x0000004336027209 */ /* 0x001fe20007810000 */
[--C-:B------:R-:W-:Y:S01]  /*31b0*/  FFMA.FTZ R67, R83, UR42, -R9.reuse ;  /* 0x0000002a53437c23 */ /* 0x100fe20008010809 */
[----:B------:R-:W-:-:S01]  /*31c0*/  FFMA.FTZ R54, R86, UR42, -R9 ;  /* 0x0000002a56367c23 */ /* 0x000fc20008010809 */
[----:B------:R-:W-:Y:S01]  /*31d0*/  FFMA.FTZ R9, R10, UR42, -R9 ;  /* 0x0000002a0a097c23 */ /* 0x000fe20008010809 */
        /* <DEDUP_REMOVED lines=26> */
[----:B------:R-:W-:-:S02]  /*3380*/  @!P1 VIADD R41, R3, 0x19c40 ;  /* 0x00019c4003299836 */ /* 0x000fc40000000000 */
[--C-:B------:R-:W-:Y:S01]  /*3390*/  FFMA.FTZ R45, R45, UR42, -R58.reuse ;  /* 0x0000002a2d2d7c23 */ /* 0x100fe2000801083a */
[----:B------:R-:W-:-:S01]  /*33a0*/  FFMA.FTZ R64, R64, UR42, -R58 ;  /* 0x0000002a40407c23 */ /* 0x000fc2000801083a */
[----:B------:R-:W1:Y:S01]  /*33b0*/  MUFU.EX2 R28, R28 ;  /* 0x0000001c001c7308 */ /* 0x000e620000000800 */
[----:B------:R-:W-:-:S01]  /*33c0*/  FFMA.FTZ R60, R60, UR42, -R58 ;  /* 0x0000002a3c3c7c23 */ /* 0x000fc2000801083a */
[----:B------:R-:W-:Y:S01]  /*33d0*/  @!P1 PRMT R41, RZ, 0x654, R41 ;  /* 0x00000654ff299816 */ /* 0x000fe20000000029 */
[----:B------:R-:W-:-:S01]  /*33e0*/  FFMA.FTZ R61, R61, UR42, -R58 ;  /* 0x0000002a3d3d7c23 */ /* 0x000fc2000801083a */
[--C-:B------:R-:W-:Y:S01]  /*33f0*/  FFMA.FTZ R68, R68, UR42, -R58.reuse ;  /* 0x0000002a44447c23 */ /* 0x100fe2000801083a */
[----:B------:R-:W-:-:S01]  /*3400*/  FFMA.FTZ R69, R69, UR42, -R58 ;  /* 0x0000002a45457c23 */ /* 0x000fc2000801083a */
[----:B------:R2:W-:Y:S01]  /*3410*/  @!P1 SYNCS.ARRIVE.TRANS64.RED.A1T0 RZ, [R41+URZ], RZ ;  /* 0x000000ff29ff99a7 */ /* 0x0005e2000810043f */
[----:B------:R-:W-:-:S01]  /*3420*/  FFMA.FTZ R72, R72, UR42, -R58 ;  /* 0x0000002a48487c23 */ /* 0x000fc2000801083a */
[----:B------:R-:W3:Y:S01]  /*3430*/  MUFU.EX2 R71, R71 ;  /* 0x0000004700477308 */ /* 0x000ee20000000800 */
[----:B------:R-:W-:-:S01]  /*3440*/  FFMA.FTZ R73, R73, UR42, -R58 ;  /* 0x0000002a49497c23 */ /* 0x000fc2000801083a */
[--C-:B------:R-:W-:Y:S01]  /*3450*/  FFMA.FTZ R76, R76, UR42, -R58.reuse ;  /* 0x0000002a4c4c7c23 */ /* 0x100fe2000801083a */
[----:B------:R-:W-:-:S01]  /*3460*/  FFMA.FTZ R77, R77, UR42, -R58 ;  /* 0x0000002a4d4d7c23 */ /* 0x000fc2000801083a */
[--C-:B------:R-:W-:Y:S01]  /*3470*/  FFMA.FTZ R80, R80, UR42, -R58.reuse ;  /* 0x0000002a50507c23 */ /* 0x100fe2000801083a */
[----:B------:R-:W-:-:S01]  /*3480*/  FFMA.FTZ R81, R81, UR42, -R58 ;  /* 0x0000002a51517c23 */ /* 0x000fc2000801083a */
[----:B------:R-:W-:-:S02]  /*3490*/  FFMA.FTZ R84, R84, UR42, -R58 ;  /* 0x0000002a54547c23 */ /* 0x000fc4000801083a */
[----:B------:R-:W4:Y:S08]  /*34a0*/  MUFU.EX2 R24, R24 ;  /* 0x0000001800187308 */ /* 0x000f300000000800 */
[----:B------:R5:W-:Y:S08]  /*34b0*/  MUFU.EX2 R66, R40 ;  /* 0x0000002800427308 */ /* 0x000bf00000000800 */
[----:B------:R-:W2:Y:S01]  /*34c0*/  MUFU.EX2 R29, R29 ;  /* 0x0000001d001d7308 */ /* 0x000ea20000000800 */
[----:B-----5:R-:W-:-:S01]  /*34d0*/  FFMA.FTZ R40, R57, UR42, -R58 ;  /* 0x0000002a39287c23 */ /* 0x020fc2000801083a */
[----:B0-----:R-:W-:-:S06]  /*34e0*/  FADD.FTZ R57, R10, R25 ;  /* 0x000000190a397221 */ /* 0x001fcc0000010000 */
[----:B------:R-:W0:Y:S08]  /*34f0*/  MUFU.EX2 R62, R62 ;  /* 0x0000003e003e7308 */ /* 0x000e300000000800 */
[----:B------:R1:W-:Y:S08]  /*3500*/  MUFU.EX2 R49, R52 ;  /* 0x0000003400317308 */ /* 0x0003f00000000800 */
[----:B------:R-:W5:Y:S01]  /*3510*/  MUFU.EX2 R37, R37 ;  /* 0x0000002500257308 */ /* 0x000f620000000800 */
[----:B-1----:R-:W-:-:S01]  /*3520*/  FADD.FTZ R52, R28, R57 ;  /* 0x000000391c347221 */ /* 0x002fc20000010000 */
[----:B------:R-:W-:Y:S01]  /*3530*/  FADD.FTZ R57, R7, R56 ;  /* 0x0000003807397221 */ /* 0x000fe20000010000 */
[----:B---3--:R-:W-:-:S03]  /*3540*/  F2FP.SATFINITE.E4M3.F32.PACK_AB_MERGE_C R28, R71, R28, RZ ;  /* 0x0000001c471c723e */ /* 0x008fc600048070ff */
[----:B------:R-:W-:Y:S01]  /*3550*/  FADD.FTZ R74, R8, R57 ;  /* 0x00000039084a7221 */ /* 0x000fe20000010000 */
[----:B------:R-:W-:Y:S01]  /*3560*/  F2FP.SATFINITE.E4M3.F32.PACK_AB_MERGE_C R148, R25, R10, R28 ;  /* 0x0000000a1994723e */ /* 0x000fe2000480701c */
[----:B------:R1:W-:Y:S02]  /*3570*/  MUFU.EX2 R70, R53 ;  /* 0x0000003500467308 */ /* 0x0003e40000000800 */
[----:B------:R-:W-:-:S06]  /*3580*/  FADD.FTZ R74, R11, R74 ;  /* 0x0000004a0b4a7221 */ /* 0x000fcc0000010000 */
[----:B------:R-:W3:Y:S01]  /*3590*/  MUFU.EX2 R32, R32 ;  /* 0x0000002000207308 */ /* 0x000ee20000000800 */
[----:B-1----:R-:W-:-:S01]  /*35a0*/  FADD.FTZ R53, R71, R52 ;  /* 0x0000003447357221 */ /* 0x002fc20000010000 */
[--C-:B------:R-:W-:Y:S01]  /*35b0*/  FFMA.FTZ R52, R65, UR42, -R58.reuse ;  /* 0x0000002a41347c23 */ /* 0x100fe2000801083a */
[----:B------:R-:W-:-:S02]  /*35c0*/  FFMA.FTZ R58, R85, UR42, -R58 ;  /* 0x0000002a553a7c23 */ /* 0x000fc4000801083a */
[----:B----4-:R-:W-:Y:S01]  /*35d0*/  FADD.FTZ R56, R24, R53 ;  /* 0x0000003518387221 */ /* 0x010fe20000010000 */
[----:B------:R-:W-:-:S02]  /*35e0*/  FADD.FTZ R53, R13, R74 ;  /* 0x0000004a0d357221 */ /* 0x000fc40000010000 */
[----:B------:R-:W1:Y:S01]  /*35f0*/  MUFU.EX2 R33, R33 ;  /* 0x0000002100217308 */ /* 0x000e620000000800 */
[----:B--2---:R-:W-:-:S04]  /*3600*/  FADD.FTZ R41, R29, R56 ;  /* 0x000000381d297221 */ /* 0x004fc80000010000 */
[----:B0-----:R-:W-:-:S03]  /*3610*/  FADD.FTZ R56, R62, R41 ;  /* 0x000000293e387221 */ /* 0x001fc60000010000 */
[----:B------:R-:W0:Y:S01]  /*3620*/  MUFU.EX2 R45, R45 ;  /* 0x0000002d002d7308 */ /* 0x000e220000000800 */
[----:B-----5:R-:W-:-:S01]  /*3630*/  FADD.FTZ R41, R37, R56 ;  /* 0x0000003825297221 */ /* 0x020fc20000010000 */
[----:B------:R-:W-:-:S03]  /*3640*/  F2FP.SATFINITE.E4M3.F32.PACK_AB_MERGE_C R37, R37, R62, RZ ;  /* 0x0000003e2525723e */ /* 0x000fc600048070ff */
[----:B---3--:R-:W-:Y:S01]  /*3650*/  FADD.FTZ R56, R32, R41 ;  /* 0x0000002920387221 */ /* 0x008fe20000010000 */
[----:B------:R-:W-:Y:S02]  /*3660*/  F2FP.SATFINITE.E4M3.F32.PACK_AB_MERGE_C R150, R29, R24, R37 ;  /* 0x000000181d96723e */ /* 0x000fe40004807025 */
[----:B------:R2:W-:Y:S01]  /*3670*/  MUFU.EX2 R3, R64 ;  /* 0x0000004000037308 */ /* 0x0005e20000000800 */
[----:B-1----:R-:W-:-:S04]  /*3680*/  FADD.FTZ R41, R33, R56 ;  /* 0x0000003821297221 */ /* 0x002fc80000010000 */
[----:B------:R-:W-:-:S03]  /*3690*/  FADD.FTZ R56, R66, R41 ;  /* 0x0000002942387221 */ /* 0x000fc60000010000 */
[----:B------:R-:W1:Y:S01]  /*36a0*/  MUFU.EX2 R15, R15 ;  /* 0x0000000f000f7308 */ /* 0x000e620000000800 */
[----:B--2---:R-:W-:-:S01]  /*36b0*/  FADD.FTZ R64, R44, R53 ;  /* 0x000000352c407221 */ /* 0x004fc20000010000 */
[C---:B0-----:R-:W-:Y:S01]  /*36c0*/  FADD.FTZ R56, R45.reuse, R56 ;  /* 0x000000382d387221 */ /* 0x041fe20000010000 */
[----:B------:R-:W-:Y:S02]  /*36d0*/  F2FP.SATFINITE.E4M3.F32.PACK_AB_MERGE_C R45, R45, R66, RZ ;  /* 0x000000422d2d723e */ /* 0x000fe400048070ff */
[----:B------:R-:W-:Y:S02]  /*36e0*/  FADD.FTZ R53, R21, R64 ;  /* 0x0000004015357221 */ /* 0x000fe40000010000 */
[----:B------:R-:W-:Y:S01]  /*36f0*/  F2FP.SATFINITE.E4M3.F32.PACK_AB_MERGE_C R144, R33, R32, R45 ;  /* 0x000000202190723e */ /* 0x000fe2000480702d */
[----:B------:R-:W0:Y:S01]  /*3700*/  MUFU.EX2 R36, R36 ;  /* 0x0000002400247308 */ /* 0x000e220000000800 */
[----:B------:R-:W-:-:S04]  /*3710*/  FADD.FTZ R64, R48, R53 ;  /* 0x0000003530407221 */ /* 0x000fc80000010000 */
[----:B------:R-:W-:Y:S01]  /*3720*/  FADD.FTZ R53, R31, R64 ;  /* 0x000000401f357221 */ /* 0x000fe20000010000 */
[C---:B------:R-:W-:Y:S02]  /*3730*/  F2FP.SATFINITE.E4M3.F32.PACK_AB_MERGE_C R31, R42.reuse, R31, RZ ;  /* 0x0000001f2a1f723e */ /* 0x040fe400048070ff */
[----:B------:R-:W2:Y:S01]  /*3740*/  MUFU.EX2 R27, R27 ;  /* 0x0000001b001b7308 */ /* 0x000ea20000000800 */
[----:B------:R-:W-:-:S01]  /*3750*/  FADD.FTZ R64, R42, R53 ;  /* 0x000000352a407221 */ /* 0x000fc20000010000 */
[----:B-1----:R-:W-:Y:S01]  /*3760*/  FADD.FTZ R7, R15, R56 ;  /* 0x000000380f077221 */ /* 0x002fe20000010000 */
[----:B------:R-:W-:Y:S02]  /*3770*/  F2FP.SATFINITE.E4M3.F32.PACK_AB_MERGE_C R145, R48, R21, R31 ;  /* 0x000000153091723e */ /* 0x000fe4000480701f */
[----:B------:R-:W-:-:S03]  /*3780*/  FADD.FTZ R41, R35, R64 ;  /* 0x0000004023297221 */ /* 0x000fc60000010000 */
[----:B------:R-:W1:Y:S01]  /*3790*/  MUFU.EX2 R40, R40 ;  /* 0x0000002800287308 */ /* 0x000e620000000800 */
[----:B------:R-:W-:-:S01]  /*37a0*/  FADD.FTZ R44, R38, R41 ;  /* 0x00000029262c7221 */ /* 0x000fc20000010000 */
[----:B0-----:R-:W-:-:S03]  /*37b0*/  FADD.FTZ R6, R36, R7 ;  /* 0x0000000724067221 */ /* 0x001fc60000010000 */
[----:B------:R-:W-:Y:S01]  /*37c0*/  FADD.FTZ R13, R39, R44 ;  /* 0x0000002c270d7221 */ /* 0x000fe20000010000 */
[----:B------:R-:W-:-:S01]  /*37d0*/  FADD.FTZ R7, R49, R6 ;  /* 0x0000000631077221 */ /* 0x000fc20000010000 */
[C---:B------:R-:W-:Y:S01]  /*37e0*/  F2FP.SATFINITE.E4M3.F32.PACK_AB_MERGE_C R39, R34.reuse, R39, RZ ;  /* 0x000000272227723e */ /* 0x040fe200048070ff */
[----:B------:R-:W0:Y:S01]  /*37f0*/  MUFU.EX2 R60, R60 ;  /* 0x0000003c003c7308 */ /* 0x000e220000000800 */
[----:B------:R-:W-:-:S01]  /*3800*/  FADD.FTZ R34, R34, R13 ;  /* 0x0000000d22227221 */ /* 0x000fc20000010000 */
[C---:B------:R-:W-:Y:S01]  /*3810*/  FADD.FTZ R6, R70.reuse, R7 ;  /* 0x0000000746067221 */ /* 0x040fe20000010000 */
[----:B------:R-:W-:Y:S02]  /*3820*/  F2FP.SATFINITE.E4M3.F32.PACK_AB_MERGE_C R49, R70, R49, RZ ;  /* 0x000000314631723e */ /* 0x000fe400048070ff */
[----:B------:R-:W-:Y:S01]  /*3830*/  FADD.FTZ R13, R43, R34 ;  /* 0x000000222b0d7221 */ /* 0x000fe20000010000 */
[----:B--2---:R-:W-:-:S01]  /*3840*/  FADD.FTZ R7, R27, R6 ;  /* 0x000000061b077221 */ /* 0x004fc20000010000 */
[----:B------:R-:W-:Y:S01]  /*3850*/  F2FP.SATFINITE.E4M3.F32.PACK_AB_MERGE_C R147, R38, R35, R39 ;  /* 0x000000232693723e */ /* 0x000fe20004807027 */
[----:B------:R-:W2:Y:S01]  /*3860*/  MUFU.EX2 R61, R61 ;  /* 0x0000003d003d7308 */ /* 0x000ea20000000800 */
[----:B------:R-:W-:-:S01]  /*3870*/  FADD.FTZ R13, R12, R13 ;  /* 0x0000000d0c0d7221 */ /* 0x000fc20000010000 */
[----:B-1----:R-:W-:Y:S01]  /*3880*/  FADD.FTZ R7, R40, R7 ;  /* 0x0000000728077221 */ /* 0x002fe20000010000 */
[----:B------:R-:W-:-:S02]  /*3890*/  F2FP.SATFINITE.E4M3.F32.PACK_AB_MERGE_C R146, R36, R15, R49 ;  /* 0x0000000f2492723e */ /* 0x000fc40004807031 */
[----:B------:R-:W-:Y:S01]  /*38a0*/  FADD.FTZ R6, R46, R13 ;  /* 0x0000000d2e067221 */ /* 0x000fe20000010000 */
[----:B------:R-:W-:Y:S02]  /*38b0*/  F2FP.SATFINITE.E4M3.F32.PACK_AB_MERGE_C R46, R47, R46, RZ ;  /* 0x0000002e2f2e723e */ /* 0x000fe400048070ff */
[----:B------:R-:W1:Y:S01]  /*38c0*/  MUFU.EX2 R51, R51 ;  /* 0x0000003300337308 */ /* 0x000e620000000800 */
[----:B0-----:R-:W-:-:S01]  /*38d0*/  FADD.FTZ R4, R60, R7 ;  /* 0x000000073c047221 */ /* 0x001fc20000010000 */
[----:B------:R-:W-:Y:S01]  /*38e0*/  FADD.FTZ R47, R47, R6 ;  /* 0x000000062f2f7221 */ /* 0x000fe20000010000 */
[----:B------:R-:W-:-:S03]  /*38f0*/  F2FP.SATFINITE.E4M3.F32.PACK_AB_MERGE_C R141, R12, R43, R46 ;  /* 0x0000002b0c8d723e */ /* 0x000fc6000480702e */
[----:B------:R-:W-:Y:S02]  /*3900*/  FADD.FTZ R6, R14, R47 ;  /* 0x0000002f0e067221 */ /* 0x000fe40000010000 */
[----:B------:R-:W0:Y:S01]  /*3910*/  MUFU.EX2 R52, R52 ;  /* 0x0000003400347308 */ /* 0x000e220000000800 */
[----:B--2---:R-:W-:-:S01]  /*3920*/  FADD.FTZ R4, R61, R4 ;  /* 0x000000043d047221 */ /* 0x004fc20000010000 */
[----:B------:R-:W-:-:S03]  /*3930*/  F2FP.SATFINITE.E4M3.F32.PACK_AB_MERGE_C R60, R61, R60, RZ ;  /* 0x0000003c3d3c723e */ /* 0x000fc600048070ff */
[----:B------:R-:W-:Y:S01]  /*3940*/  FADD.FTZ R5, R3, R4 ;  /* 0x0000000403057221 */ /* 0x000fe20000010000 */
[----:B------:R-:W-:Y:S02]  /*3950*/  F2FP.SATFINITE.E4M3.F32.PACK_AB_MERGE_C R4, R55, R30, RZ ;  /* 0x0000001e3704723e */ /* 0x000fe400048070ff */
[----:B------:R-:W2:Y:S01]  /*3960*/  MUFU.EX2 R68, R68 ;  /* 0x0000004400447308 */ /* 0x000ea20000000800 */
[----:B-1----:R-:W-:-:S01]  /*3970*/  FADD.FTZ R7, R51, R6 ;  /* 0x0000000633077221 */ /* 0x002fc20000010000 */
[----:B------:R-:W-:Y:S02]  /*3980*/  F2FP.SATFINITE.E4M3.F32.PACK_AB_MERGE_C R143, R51, R14, R4 ;  /* 0x0000000e338f723e */ /* 0x000fe40004807004 */
[----:B------:R-:W-:Y:S01]  /*3990*/  F2FP.SATFINITE.E4M3.F32.PACK_AB_MERGE_C R140, R40, R27, R60 ;  /* 0x0000001b288c723e */ /* 0x000fe2000480703c */
[----:B------:R-:W-:-:S03]  /*39a0*/  FADD.FTZ R30, R30, R7 ;  /* 0x000000071e1e7221 */ /* 0x000fc60000010000 */
        /* <DEDUP_REMOVED lines=21> */
[----:B-1----:R-:W-:-:S01]  /*3b00*/  FADD.FTZ R7, R73, R4 ;  /* 0x0000000449077221 */ /* 0x002fc20000010000 */
[----:B------:R-:W-:-:S06]  /*3b10*/  FADD.FTZ R63, R63, R26 ;  /* 0x0000001a3f3f7221 */ /* 0x000fcc0000010000 */
[----:B------:R-:W-:Y:S01]  /*3b20*/  MUFU.EX2 R54, R54 ;  /* 0x0000003600367308 */ /* 0x000fe20000000800 */
[----:B--2---:R-:W-:-:S07]  /*3b30*/  FADD.FTZ R4, R76, R7 ;  /* 0x000000074c047221 */ /* 0x004fce0000010000 */
        /* <DEDUP_REMOVED lines=16> */
[----:B0-----:R-:W-:-:S04]  /*3c40*/  FADD.FTZ R3, R81, R4 ;  /* 0x0000000451037221 */ /* 0x001fc80000010000 */
[----:B--2---:R-:W-:Y:S01]  /*3c50*/  FADD.FTZ R4, R84, R3 ;  /* 0x0000000354047221 */ /* 0x004fe20000010000 */
[----:B------:R-:W-:-:S01]  /*3c60*/  FADD.FTZ R3, R9, R54 ;  /* 0x0000003609037221 */ /* 0x000fc20000010000 */
[C---:B-1----:R-:W-:Y:S02]  /*3c70*/  F2FP.SATFINITE.E4M3.F32.PACK_AB_MERGE_C R6, R5.reuse, R84, RZ ;  /* 0x000000540506723e */ /* 0x042fe400048070ff */
        /* <DEDUP_REMOVED lines=30> */
[----:B------:R-:W-:-:S05]  /*3e60*/  UMOV UR20, UR36 ;  /* 0x0000002400147c82 */ /* 0x000fca0008000000 */
.L_x_1702:
[----:B------:R-:W-:-:S04]  /*3e70*/  UISETP.NE.AND UP0, UPT, UR20, 0x1, UPT ;  /* 0x000000011400788c */ /* 0x000fc8000bf05270 */
[----:B------:R-:W-:-:S04]  /*3e80*/  USEL UR45, URZ, 0x1, UP0 ;  /* 0x000000013f2d7887 */ /* 0x000fc80008000000 */
[----:B------:R-:W-:Y:S01]  /*3e90*/  ULOP3.LUT UR45, UR19, UR45, URZ, 0x3c, !UPT ;  /* 0x0000002d132d7292 */ /* 0x000fe2000f8e3c3f */
[----:B------:R-:W-:Y:S11]  /*3ea0*/  @!P0 BRA `(.L_x_1693) ;  /* 0x0000000000048947 */ /* 0x000ff60003800000 */
[----:B------:R-:W-:Y:S01]  /*3eb0*/  BPT.TRAP 0x1 ;  /* 0x000000040000795c */ /* 0x000fe20000300000 */
.L_x_1693:
        /* <DEDUP_REMOVED lines=9> */
.L_x_1694:
[----:B-1----:R-:W-:Y:S05]  /*3f50*/  @P2 BRA `(.L_x_1695) ;  /* 0x0000000000082947 */ /* 0x002fea0003800000 */
[----:B------:R-:W1:Y:S02]  /*3f60*/  SYNCS.PHASECHK.TRANS64.TRYWAIT P2, [UR21+0x19c30], R0 ;  /* 0x019c3000ff0075a7 */ /* 0x000e640008040155 */
[----:B-1----:R-:W-:Y:S05]  /*3f70*/  @!P2 BRA `(.L_x_1696) ;  /* 0x000000b000c8a947 */ /* 0x002fea0003800000 */
.L_x_1695:
        /* <DEDUP_REMOVED lines=17> */
.L_x_1697:
[----:B------:R-:W-:Y:S01]  /*4090*/  ULEA UR11, UR20, UR44, 0x3 ;  /* 0x0000002c140b7291 */ /* 0x000fe2000f8e183f */
[----:B01----:R-:W-:-:S05]  /*40a0*/  IMAD.U32 R0, RZ, RZ, UR19 ;  /* 0x00000013ff007e24 */ /* 0x003fca000f8e00ff */
[----:B------:R-:W-:-:S04]  /*40b0*/  SHF.L.U32 R0, R0, 0x1f, RZ ;  /* 0x0000001f00007819 */ /* 0x000fc800000006ff */
[----:B------:R0:W1:Y:S01]  /*40c0*/  SYNCS.PHASECHK.TRANS64.TRYWAIT P2, [UR11+0x19c50], R0 ;  /* 0x019c5000ff0075a7 */ /* 0x000062000804014b */
[----:B------:R-:W-:Y:S05]  /*40d0*/  @!P0 BRA `(.L_x_1698) ;  /* 0x0000000000048947 */ /* 0x000fea0003800000 */
[----:B------:R-:W-:Y:S01]  /*40e0*/  BPT.TRAP 0x1 ;  /* 0x000000040000795c */ /* 0x000fe20000300000 */
.L_x_1698:
[----:B-1----:R-:W-:Y:S05]  /*40f0*/  @P2 BRA `(.L_x_1699) ;  /* 0x0000000000082947 */ /* 0x002fea0003800000 */
[----:B------:R-:W1:Y:S02]  /*4100*/  SYNCS.PHASECHK.TRANS64.TRYWAIT P2, [UR11+0x19c50], R0 ;  /* 0x019c5000ff0075a7 */ /* 0x000e64000804014b */
[----:B-1----:R-:W-:Y:S05]  /*4110*/  @!P2 BRA `(.L_x_1700) ;  /* 0x000000b00078a947 */ /* 0x002fea0003800000 */
.L_x_1699:
[----:B------:R-:W-:Y:S01]  /*4120*/  UMOV UR6, 0xffffff80 ;  /* 0xffffff8000067882 */ /* 0x000fe20000000000 */
[----:B01----:R-:W-:Y:S01]  /*4130*/  IMAD.MOV.U32 R0, RZ, RZ, -0x2 ;  /* 0xfffffffeff007424 */ /* 0x003fe200078e00ff */
[----:B------:R-:W-:Y:S01]  /*4140*/  UIMAD UR6, UR18, UR6, 0x1 ;  /* 0x00000001120674a4 */ /* 0x000fe2000f8e0206 */
[----:B------:R-:W-:Y:S01]  /*4150*/  WARPGROUP.ARRIVE ;  /* 0x00000000000079c5 */ /* 0x000fe20000000000 */
[----:B------:R-:W-:Y:S02]  /*4160*/  UMOV UR7, 0x40000040 ;  /* 0x4000004000077882 */ /* 0x000fe40000000000 */
[----:B------:R-:W-:-:S04]  /*4170*/  UIMAD UR6, UR53, 0xc0, UR6 ;  /* 0x000000c0350678a4 */ /* 0x000fc8000f8e0206 */
[----:B------:R-:W-:-:S06]  /*4180*/  UIADD3 UR6, -UR52, UR6, UR49 ;  /* 0x0000000634067290 */ /* 0x000fcc000fffe131 */
[----:B------:R-:W-:Y:S01]  /*4190*/  IMAD R7, R17, R0, UR6 ;  /* 0x0000000611077e24 */ /* 0x000fe2000f8e0200 */
[----:B------:R-:W-:-:S03]  /*41a0*/  UIADD3 UR6, UR44, 0x3000, URZ ;  /* 0x000030002c067890 */ /* 0x000fc6000fffe03f */
[----:B------:R-:W-:Y:S01]  /*41b0*/  IMAD.IADD R0, R22, 0x1, R7 ;  /* 0x0000000116007824 */ /* 0x000fe200078e0207 */
[----:B------:R-:W-:-:S04]  /*41c0*/  USHF.R.U32.HI UR6, URZ, 0x4, UR6 ;  /* 0x000000043f067899 */ /* 0x000fc80008011606 */
[C---:B------:R-:W-:Y:S01]  /*41d0*/  ISETP.GT.AND P2, PT, R0.reuse, RZ, PT ;  /* 0x000000ff0000720c */ /* 0x040fe20003f44270 */
[----:B------:R-:W-:Y:S01]  /*41e0*/  ULOP3.LUT UR6, UR6, 0x3fff, URZ, 0xc0, !UPT ;  /* 0x00003fff06067892 */ /* 0x000fe2000f8ec03f */
[----:B------:R-:W-:Y:S02]  /*41f0*/  ISETP.GT.AND P3, PT, R0, 0x1, PT ;  /* 0x000000010000780c */ /* 0x000fe40003f64270 */
[----:B------:R-:W-:Y:S01]  /*4200*/  FSEL R24, R24, -INF , P2 ;  /* 0xff80000018187808 */ /* 0x000fe20001000000 */
[----:B------:R-:W-:Y:S01]  /*4210*/  ULOP3.LUT UR6, UR6, 0x10000, URZ, 0xfc, !UPT ;  /* 0x0001000006067892 */ /* 0x000fe2000f8efc3f */
[----:B------:R-:W-:Y:S02]  /*4220*/  ISETP.GT.AND P2, PT, R0, 0x8, PT ;  /* 0x000000080000780c */ /* 0x000fe40003f44270 */
[----:B------:R-:W-:Y:S01]  /*4230*/  FSEL R25, R25, -INF , P3 ;  /* 0xff80000019197808 */ /* 0x000fe20001800000 */
[----:B------:R-:W-:Y:S01]  /*4240*/  UIMAD UR10, UR20, 0x300, UR6 ;  /* 0x00000300140a78a4 */ /* 0x000fe2000f8e0206 */
[----:B------:R-:W-:-:S02]  /*4250*/  FMNMX.FTZ R2, R24, R5, !PT ;  /* 0x0000000518027209 */ /* 0x000fc40007810000 */
[----:B------:R-:W-:Y:S02]  /*4260*/  ISETP.GT.AND P3, PT, R0, 0x9, PT ;  /* 0x000000090000780c */ /* 0x000fe40003f64270 */
[----:B------:R-:W-:Y:S02]  /*4270*/  FSEL R28, R28, -INF , P2 ;  /* 0xff8000001c1c7808 */ /* 0x000fe40001000000 */
[----:B------:R-:W-:Y:S01]  /*4280*/  FMNMX.FTZ R7, R25, R2, !PT ;  /* 0x0000000219077209 */ /* 0x000fe20007810000 */
[----:B------:R-:W-:Y:S01]  /*4290*/  UMOV UR6, UR10 ;  /* 0x0000000a00067c82 */ /* 0x000fe20008000000 */
[----:B------:R-:W-:Y:S01]  /*42a0*/  ISETP.GT.AND P2, PT, R0, 0x10, PT ;  /* 0x000000100000780c */ /* 0x000fe20003f44270 */
[----:B------:R-:W-:Y:S01]  /*42b0*/  QGMMA.64x96x32.F32.E4M3.E4M3 R88, R148, gdesc[UR4], R88, gsb0 ;  /* 0x0160000494587df3 */ /* 0x000fe20008000858 */
[----:B------:R-:W-:Y:S01]  /*42c0*/  FSEL R29, R29, -INF , P3 ;  /* 0xff8000001d1d7808 */ /* 0x000fe20001800000 */
[----:B------:R-:W-:Y:S01]  /*42d0*/  UIADD3 UR6, UR10, 0x2, URZ ;  /* 0x000000020a067890 */ /* 0x000fe2000fffe03f */
[----:B------:R-:W-:Y:S01]  /*42e0*/  FMNMX.FTZ R2, R28, R7, !PT ;  /* 0x000000071c027209 */ /* 0x000fe20007810000 */
[----:B------:R-:W-:Y:S01]  /*42f0*/  UMOV UR7, 0x40000040 ;  /* 0x4000004000077882 */ /* 0x000fe20000000000 */
        /* <DEDUP_REMOVED lines=52> */
[----:B------:R-:W-:Y:S01]  /*4640*/  FSEL R65, R65, -INF , P3 ;  /* 0xff80000041417808 */ /* 0x000fe20001800000 */
[----:B------:R-:W-:Y:S02]  /*4650*/  WARPGROUP.DEPBAR.LE gsb0, 0x0 ;  /* 0x00008000000079c5 */ /* 0x000fe40000010000 */
[----:B------:R-:W-:Y:S01]  /*4660*/  FMNMX.FTZ R2, R64, R7, !PT ;  /* 0x0000000740027209 */ /* 0x000fe20007810000 */
[----:B------:R-:W-:Y:S01]  /*4670*/  WARPGROUP.ARRIVE ;  /* 0x00000000000079c5 */ /* 0x000fe20000000000 */
[----:B------:R-:W-:-:S02]  /*4680*/  ISETP.GT.AND P3, PT, R0, 0x59, PT ;  /* 0x000000590000780c */ /* 0x000fc40003f64270 */
[----:B------:R-:W-:Y:S02]  /*4690*/  FSEL R68, R68, -INF , P2 ;  /* 0xff80000044447808 */ /* 0x000fe40001000000 */
[----:B------:R-:W-:Y:S01]  /*46a0*/  FMNMX.FTZ R7, R65, R2, !PT ;  /* 0x0000000241077209 */ /* 0x000fe20007810000 */
[----:B------:R-:W-:Y:S01]  /*46b0*/  QGMMA.64x96x32.F32.E4M3.E4M3 R88, R144, gdesc[UR4], R88, gsb0 ;  /* 0x0160000490587df3 */ /* 0x000fe20008000858 */
[----:B------:R-:W-:Y:S01]  /*46c0*/  ISETP.GT.AND P2, PT, R0, 0x60, PT ;  /* 0x000000600000780c */ /* 0x000fe20003f44270 */
[----:B------:R-:W-:Y:S01]  /*46d0*/  UIADD3 UR6, UR10, 0x4, URZ ;  /* 0x000000040a067890 */ /* 0x000fe2000fffe03f */
[----:B------:R-:W-:Y:S01]  /*46e0*/  FSEL R69, R69, -INF , P3 ;  /* 0xff80000045457808 */ /* 0x000fe20001800000 */
[----:B------:R-:W-:Y:S01]  /*46f0*/  UMOV UR7, 0x40000040 ;  /* 0x4000004000077882 */ /* 0x000fe20000000000 */
        /* <DEDUP_REMOVED lines=19> */
[C---:B------:R-:W-:Y:S01]  /*4830*/  ISETP.GT.AND P3, PT, R0.reuse, 0x79, PT ;  /* 0x000000790000780c */ /* 0x040fe20003f64270 */
[----:B------:R-:W-:Y:S01]  /*4840*/  VIADD R0, R0, 0x8 ;  /* 0x0000000800007836 */ /* 0x000fe20000000000 */
[----:B------:R-:W-:-:S02]  /*4850*/  FSEL R84, R84, -INF , P2 ;  /* 0xff80000054547808 */ /* 0x000fc40001000000 */
[----:B------:R-:W-:Y:S02]  /*4860*/  FMNMX.FTZ R7, R81, R2, !PT ;  /* 0x0000000251077209 */ /* 0x000fe40007810000 */
[----:B------:R-:W-:Y:S02]  /*4870*/  FSEL R8, R85, -INF , P3 ;  /* 0xff80000055087808 */ /* 0x000fe40001800000 */
[----:B------:R-:W-:Y:S02]  /*4880*/  FMNMX.FTZ R7, R84, R7, !PT ;  /* 0x0000000754077209 */ /* 0x000fe40007810000 */
[----:B------:R-:W-:Y:S02]  /*4890*/  ISETP.GT.AND P3, PT, R0, RZ, PT ;  /* 0x000000ff0000720c */ /* 0x000fe40003f64270 */
[----:B------:R-:W-:Y:S02]  /*48a0*/  FMNMX.FTZ R9, R8, R7, !PT ;  /* 0x0000000708097209 */ /* 0x000fe40007810000 */
[----:B------:R-:W-:-:S02]  /*48b0*/  ISETP.GT.AND P4, PT, R0, 0x1, PT ;  /* 0x000000010000780c */ /* 0x000fc40003f84270 */
[----:B------:R-:W-:Y:S01]  /*48c0*/  FSEL R13, R26, -INF , P3 ;  /* 0xff8000001a0d7808 */ /* 0x000fe20001800000 */
[----:B------:R-:W0:Y:S01]  /*48d0*/  SHFL.BFLY PT, R2, R9, 0x2, 0x1f ;  /* 0x0c401f0009027f89 */ /* 0x000e2200000e0000 */
        /* <DEDUP_REMOVED lines=12> */
[----:B0-----:R-:W-:Y:S02]  /*49a0*/  FMNMX.FTZ R10, R9, R2, !PT ;  /* 0x00000002090a7209 */ /* 0x001fe40007810000 */
[----:B------:R-:W-:Y:S02]  /*49b0*/  ISETP.GT.AND P3, PT, R0, 0x18, PT ;  /* 0x000000180000780c */ /* 0x000fe40003f64270 */
[----:B------:R-:W-:Y:S01]  /*49c0*/  FSEL R35, R35, -INF , P4 ;  /* 0xff80000023237808 */ /* 0x000fe20002000000 */
[----:B------:R-:W0:Y:S01]  /*49d0*/  SHFL.BFLY PT, R7, R10, 0x1, 0x1f ;  /* 0x0c201f000a077f89 */ /* 0x000e2200000e0000 */
[----:B------:R-:W-:Y:S02]  /*49e0*/  FMNMX.FTZ R20, R34, R21, !PT ;  /* 0x0000001522147209 */ /* 0x000fe40007810000 */
[----:B------:R-:W-:-:S02]  /*49f0*/  ISETP.GT.AND P4, PT, R0, 0x19, PT ;  /* 0x000000190000780c */ /* 0x000fc40003f84270 */
[----:B------:R-:W-:Y:S02]  /*4a00*/  FSEL R38, R38, -INF , P3 ;  /* 0xff80000026267808 */ /* 0x000fe40001800000 */
[----:B------:R-:W-:Y:S02]  /*4a10*/  FMNMX.FTZ R21, R35, R20, !PT ;  /* 0x0000001423157209 */ /* 0x000fe40007810000 */
[C---:B------:R-:W-:Y:S02]  /*4a20*/  ISETP.GT.AND P3, PT, R0.reuse, 0x20, PT ;  /* 0x000000200000780c */ /* 0x040fe40003f64270 */
[----:B------:R-:W-:Y:S02]  /*4a30*/  FSEL R39, R39, -INF , P4 ;  /* 0xff80000027277808 */ /* 0x000fe40002000000 */
[----:B------:R-:W-:Y:S02]  /*4a40*/  ISETP.GT.AND P4, PT, R0, 0x21, PT ;  /* 0x000000210000780c */ /* 0x000fe40003f84270 */
[----:B------:R-:W-:-:S02]  /*4a50*/  FSEL R42, R42, -INF , P3 ;  /* 0xff8000002a2a7808 */ /* 0x000fc40001800000 */
[C---:B------:R-:W-:Y:S02]  /*4a60*/  ISETP.GT.AND P3, PT, R0.reuse, 0x28, PT ;  /* 0x000000280000780c */ /* 0x040fe40003f64270 */
[----:B------:R-:W-:Y:S01]  /*4a70*/  FSEL R43, R43, -INF , P4 ;  /* 0xff8000002b2b7808 */ /* 0x000fe20002000000 */
[----:B------:R-:W-:Y:S02]  /*4a80*/  WARPGROUP.DEPBAR.LE gsb0, 0x0 ;  /* 0x00008000000079c5 */ /* 0x000fe40000010000 */
[----:B------:R-:W-:Y:S01]  /*4a90*/  ISETP.GT.AND P4, PT, R0, 0x29, PT ;  /* 0x000000290000780c */ /* 0x000fe20003f84270 */
[----:B------:R-:W-:Y:S01]  /*4aa0*/  WARPGROUP.ARRIVE ;  /* 0x00000000000079c5 */ /* 0x000fe20000000000 */
[----:B0-----:R-:W-:Y:S01]  /*4ab0*/  FMNMX.FTZ R2, R10, R7, !PT ;  /* 0x000000070a027209 */ /* 0x001fe20007810000 */
[----:B------:R-:W-:Y:S01]  /*4ac0*/  IMAD.U32 R7, RZ, RZ, UR42 ;  /* 0x0000002aff077e24 */ /* 0x000fe2000f8e00ff */
[----:B------:R-:W-:Y:S02]  /*4ad0*/  FSEL R46, R46, -INF , P3 ;  /* 0xff8000002e2e7808 */ /* 0x000fe40001800000 */
[C---:B------:R-:W-:Y:S01]  /*4ae0*/  FSETP.NEU.FTZ.AND P2, PT, R2.reuse, -INF , PT ;  /* 0xff8000000200780b */ /* 0x040fe20003f5d000 */
[----:B------:R-:W-:-:S01]  /*4af0*/  FFMA.FTZ R7, R2, R7, -8 ;  /* 0xc100000002077423 */ /* 0x000fc20000010007 */
[C---:B------:R-:W-:Y:S01]  /*4b00*/  ISETP.GT.AND P3, PT, R0.reuse, 0x30, PT ;  /* 0x000000300000780c */ /* 0x040fe20003f64270 */
[----:B------:R-:W-:Y:S01]  /*4b10*/  QGMMA.64x96x32.F32.E4M3.E4M3 R88, R140, gdesc[UR4], R88, gsb0 ;  /* 0x016000048c587df3 */ /* 0x000fe20008000858 */
[----:B------:R-:W-:Y:S01]  /*4b20*/  FSEL R47, R47, -INF , P4 ;  /* 0xff8000002f2f7808 */ /* 0x000fe20002000000 */
[----:B------:R-:W-:Y:S01]  /*4b30*/  UIADD3 UR6, UR10, 0x6, URZ ;  /* 0x000000060a067890 */ /* 0x000fe2000fffe03f */
[----:B------:R-:W-:Y:S01]  /*4b40*/  FSEL R7, R7, RZ, P2 ;  /* 0x000000ff07077208 */ /* 0x000fe20001000000 */
[----:B------:R-:W-:Y:S01]  /*4b50*/  UMOV UR7, 0x40000040 ;  /* 0x4000004000077882 */ /* 0x000fe20000000000 */
[----:B------:R-:W-:-:S02]  /*4b60*/  ISETP.GT.AND P4, PT, R0, 0x31, PT ;  /* 0x000000310000780c */ /* 0x000fc40003f84270 */
[----:B------:R-:W-:Y:S01]  /*4b70*/  FSEL R50, R50, -INF , P3 ;  /* 0xff80000032327808 */ /* 0x000fe20001800000 */
[----:B------:R-:W-:-:S01]  /*4b80*/  FFMA.FTZ R24, R24, UR42, -R7 ;  /* 0x0000002a18187c23 */ /* 0x000fc20008010807 */
[--C-:B------:R-:W-:Y:S01]  /*4b90*/  FFMA.FTZ R10, R25, UR42, -R7.reuse ;  /* 0x0000002a190a7c23 */ /* 0x100fe20008010807 */
[----:B------:R-:W-:-:S01]  /*4ba0*/  FFMA.FTZ R12, R29, UR42, -R7 ;  /* 0x0000002a1d0c7c23 */ /* 0x000fc20008010807 */
[----:B------:R-:W-:Y:S01]  /*4bb0*/  ISETP.GT.AND P3, PT, R0, 0x38, PT ;  /* 0x000000380000780c */ /* 0x000fe20003f64270 */
[----:B------:R0:W-:Y:S01]  /*4bc0*/  MUFU.EX2 R9, R24 ;  /* 0x0000001800097308 */ /* 0x0001e20000000800 */
[----:B------:R-:W-:Y:S01]  /*4bd0*/  FSEL R51, R51, -INF , P4 ;  /* 0xff80000033337808 */ /* 0x000fe20002000000 */
[--C-:B------:R-:W-:Y:S01]  /*4be0*/  FFMA.FTZ R11, R28, UR42, -R7.reuse ;  /* 0x0000002a1c0b7c23 */ /* 0x100fe20008010807 */
[----:B------:R-:W-:Y:S01]  /*4bf0*/  ISETP.GT.AND P4, PT, R0, 0x39, PT ;  /* 0x000000390000780c */ /* 0x000fe20003f84270 */
[--C-:B------:R-:W-:Y:S01]  /*4c00*/  FFMA.FTZ R15, R33, UR42, -R7.reuse ;  /* 0x0000002a210f7c23 */ /* 0x100fe20008010807 */
[----:B------:R-:W-:Y:S01]  /*4c10*/  FSEL R54, R54, -INF , P3 ;  /* 0xff80000036367808 */ /* 0x000fe20001800000 */
[--C-:B------:R-:W-:Y:S01]  /*4c20*/  FFMA.FTZ R32, R32, UR42, -R7.reuse ;  /* 0x0000002a20207c23 */ /* 0x100fe20008010807 */
[----:B------:R-:W-:Y:S01]  /*4c30*/  ISETP.GT.AND P3, PT, R0, 0x40, PT ;  /* 0x000000400000780c */ /* 0x000fe20003f64270 */
[--C-:B------:R-:W-:Y:S01]  /*4c40*/  FFMA.FTZ R36, R36, UR42, -R7.reuse ;  /* 0x0000002a24247c23 */ /* 0x100fe20008010807 */
[----:B0-----:R-:W-:Y:S01]  /*4c50*/  FMNMX.FTZ R24, R38, R21, !PT ;  /* 0x0000001526187209 */ /* 0x001fe20007810000 */
[----:B------:R-:W-:Y:S01]  /*4c60*/  MUFU.EX2 R14, R32 ;  /* 0x00000020000e7308 */ /* 0x000fe20000000800 */
[----:B------:R-:W-:Y:S01]  /*4c70*/  FSEL R55, R55, -INF , P4 ;  /* 0xff80000037377808 */ /* 0x000fe20002000000 */
[--C-:B------:R-:W-:Y:S01]  /*4c80*/  FFMA.FTZ R21, R37, UR42, -R7.reuse ;  /* 0x0000002a25157c23 */ /* 0x100fe20008010807 */
[----:B------:R-:W-:Y:S01]  /*4c90*/  FMNMX.FTZ R25, R39, R24, !PT ;  /* 0x0000001827197209 */ /* 0x000fe20007810000 */
[--C-:B------:R-:W-:Y:S01]  /*4ca0*/  FFMA.FTZ R40, R40, UR42, -R7.reuse ;  /* 0x0000002a28287c23 */ /* 0x100fe20008010807 */
[----:B------:R-:W-:Y:S01]  /*4cb0*/  ISETP.GT.AND P4, PT, R0, 0x41, PT ;  /* 0x000000410000780c */ /* 0x000fe20003f84270 */
[--C-:B------:R-:W-:Y:S01]  /*4cc0*/  FFMA.FTZ R44, R44, UR42, -R7.reuse ;  /* 0x0000002a2c2c7c23 */ /* 0x100fe20008010807 */
[----:B------:R-:W-:Y:S01]  /*4cd0*/  FMNMX.FTZ R24, R42, R25, !PT ;  /* 0x000000192a187209 */ /* 0x000fe20007810000 */
        /* <DEDUP_REMOVED lines=10> */
[----:B------:R-:W-:Y:S01]  /*4d80*/  MUFU.EX2 R24, R40 ;  /* 0x0000002800187308 */ /* 0x000fe20000000800 */
[----:B------:R-:W-:Y:S01]  /*4d90*/  FMNMX.FTZ R29, R47, R26, !PT ;  /* 0x0000001a2f1d7209 */ /* 0x000fe20007810000 */
[--C-:B------:R-:W-:Y:S01]  /*4da0*/  FFMA.FTZ R60, R60, UR42, -R7.reuse ;  /* 0x0000002a3c3c7c23 */ /* 0x100fe20008010807 */
[----:B------:R-:W-:Y:S01]  /*4db0*/  ISETP.GT.AND P4, PT, R0, 0x49, PT ;  /* 0x000000490000780c */ /* 0x000fe20003f84270 */
[----:B------:R-:W-:Y:S01]  /*4dc0*/  FFMA.FTZ R84, R84, UR42, -R7 ;  /* 0x0000002a54547c23 */ /* 0x000fe20008010807 */
[----:B------:R-:W-:-:S02]  /*4dd0*/  FMNMX.FTZ R26, R50, R29, !PT ;  /* 0x0000001d321a7209 */ /* 0x000fc40007810000 */
[----:B------:R-:W-:Y:S01]  /*4de0*/  FSEL R62, R62, -INF , P3 ;  /* 0xff8000003e3e7808 */ /* 0x000fe20001800000 */
[----:B------:R-:W-:Y:S01]  /*4df0*/  MUFU.EX2 R10, R10 ;  /* 0x0000000a000a7308 */ /* 0x000fe20000000800 */
[----:B------:R-:W-:Y:S02]  /*4e00*/  FMNMX.FTZ R29, R51, R26, !PT ;  /* 0x0000001a331d7209 */ /* 0x000fe40007810000 */
[----:B------:R-:W-:Y:S02]  /*4e10*/  ISETP.GT.AND P3, PT, R0, 0x50, PT ;  /* 0x000000500000780c */ /* 0x000fe40003f64270 */
[----:B------:R-:W-:Y:S01]  /*4e20*/  FMNMX.FTZ R28, R54, R29, !PT ;  /* 0x0000001d361c7209 */ /* 0x000fe20007810000 */
[----:B------:R-:W-:Y:S01]  /*4e30*/  FFMA.FTZ R29, R45, UR42, -R7 ;  /* 0x0000002a2d1d7c23 */ /* 0x000fe20008010807 */
[----:B------:R-:W-:Y:S01]  /*4e40*/  FSEL R63, R63, -INF , P4 ;  /* 0xff8000003f3f7808 */ /* 0x000fe20002000000 */
[----:B------:R0:W-:Y:S01]  /*4e50*/  MUFU.EX2 R26, R44 ;  /* 0x0000002c001a7308 */ /* 0x0001e20000000800 */
[----:B------:R-:W-:-:S02]  /*4e60*/  FMNMX.FTZ R33, R55, R28, !PT ;  /* 0x0000001c37217209 */ /* 0x000fc40007810000 */
[----:B------:R-:W-:Y:S02]  /*4e70*/  ISETP.GT.AND P4, PT, R0, 0x51, PT ;  /* 0x000000510000780c */ /* 0x000fe40003f84270 */
[----:B------:R-:W-:Y:S02]  /*4e80*/  FMNMX.FTZ R28, R58, R33, !PT ;  /* 0x000000213a1c7209 */ /* 0x000fe40007810000 */
[----:B------:R-:W-:Y:S01]  /*4e90*/  FSEL R66, R66, -INF , P3 ;  /* 0xff80000042427808 */ /* 0x000fe20001800000 */
[----:B------:R-:W-:Y:S01]  /*4ea0*/  MUFU.EX2 R11, R11 ;  /* 0x0000000b000b7308 */ /* 0x000fe20000000800 */
[----:B------:R-:W-:Y:S01]  /*4eb0*/  FMNMX.FTZ R33, R59, R28, !PT ;  /* 0x0000001c3b217209 */ /* 0x000fe20007810000 */
[--C-:B0-----:R-:W-:Y:S01]  /*4ec0*/  FFMA.FTZ R44, R64, UR42, -R7.reuse ;  /* 0x0000002a402c7c23 */ /* 0x101fe20008010807 */
[----:B------:R-:W-:Y:S02]  /*4ed0*/  ISETP.GT.AND P3, PT, R0, 0x58, PT ;  /* 0x000000580000780c */ /* 0x000fe40003f64270 */
[----:B------:R-:W-:Y:S01]  /*4ee0*/  FMNMX.FTZ R32, R62, R33, !PT ;  /* 0x000000213e207209 */ /* 0x000fe20007810000 */
[----:B------:R-:W-:-:S01]  /*4ef0*/  FFMA.FTZ R33, R49, UR42, -R7 ;  /* 0x0000002a31217c23 */ /* 0x000fc20008010807 */
[----:B------:R-:W-:Y:S01]  /*4f00*/  FSEL R67, R67, -INF , P4 ;  /* 0xff80000043437808 */ /* 0x000fe20002000000 */
[----:B------:R0:W-:Y:S01]  /*4f10*/  MUFU.EX2 R28, R48 ;  /* 0x00000030001c7308 */ /* 0x0001e20000000800 */
[----:B------:R-:W-:Y:S01]  /*4f20*/  FMNMX.FTZ R37, R63, R32, !PT ;  /* 0x000000203f257209 */ /* 0x000fe20007810000 */
[--C-:B------:R-:W-:Y:S01]  /*4f30*/  FFMA.FTZ R49, R65, UR42, -R7.reuse ;  /* 0x0000002a41317c23 */ /* 0x100fe20008010807 */
[----:B------:R-:W-:Y:S01]  /*4f40*/  ISETP.GT.AND P4, PT, R0, 0x59, PT ;  /* 0x000000590000780c */ /* 0x000fe20003f84270 */
[----:B------:R-:W-:Y:S01]  /*4f50*/  FFMA.FTZ R65, R81, UR42, -R7 ;  /* 0x0000002a51417c23 */ /* 0x000fe20008010807 */
[----:B------:R-:W-:-:S02]  /*4f60*/  FMNMX.FTZ R32, R66, R37, !PT ;  /* 0x0000002542207209 */ /* 0x000fc40007810000 */
[----:B------:R-:W-:Y:S01]  /*4f70*/  FSEL R70, R70, -INF , P3 ;  /* 0xff80000046467808 */ /* 0x000fe20001800000 */
[----:B------:R-:W-:Y:S01]  /*4f80*/  MUFU.EX2 R12, R12 ;  /* 0x0000000c000c7308 */ /* 0x000fe20000000800 */
[----:B------:R-:W-:Y:S01]  /*4f90*/  FMNMX.FTZ R37, R67, R32, !PT ;  /* 0x0000002043257209 */ /* 0x000fe20007810000 */
[--C-:B0-----:R-:W-:Y:S01]  /*4fa0*/  FFMA.FTZ R48, R68, UR42, -R7.reuse ;  /* 0x0000002a44307c23 */ /* 0x101fe20008010807 */
[----:B------:R-:W-:Y:S02]  /*4fb0*/  ISETP.GT.AND P3, PT, R0, 0x60, PT ;  /* 0x000000600000780c */ /* 0x000fe40003f64270 */
[----:B------:R-:W-:Y:S02]  /*4fc0*/  FSEL R71, R71, -INF , P4 ;  /* 0xff80000047477808 */ /* 0x000fe40002000000 */
[----:B------:R-:W-:Y:S01]  /*4fd0*/  FMNMX.FTZ R36, R70, R37, !PT ;  /* 0x0000002546247209 */ /* 0x000fe20007810000 */
[--C-:B------:R-:W-:Y:S01]  /*4fe0*/  FFMA.FTZ R37, R53, UR42, -R7.reuse ;  /* 0x0000002a35257c23 */ /* 0x100fe20008010807 */
[----:B------:R-:W-:Y:S01]  /*4ff0*/  ISETP.GT.AND P4, PT, R0, 0x61, PT ;  /* 0x000000610000780c */ /* 0x000fe20003f84270 */
[----:B------:R-:W-:Y:S01]  /*5000*/  FFMA.FTZ R53, R69, UR42, -R7 ;  /* 0x0000002a45357c23 */ /* 0x000fe20008010807 */
[----:B------:R-:W-:Y:S01]  /*5010*/  FSEL R74, R74, -INF , P3 ;  /* 0xff8000004a4a7808 */ /* 0x000fe20001800000 */
[----:B------:R0:W-:Y:S01]  /*5020*/  MUFU.EX2 R32, R52 ;  /* 0x0000003400207308 */ /* 0x0001e20000000800 */
[----:B------:R-:W-:-:S02]  /*5030*/  FMNMX.FTZ R41, R71, R36, !PT ;  /* 0x0000002447297209 */ /* 0x000fc40007810000 */
[----:B------:R-:W-:Y:S02]  /*5040*/  ISETP.GT.AND P3, PT, R0, 0x68, PT ;  /* 0x000000680000780c */ /* 0x000fe40003f64270 */
[----:B------:R-:W-:Y:S02]  /*5050*/  FSEL R75, R75, -INF , P4 ;  /* 0xff8000004b4b7808 */ /* 0x000fe40002000000 */
[----:B------:R-:W-:Y:S01]  /*5060*/  FMNMX.FTZ R36, R74, R41, !PT ;  /* 0x000000294a247209 */ /* 0x000fe20007810000 */
[----:B------:R-:W-:Y:S01]  /*5070*/  MUFU.EX2 R15, R15 ;  /* 0x0000000f000f7308 */ /* 0x000fe20000000800 */
[----:B------:R-:W-:Y:S01]  /*5080*/  ISETP.GT.AND P4, PT, R0, 0x69, PT ;  /* 0x000000690000780c */ /* 0x000fe20003f84270 */
[----:B0-----:R-:W-:Y:S01]  /*5090*/  FFMA.FTZ R52, R72, UR42, -R7 ;  /* 0x0000002a48347c23 */ /* 0x001fe20008010807 */
[----:B------:R-:W-:Y:S02]  /*50a0*/  FSEL R78, R78, -INF , P3 ;  /* 0xff8000004e4e7808 */ /* 0x000fe40001800000 */
[----:B------:R-:W-:-:S02]  /*50b0*/  FMNMX.FTZ R41, R75, R36, !PT ;  /* 0x000000244b297209 */ /* 0x000fc40007810000 */
[----:B------:R-:W-:Y:S01]  /*50c0*/  ISETP.GT.AND P3, PT, R0, 0x70, PT ;  /* 0x000000700000780c */ /* 0x000fe20003f64270 */
[----:B------:R0:W-:Y:S01]  /*50d0*/  MUFU.EX2 R36, R56 ;  /* 0x0000003800247308 */ /* 0x0001e20000000800 */
[----:B------:R-:W-:Y:S01]  /*50e0*/  FSEL R79, R79, -INF , P4 ;  /* 0xff8000004f4f7808 */ /* 0x000fe20002000000 */
[----:B------:R-:W-:Y:S02]  /*50f0*/  WARPGROUP.DEPBAR.LE gsb0, 0x0 ;  /* 0x00008000000079c5 */ /* 0x000fe40000010000 */
[----:B------:R-:W-:Y:S01]  /*5100*/  FMNMX.FTZ R40, R78, R41, !PT ;  /* 0x000000294e287209 */ /* 0x000fe20007810000 */
[--C-:B------:R-:W-:Y:S01]  /*5110*/  FFMA.FTZ R41, R57, UR42, -R7.reuse ;  /* 0x0000002a39297c23 */ /* 0x100fe20008010807 */
[----:B------:R-:W-:Y:S01]  /*5120*/  ISETP.GT.AND P4, PT, R0, 0x71, PT ;  /* 0x000000710000780c */ /* 0x000fe20003f84270 */
[----:B------:R-:W-:Y:S01]  /*5130*/  WARPGROUP.ARRIVE ;  /* 0x00000000000079c5 */ /* 0x000fe20000000000 */
[----:B------:R-:W-:Y:S01]  /*5140*/  FSEL R82, R82, -INF , P3 ;  /* 0xff80000052527808 */ /* 0x000fe20001800000 */
[----:B0-----:R-:W-:Y:S01]  /*5150*/  FFMA.FTZ R56, R76, UR42, -R7 ;  /* 0x0000002a4c387c23 */ /* 0x001fe20008010807 */
[----:B------:R-:W-:Y:S01]  /*5160*/  FMNMX.FTZ R45, R79, R40, !PT ;  /* 0x000000284f2d7209 */ /* 0x000fe20007810000 */
[----:B------:R-:W-:Y:S01]  /*5170*/  MUFU.EX2 R21, R21 ;  /* 0x0000001500157308 */ /* 0x000fe20000000800 */
[----:B------:R-:W-:Y:S01]  /*5180*/  ISETP.GT.AND P3, PT, R0, 0x78, PT ;  /* 0x000000780000780c */ /* 0x000fe20003f64270 */
[----:B------:R-:W-:Y:S01]  /*5190*/  QGMMA.64x96x32.F32.E4M3.E4M3 R88, R136, gdesc[UR4], R88, gsb0 ;  /* 0x0160000488587df3 */ /* 0x000fe20008000858 */
[----:B------:R-:W-:-:S02]  /*51a0*/  FSEL R83, R83, -INF , P4 ;  /* 0xff80000053537808 */ /* 0x000fc40002000000 */
[----:B------:R-:W-:Y:S02]  /*51b0*/  FMNMX.FTZ R40, R82, R45, !PT ;  /* 0x0000002d52287209 */ /* 0x000fe40007810000 */
[----:B------:R-:W-:Y:S01]  /*51c0*/  ISETP.GT.AND P4, PT, R0, 0x79, PT ;  /* 0x000000790000780c */ /* 0x000fe20003f84270 */
[----:B------:R-:W-:Y:S01]  /*51d0*/  MUFU.EX2 R25, R25 ;  /* 0x0000001900197308 */ /* 0x000fe20000000800 */
[----:B------:R-:W-:Y:S02]  /*51e0*/  FSEL R86, R86, -INF , P3 ;  /* 0xff80000056567808 */ /* 0x000fe40001800000 */
[----:B------:R-:W-:Y:S02]  /*51f0*/  FMNMX.FTZ R45, R83, R40, !PT ;  /* 0x00000028532d7209 */ /* 0x000fe40007810000 */
[----:B------:R-:W-:Y:S02]  /*5200*/  FSEL R87, R87, -INF , P4 ;  /* 0xff80000057577808 */ /* 0x000fe40002000000 */
[----:B------:R-:W-:Y:S01]  /*5210*/  FMNMX.FTZ R0, R86, R45, !PT ;  /* 0x0000002d56007209 */ /* 0x000fe20007810000 */
[----:B------:R0:W-:Y:S01]  /*5220*/  MUFU.EX2 R40, R60 ;  /* 0x0000003c00287308 */ /* 0x0001e20000000800 */
[----:B------:R-:W-:Y:S01]  /*5230*/  FSEL R68, R2, RZ, P2 ;  /* 0x000000ff02447208 */ /* 0x000fe20001000000 */
[--C-:B------:R-:W-:Y:S01]  /*5240*/  FFMA.FTZ R45, R61, UR42, -R7.reuse ;  /* 0x0000002a3d2d7c23 */ /* 0x100fe20008010807 */
[----:B------:R-:W-:Y:S01]  /*5250*/  FMNMX.FTZ R0, R87, R0, !PT ;  /* 0x0000000057007209 */ /* 0x000fe20007810000 */
[----:B------:R-:W-:-:S04]  /*5260*/  FFMA.FTZ R61, R77, UR42, -R7 ;  /* 0x0000002a4d3d7c23 */ /* 0x000fc80008010807 */
[----:B------:R-:W1:Y:S01]  /*5270*/  SHFL.BFLY PT, R57, R0, 0x2, 0x1f ;  /* 0x0c401f0000397f89 */ /* 0x000e6200000e0000 */
[----:B0-----:R-:W-:-:S01]  /*5280*/  FFMA.FTZ R60, R80, UR42, -R7 ;  /* 0x0000002a503c7c23 */ /* 0x001fc20008010807 */
[----:B------:R-:W-:Y:S08]  /*5290*/  MUFU.EX2 R29, R29 ;  /* 0x0000001d001d7308 */ /* 0x000ff00000000800 */
[----:B------:R-:W-:Y:S08]  /*52a0*/  MUFU.EX2 R33, R33 ;  /* 0x0000002100217308 */ /* 0x000ff00000000800 */
[----:B------:R-:W-:Y:S01]  /*52b0*/  MUFU.EX2 R37, R37 ;  /* 0x0000002500257308 */ /* 0x000fe20000000800 */
[----:B-1----:R-:W-:Y:S01]  /*52c0*/  FMNMX.FTZ R64, R0, R57, !PT ;  /* 0x0000003900407209 */ /* 0x002fe20007810000 */
[----:B------:R-:W-:Y:S01]  /*52d0*/  FFMA.FTZ R57, R73, UR42, -R7 ;  /* 0x0000002a49397c23 */ /* 0x000fe20008010807 */
[----:B------:R-:W-:-:S05]  /*52e0*/  IMAD.U32 R73, RZ, RZ, UR42 ;  /* 0x0000002aff497e24 */ /* 0x000fca000f8e00ff */
[----:B------:R-:W-:Y:S01]  /*52f0*/  MUFU.EX2 R41, R41 ;  /* 0x0000002900297308 */ /* 0x000fe20000000800 */
[----:B------:R-:W0:Y:S07]  /*5300*/  SHFL.BFLY PT, R69, R64, 0x1, 0x1f ;  /* 0x0c201f0040457f89 */ /* 0x000e2e00000e0000 */
[----:B------:R-:W-:Y:S08]  /*5310*/  MUFU.EX2 R45, R45 ;  /* 0x0000002d002d7308 */ /* 0x000ff00000000800 */
[----:B------:R-:W-:Y:S08]  /*5320*/  MUFU.EX2 R44, R44 ;  /* 0x0000002c002c7308 */ /* 0x000ff00000000800 */
[----:B------:R-:W-:Y:S01]  /*5330*/  MUFU.EX2 R49, R49 ;  /* 0x0000003100317308 */ /* 0x000fe20000000800 */
[----:B0-----:R-:W-:Y:S01]  /*5340*/  FMNMX.FTZ R0, R64, R69, !PT ;  /* 0x0000004540007209 */ /* 0x001fe20007810000 */
[----:B------:R-:W-:Y:S01]  /*5350*/  FFMA.FTZ R69, R8, UR42, -R7 ;  /* 0x0000002a08457c23 */ /* 0x000fe20008010807 */
[----:B------:R-:W-:-:S02]  /*5360*/  FADD.FTZ R7, -R68, R5 ;  /* 0x0000000544077221 */ /* 0x000fc40000010100 */
[C---:B------:R-:W-:Y:S01]  /*5370*/  FSETP.NEU.FTZ.AND P2, PT, R0.reuse, -INF , PT ;  /* 0xff8000000000780b */ /* 0x040fe20003f5d000 */
[----:B------:R-:W-:-:S02]  /*5380*/  FFMA.FTZ R8, R0, R73, -8 ;  /* 0xc100000000087423 */ /* 0x000fc40000010049 */
[----:B------:R0:W-:Y:S03]  /*5390*/  MUFU.EX2 R5, R69 ;  /* 0x0000004500057308 */ /* 0x0001e60000000800 */
[----:B------:R-:W-:Y:S01]  /*53a0*/  FSEL R68, R8, RZ, P2 ;  /* 0x000000ff08447208 */ /* 0x000fe20001000000 */
[----:B------:R-:W-:-:S04]  /*53b0*/  FMUL.FTZ R8, R7, UR42 ;  /* 0x0000002a07087c20 */ /* 0x000fc80008410000 */
        /* <DEDUP_REMOVED lines=10> */
[----:B------:R-:W1:Y:S01]  /*5460*/  MUFU.EX2 R8, R8 ;  /* 0x0000000800087308 */ /* 0x000e620000000800 */
[----:B------:R-:W-:-:S01]  /*5470*/  FFMA.FTZ R27, R34, UR42, -R68 ;  /* 0x0000002a221b7c23 */ /* 0x000fc20008010844 */
[----:B------:R-:W-:Y:S01]  /*5480*/  FFMA.FTZ R34, R35, UR42, -R68 ;  /* 0x0000002a23227c23 */ /* 0x000fe20008010844 */
[----:B------:R-:W-:-:S01]  /*5490*/  FADD.FTZ R47, -R47, R6 ;  /* 0x000000062f2f7221 */ /* 0x000fc20000010100 */
[--C-:B------:R-:W-:Y:S01]  /*54a0*/  FFMA.FTZ R35, R42, UR42, -R68.reuse ;  /* 0x0000002a2a237c23 */ /* 0x100fe20008010844 */
[----:B------:R-:W-:-:S01]  /*54b0*/  FFMA.FTZ R42, R43, UR42, -R68 ;  /* 0x0000002a2b2a7c23 */ /* 0x000fc20008010844 */
[--C-:B------:R-:W-:Y:S01]  /*54c0*/  FFMA.FTZ R43, R50, UR42, -R68.reuse ;  /* 0x0000002a322b7c23 */ /* 0x100fe20008010844 */
[----:B------:R-:W-:Y:S01]  /*54d0*/  FMUL.FTZ R47, R47, UR42 ;  /* 0x0000002a2f2f7c20 */ /* 0x000fe20008410000 */
[----:B------:R-:W-:Y:S01]  /*54e0*/  MUFU.EX2 R72, R72 ;  /* 0x0000004800487308 */ /* 0x000fe20000000800 */
[----:B------:R-:W-:-:S01]  /*54f0*/  FFMA.FTZ R50, R51, UR42, -R68 ;  /* 0x0000002a33327c23 */ /* 0x000fc20008010844 */
[--C-:B------:R-:W-:Y:S01]  /*5500*/  FFMA.FTZ R51, R55, UR42, -R68.reuse ;  /* 0x0000002a37337c23 */ /* 0x100fe20008010844 */
[----:B------:R-:W-:-:S01]  /*5510*/  FFMA.FTZ R55, R59, UR42, -R68 ;  /* 0x0000002a3b377c23 */ /* 0x000fc20008010844 */
[--C-:B0-----:R-:W-:Y:S01]  /*5520*/  FFMA.FTZ R69, R54, UR42, -R68.reuse ;  /* 0x0000002a36457c23 */ /* 0x101fe20008010844 */
[----:B------:R-:W-:-:S01]  /*5530*/  FFMA.FTZ R54, R58, UR42, -R68 ;  /* 0x0000002a3a367c23 */ /* 0x000fc20008010844 */
[----:B------:R-:W-:Y:S01]  /*5540*/  FFMA.FTZ R58, R62, UR42, -R68 ;  /* 0x0000002a3e3a7c23 */ /* 0x000fe20008010844 */
[----:B------:R-:W-:-:S02]  /*5550*/  WARPGROUP.DEPBAR.LE gsb0, 0x0 ;  /* 0x00008000000079c5 */ /* 0x000fc40000010000 */
[----:B------:R-:W0:Y:S01]  /*5560*/  MUFU.EX2 R47, R47 ;  /* 0x0000002f002f7308 */ /* 0x000e220000000800 */
[----:B-1----:R-:W-:-:S04]  /*5570*/  FFMA.FTZ R59, R8, R4, R9 ;  /* 0x00000004083b7223 */ /* 0x002fc80000010009 */
[----:B------:R-:W-:Y:S01]  /*5580*/  FADD.FTZ R62, R10, R59 ;  /* 0x0000003b0a3e7221 */ /* 0x000fe20000010000 */
[----:B------:R-:W-:-:S02]  /*5590*/  FFMA.FTZ R59, R63, UR42, -R68 ;  /* 0x0000002a3f3b7c23 */ /* 0x000fc40008010844 */
[----:B------:R-:W1:Y:S08]  /*55a0*/  MUFU.EX2 R7, R7 ;  /* 0x0000000700077308 */ /* 0x000e700000000800 */
[----:B------:R-:W2:Y:S01]  /*55b0*/  MUFU.EX2 R13, R13 ;  /* 0x0000000d000d7308 */ /* 0x000ea20000000800 */
[----:B0-----:R-:W-:-:S01]  /*55c0*/  FFMA.FTZ R4, R47, R3, R72 ;  /* 0x000000032f047223 */ /* 0x001fc20000010048 */
[----:B------:R-:W-:Y:S01]  /*55d0*/  FADD.FTZ R3, R11, R62 ;  /* 0x0000003e0b037221 */ /* 0x000fe20000010000 */
[----:B------:R-:W-:-:S03]  /*55e0*/  FFMA.FTZ R62, R66, UR42, -R68 ;  /* 0x0000002a423e7c23 */ /* 0x000fc60008010844 */
[----:B------:R-:W-:Y:S02]  /*55f0*/  FADD.FTZ R3, R12, R3 ;  /* 0x000000030c037221 */ /* 0x000fe40000010000 */
[----:B------:R-:W0:Y:S01]  /*5600*/  MUFU.EX2 R30, R30 ;  /* 0x0000001e001e7308 */ /* 0x000e220000000800 */
[----:B-1----:R-:W-:-:S01]  /*5610*/  FADD.FTZ R4, R7, R4 ;  /* 0x0000000407047221 */ /* 0x002fc20000010000 */
[----:B------:R-:W-:-:S06]  /*5620*/  FADD.FTZ R66, R14, R3 ;  /* 0x000000030e427221 */ /* 0x000fcc0000010000 */
[----:B------:R-:W1:Y:S01]  /*5630*/  MUFU.EX2 R27, R27 ;  /* 0x0000001b001b7308 */ /* 0x000e620000000800 */
[----:B--2---:R-:W-:-:S07]  /*5640*/  FADD.FTZ R63, R13, R4 ;  /* 0x000000040d3f7221 */ /* 0x004fce0000010000 */
[----:B------:R-:W2:Y:S01]  /*5650*/  MUFU.EX2 R34, R34 ;  /* 0x0000002200227308 */ /* 0x000ea20000000800 */
[----:B0-----:R-:W-:-:S01]  /*5660*/  FADD.FTZ R4, R30, R63 ;  /* 0x0000003f1e047221 */ /* 0x001fc20000010000 */
[----:B------:R-:W-:-:S06]  /*5670*/  FFMA.FTZ R63, R67, UR42, -R68 ;  /* 0x0000002a433f7c23 */ /* 0x000fcc0008010844 */
[----:B------:R-:W0:Y:S01]  /*5680*/  MUFU.EX2 R31, R31 ;  /* 0x0000001f001f7308 */ /* 0x000e220000000800 */
[----:B-1----:R-:W-:-:S07]  /*5690*/  FADD.FTZ R3, R27, R4 ;  /* 0x000000041b037221 */ /* 0x002fce0000010000 */
[----:B------:R-:W1:Y:S01]  /*56a0*/  MUFU.EX2 R38, R38 ;  /* 0x0000002600267308 */ /* 0x000e620000000800 */
[----:B--2---:R-:W-:-:S07]  /*56b0*/  FADD.FTZ R4, R34, R3 ;  /* 0x0000000322047221 */ /* 0x004fce0000010000 */
        /* <DEDUP_REMOVED lines=9> */
[----:B------:R-:W-:-:S01]  /*5750*/  FADD.FTZ R67, R21, R66 ;  /* 0x0000004215437221 */ /* 0x000fc20000010000 */
[----:B------:R-:W-:-:S03]  /*5760*/  FFMA.FTZ R66, R70, UR42, -R68 ;  /* 0x0000002a46427c23 */ /* 0x000fc60008010844 */
[----:B------:R-:W-:Y:S01]  /*5770*/  FADD.FTZ R70, R24, R67 ;  /* 0x0000004318467221 */ /* 0x000fe20000010000 */
[----:B------:R-:W-:-:S02]  /*5780*/  FFMA.FTZ R67, R71, UR42, -R68 ;  /* 0x0000002a47437c23 */ /* 0x000fc40008010844 */
[----:B------:R-:W2:Y:S01]  /*5790*/  MUFU.EX2 R46, R46 ;  /* 0x0000002e002e7308 */ /* 0x000ea20000000800 */
[----:B------:R-:W-:-:S01]  /*57a0*/  FADD.FTZ R69, R25, R70 ;  /* 0x0000004619457221 */ /* 0x000fc20000010000 */
[----:B-1----:R-:W-:-:S03]  /*57b0*/  FADD.FTZ R4, R42, R3 ;  /* 0x000000032a047221 */ /* 0x002fc60000010000 */
[----:B------:R-:W-:Y:S01]  /*57c0*/  FADD.FTZ R70, R26, R69 ;  /* 0x000000451a467221 */ /* 0x000fe20000010000 */
[----:B------:R-:W-:-:S02]  /*57d0*/  FFMA.FTZ R69, R74, UR42, -R68 ;  /* 0x0000002a4a457c23 */ /* 0x000fc40008010844 */
[----:B------:R-:W1:Y:S01]  /*57e0*/  MUFU.EX2 R43, R43 ;  /* 0x0000002b002b7308 */ /* 0x000e620000000800 */
[----:B0-----:R-:W-:-:S01]  /*57f0*/  FADD.FTZ R3, R39, R4 ;  /* 0x0000000427037221 */ /* 0x001fc20000010000 */
[----:B------:R-:W-:-:S04]  /*5800*/  FADD.FTZ R71, R29, R70 ;  /* 0x000000461d477221 */ /* 0x000fc80000010000 */
[----:B------:R-:W-:Y:S02]  /*5810*/  FADD.FTZ R70, R28, R71 ;  /* 0x000000471c467221 */ /* 0x000fe40000010000 */
[----:B------:R-:W0:Y:S01]  /*5820*/  MUFU.EX2 R50, R50 ;  /* 0x0000003200327308 */ /* 0x000e220000000800 */
[----:B--2---:R-:W-:-:S01]  /*5830*/  FADD.FTZ R4, R46, R3 ;  /* 0x000000032e047221 */ /* 0x004fc20000010000 */
[----:B------:R-:W-:Y:S01]  /*5840*/  FADD.FTZ R71, R33, R70 ;  /* 0x0000004621477221 */ /* 0x000fe20000010000 */
[----:B------:R-:W-:-:S05]  /*5850*/  FFMA.FTZ R70, R75, UR42, -R68 ;  /* 0x0000002a4b467c23 */ /* 0x000fca0008010844 */
[----:B------:R-:W2:Y:S01]  /*5860*/  MUFU.EX2 R51, R51 ;  /* 0x0000003300337308 */ /* 0x000ea20000000800 */
[----:B-1----:R-:W-:-:S01]  /*5870*/  FADD.FTZ R3, R43, R4 ;  /* 0x000000042b037221 */ /* 0x002fc20000010000 */
[----:B------:R-:W-:Y:S01]  /*5880*/  FADD.FTZ R4, R32, R71 ;  /* 0x0000004720047221 */ /* 0x000fe20000010000 */
[----:B------:R-:W-:-:S05]  /*5890*/  FFMA.FTZ R71, R78, UR42, -R68 ;  /* 0x0000002a4e477c23 */ /* 0x000fca0008010844 */
[----:B------:R-:W1:Y:S01]  /*58a0*/  MUFU.EX2 R54, R54 ;  /* 0x0000003600367308 */ /* 0x000e620000000800 */
[----:B0-----:R-:W-:-:S04]  /*58b0*/  FADD.FTZ R3, R50, R3 ;  /* 0x0000000332037221 */ /* 0x001fc80000010000 */
[----:B------:R-:W-:Y:S01]  /*58c0*/  FADD.FTZ R74, R6, R3 ;  /* 0x00000003064a7221 */ /* 0x000fe20000010000 */
[----:B------:R-:W-:-:S02]  /*58d0*/  FADD.FTZ R3, R37, R4 ;  /* 0x0000000425037221 */ /* 0x000fc40000010000 */
[----:B------:R-:W0:Y:S01]  /*58e0*/  MUFU.EX2 R55, R55 ;  /* 0x0000003700377308 */ /* 0x000e220000000800 */
[----:B--2---:R-:W-:-:S01]  /*58f0*/  FADD.FTZ R73, R51, R74 ;  /* 0x0000004a33497221 */ /* 0x004fc20000010000 */
[----:B------:R-:W-:-:S04]  /*5900*/  FADD.FTZ R4, R36, R3 ;  /* 0x0000000324047221 */ /* 0x000fc80000010000 */
[----:B------:R-:W-:Y:S02]  /*5910*/  FADD.FTZ R3, R41, R4 ;  /* 0x0000000429037221 */ /* 0x000fe40000010000 */
[----:B------:R-:W2:Y:S01]  /*5920*/  MUFU.EX2 R58, R58 ;  /* 0x0000003a003a7308 */ /* 0x000ea20000000800 */
[----:B-1----:R-:W-:-:S01]  /*5930*/  FADD.FTZ R74, R54, R73 ;  /* 0x00000049364a7221 */ /* 0x002fc20000010000 */
[----:B------:R-:W-:-:S04]  /*5940*/  FADD.FTZ R4, R40, R3 ;  /* 0x0000000328047221 */ /* 0x000fc80000010000 */
[----:B------:R-:W-:Y:S02]  /*5950*/  FADD.FTZ R3, R45, R4 ;  /* 0x000000042d037221 */ /* 0x000fe40000010000 */
[----:B------:R-:W1:Y:S01]  /*5960*/  MUFU.EX2 R59, R59 ;  /* 0x0000003b003b7308 */ /* 0x000e620000000800 */
[----:B0-----:R-:W-:-:S01]  /*5970*/  FADD.FTZ R73, R55, R74 ;  /* 0x0000004a37497221 */ /* 0x001fc20000010000 */
[----:B------:R-:W-:Y:S01]  /*5980*/  FADD.FTZ R4, R44, R3 ;  /* 0x000000032c047221 */ /* 0x000fe20000010000 */
[----:B------:R-:W-:-:S01]  /*5990*/  FFMA.FTZ R74, R79, UR42, -R68 ;  /* 0x0000002a4f4a7c23 */ /* 0x000fc20008010844 */
[----:B------:R-:W-:Y:S02]  /*59a0*/  IMAD.U32 R79, RZ, RZ, UR21 ;  /* 0x00000015ff4f7e24 */ /* 0x000fe4000f8e00ff */
[----:B------:R-:W-:-:S02]  /*59b0*/  FADD.FTZ R3, R49, R4 ;  /* 0x0000000431037221 */ /* 0x000fc40000010000 */
[----:B------:R-:W0:Y:S01]  /*59c0*/  MUFU.EX2 R62, R62 ;  /* 0x0000003e003e7308 */ /* 0x000e220000000800 */
[----:B--2---:R-:W-:-:S01]  /*59d0*/  FADD.FTZ R76, R58, R73 ;  /* 0x000000493a4c7221 */ /* 0x004fc20000010000 */
[----:B------:R-:W-:Y:S01]  /*59e0*/  FADD.FTZ R4, R48, R3 ;  /* 0x0000000330047221 */ /* 0x000fe20000010000 */
[----:B------:R-:W-:-:S05]  /*59f0*/  FFMA.FTZ R73, R82, UR42, -R68 ;  /* 0x0000002a52497c23 */ /* 0x000fca0008010844 */
        /* <DEDUP_REMOVED lines=16> */
[----:B-1----:R-:W-:-:S01]  /*5b00*/  FADD.FTZ R4, R52, R3 ;  /* 0x0000000334047221 */ /* 0x002fc20000010000 */
[----:B------:R-:W-:-:S05]  /*5b10*/  @!P1 VIADD R3, R79, 0x19c40 ;  /* 0x00019c404f039836 */ /* 0x000fca0000000000 */
[----:B------:R-:W-:Y:S01]  /*5b20*/  @!P1 PRMT R3, RZ, 0x654, R3 ;  /* 0x00000654ff039816 */ /* 0x000fe20000000003 */
[----:B------:R-:W1:Y:S01]  /*5b30*/  MUFU.EX2 R70, R70 ;  /* 0x0000004600467308 */ /* 0x000e620000000800 */
[----:B0-----:R-:W-:-:S02]  /*5b40*/  FADD.FTZ R77, R69, R78 ;  /* 0x0000004e454d7221 */ /* 0x001fc40000010000 */
[----:B------:R0:W-:Y:S05]  /*5b50*/  @!P1 SYNCS.ARRIVE.TRANS64.RED.A1T0 RZ, [R3+URZ], RZ ;  /* 0x000000ff03ff99a7 */ /* 0x0001ea000810043f */
[----:B------:R-:W3:Y:S01]  /*5b60*/  MUFU.EX2 R56, R56 ;  /* 0x0000003800387308 */ /* 0x000ee20000000800 */
[----:B--2---:R-:W-:-:S07]  /*5b70*/  FADD.FTZ R79, R57, R4 ;  /* 0x00000004394f7221 */ /* 0x004fce0000010000 */
[----:B------:R-:W2:Y:S01]  /*5b80*/  MUFU.EX2 R71, R71 ;  /* 0x0000004700477308 */ /* 0x000ea20000000800 */
[----:B-1----:R-:W-:-:S07]  /*5b90*/  FADD.FTZ R4, R70, R77 ;  /* 0x0000004d46047221 */ /* 0x002fce0000010000 */
[----:B------:R-:W0:Y:S01]  /*5ba0*/  MUFU.EX2 R61, R61 ;  /* 0x0000003d003d7308 */ /* 0x000e220000000800 */
[----:B---3--:R-:W-:-:S07]  /*5bb0*/  FADD.FTZ R78, R56, R79 ;  /* 0x0000004f384e7221 */ /* 0x008fce0000010000 */
        /* <DEDUP_REMOVED lines=17> */
[----:B------:R-:W-:Y:S01]  /*5cd0*/  FADD.FTZ R4, R5, R78 ;  /* 0x0000004e05047221 */ /* 0x000fe20000010000 */
[----:B--2---:R-:W-:-:S01]  /*5ce0*/  FADD.FTZ R3, R68, R3 ;  /* 0x0000000344037221 */ /* 0x004fc20000010000 */
[----:B------:R-:W-:Y:S06]  /*5cf0*/  @!P0 BRA `(.L_x_1701) ;  /* 0x0000000000048947 */ /* 0x000fec0003800000 */
[----:B------:R-:W-:Y:S01]  /*5d00*/  BPT.TRAP 0x1 ;  /* 0x000000040000795c */ /* 0x000fe20000300000 */
.L_x_1701:
[----:B------:R-:W-:Y:S01]  /*5d10*/  UISETP.GT.AND UP0, UPT, UR18, UR17, UPT ;  /* 0x000000111200728c */ /* 0x000fe2000bf04270 */
[----:B------:R-:W-:Y:S01]  /*5d20*/  F2FP.SATFINITE.E4M3.F32.PACK_AB_MERGE_C R6, R51, R6, RZ ;  /* 0x000000063306723e */ /* 0x000fe200048070ff */
[----:B------:R-:W-:Y:S01]  /*5d30*/  UIADD3 UR6, UR11, 0x19c60, URZ ;  /* 0x00019c600b067890 */ /* 0x000fe2000fffe03f */
[----:B------:R-:W-:Y:S01]  /*5d40*/  F2FP.SATFINITE.E4M3.F32.PACK_AB_MERGE_C R5, R5, R64, RZ ;  /* 0x000000400505723e */ /* 0x000fe200048070ff */
[----:B------:R-:W-:Y:S01]  /*5d50*/  UIADD3 UR18, UR18, -0x1, URZ ;  /* 0xffffffff12127890 */ /* 0x000fe2000fffe03f */
[----:B------:R-:W-:Y:S01]  /*5d60*/  F2FP.SATFINITE.E4M3.F32.PACK_AB_MERGE_C R11, R12, R11, RZ ;  /* 0x0000000b0c0b723e */ /* 0x000fe200048070ff */
[----:B------:R-:W-:Y:S01]  /*5d70*/  UPRMT UR6, UR43, 0x654, UR6 ;  /* 0x000006542b067896 */ /* 0x000fe20008000006 */
[----:B------:R-:W-:Y:S01]  /*5d80*/  PLOP3.LUT P2, PT, PT, PT, UP0, 0x80, 0x0 ;  /* 0x000000000000781c */ /* 0x000fe20003f4f008 */
        /* <DEDUP_REMOVED lines=23> */
[----:B------:R-:W-:Y:S01]  /*5f00*/  F2FP.SATFINITE.E4M3.F32.PACK_AB_MERGE_C R71, R74, R71, RZ ;  /* 0x000000474a47723e */ /* 0x000fe200048070ff */
[-C--:B------:R-:W-:Y:S01]  /*5f10*/  FMUL.FTZ R105, R105, R8.reuse ;  /* 0x0000000869697220 */ /* 0x080fe20000410000 */
[----:B------:R-:W-:Y:S01]  /*5f20*/  F2FP.SATFINITE.E4M3.F32.PACK_AB_MERGE_C R75, R68, R75, RZ ;  /* 0x0000004b444b723e */ /* 0x000fe200048070ff */
        /* <DEDUP_REMOVED lines=55> */
[----:B------:R-:W-:Y:S01]  /*62a0*/  IMAD.MOV.U32 R5, RZ, RZ, R2 ;  /* 0x000000ffff057224 */ /* 0x000fe200078e0002 */
[----:B------:R-:W-:Y:S06]  /*62b0*/  @P2 BRA `(.L_x_1702) ;  /* 0xffffffd800ec2947 */ /* 0x000fec000383ffff */
.L_x_1692:
[----:B------:R-:W-:-:S13]  /*62c0*/  ISETP.LE.AND P2, PT, RZ, UR18, PT ;  /* 0x00000012ff007c0c */ /* 0x000fda000bf43270 */
[----:B------:R-:W-:Y:S05]  /*62d0*/  @!P2 BRA `(.L_x_1703) ;  /* 0x0000001800eca947 */ /* 0x000fea0003800000 */
[----:B------:R-:W-:Y:S01]  /*62e0*/  IMAD.MOV.U32 R5, RZ, RZ, R0 ;  /* 0x000000ffff057224 */ /* 0x000fe200078e0000 */
[----:B------:R-:W-:Y:S01]  /*62f0*/  UMOV UR17, UR45 ;  /* 0x0000002d00117c82 */ /* 0x000fe20008000000 */
[----:B------:R-:W-:Y:S01]  /*6300*/  IMAD.MOV.U32 R7, RZ, RZ, R2 ;  /* 0x000000ffff077224 */ /* 0x000fe200078e0002 */
[----:B------:R-:W-:-:S06]  /*6310*/  UMOV UR19, UR36 ;  /* 0x0000002400137c82 */ /* 0x000fcc0008000000 */
.L_x_1713:
[----:B------:R-:W-:-:S04]  /*6320*/  UIADD3 UR36, UR19, 0x1, URZ ;  /* 0x0000000113247890 */ /* 0x000fc8000fffe03f */
[----:B------:R-:W-:-:S04]  /*6330*/  UISETP.NE.AND UP0, UPT, UR36, 0x2, UPT ;  /* 0x000000022400788c */ /* 0x000fc8000bf05270 */
[----:B------:R-:W-:Y:S02]  /*6340*/  USEL UR45, URZ, 0x1, UP0 ;  /* 0x000000013f2d7887 */ /* 0x000fe40008000000 */
[----:B------:R-:W-:Y:S02]  /*6350*/  USEL UR36, UR36, URZ, UP0 ;  /* 0x0000003f24247287 */ /* 0x000fe40008000000 */
[----:B------:R-:W-:Y:S01]  /*6360*/  ULOP3.LUT UR45, UR17, UR45, URZ, 0x3c, !UPT ;  /* 0x0000002d112d7292 */ /* 0x000fe2000f8e3c3f */
[----:B------:R-:W-:Y:S11]  /*6370*/  @!P0 BRA `(.L_x_1704) ;  /* 0x0000000000048947 */ /* 0x000ff60003800000 */
[----:B------:R-:W-:Y:S01]  /*6380*/  BPT.TRAP 0x1 ;  /* 0x000000040000795c */ /* 0x000fe20000300000 */
.L_x_1704:
[----:B------:R-:W-:Y:S01]  /*6390*/  ULEA UR6, UR36, UR44, 0x3 ;  /* 0x0000002c24067291 */ /* 0x000fe2000f8e183f */
[----:B------:R-:W-:-:S05]  /*63a0*/  IMAD.U32 R0, RZ, RZ, UR45 ;  /* 0x0000002dff007e24 */ /* 0x000fca000f8e00ff */
[----:B------:R-:W-:-:S04]  /*63b0*/  SHF.L.U32 R0, R0, 0x1f, RZ ;  /* 0x0000001f00007819 */ /* 0x000fc800000006ff */
[----:B------:R0:W1:Y:S01]  /*63c0*/  SYNCS.PHASECHK.TRANS64.TRYWAIT P2, [UR6+0x19c30], R0 ;  /* 0x019c3000ff0075a7 */ /* 0x0000620008040146 */
[----:B------:R-:W-:Y:S05]  /*63d0*/  @!P0 BRA `(.L_x_1705) ;  /* 0x0000000000048947 */ /* 0x000fea0003800000 */
[----:B------:R-:W-:Y:S01]  /*63e0*/  BPT.TRAP 0x1 ;  /* 0x000000040000795c */ /* 0x000fe20000300000 */
.L_x_1705:
[----:B-1----:R-:W-:Y:S05]  /*63f0*/  @P2 BRA `(.L_x_1706) ;  /* 0x0000000000082947 */ /* 0x002fea0003800000 */
[----:B------:R-:W1:Y:S02]  /*6400*/  SYNCS.PHASECHK.TRANS64.TRYWAIT P2, [UR6+0x19c30], R0 ;  /* 0x019c3000ff0075a7 */ /* 0x000e640008040146 */
[----:B-1----:R-:W-:Y:S05]  /*6410*/  @!P2 BRA `(.L_x_1707) ;  /* 0x0000008c00d0a947 */ /* 0x002fea0003800000 */
.L_x_1706:
        /* <DEDUP_REMOVED lines=17> */
.L_x_1708:
[----:B------:R-:W-:Y:S01]  /*6530*/  ULEA UR11, UR19, UR44, 0x3 ;  /* 0x0000002c130b7291 */ /* 0x000fe2000f8e183f */
[----:B01----:R-:W-:-:S05]  /*6540*/  IMAD.U32 R0, RZ, RZ, UR17 ;  /* 0x00000011ff007e24 */ /* 0x003fca000f8e00ff */
[----:B------:R-:W-:-:S04]  /*6550*/  SHF.L.U32 R0, R0, 0x1f, RZ ;  /* 0x0000001f00007819 */ /* 0x000fc800000006ff */
[----:B------:R0:W1:Y:S01]  /*6560*/  SYNCS.PHASECHK.TRANS64.TRYWAIT P2, [UR11+0x19c50], R0 ;  /* 0x019c5000ff0075a7 */ /* 0x000062000804014b */
[----:B------:R-:W-:Y:S05]  /*6570*/  @!P0 BRA `(.L_x_1709) ;  /* 0x0000000000048947 */ /* 0x000fea0003800000 */
[----:B------:R-:W-:Y:S01]  /*6580*/  BPT.TRAP 0x1 ;  /* 0x000000040000795c */ /* 0x000fe20000300000 */
.L_x_1709:
        /* <DEDUP_REMOVED lines=63> */
[----:B-1----:R-:W-:Y:S06]  /*6980*/  @P2 BRA `(.L_x_1710) ;  /* 0x0000000000082947 */ /* 0x002fec0003800000 */
[----:B------:R-:W1:Y:S02]  /*6990*/  SYNCS.PHASECHK.TRANS64.TRYWAIT P2, [UR11+0x19c50], R0 ;  /* 0x019c5000ff0075a7 */ /* 0x000e64000804014b */
[----:B-1----:R-:W-:Y:S05]  /*69a0*/  @!P2 BRA `(.L_x_1711) ;  /* 0x000000880084a947 */ /* 0x002fea0003800000 */
.L_x_1710:
[----:B------:R-:W-:Y:S01]  /*69b0*/  UIADD3 UR6, UR44, 0x3000, URZ ;  /* 0x000030002c067890 */ /* 0x000fe2000fffe03f */
[----:B------:R-:W-:Y:S01]  /*69c0*/  WARPGROUP.ARRIVE ;  /* 0x00000000000079c5 */ /* 0x000fe20000000000 */
[----:B------:R-:W-:Y:S01]  /*69d0*/  UMOV UR7, 0x40000040 ;  /* 0x4000004000077882 */ /* 0x000fe20000000000 */
[----:B------:R-:W-:Y:S01]  /*69e0*/  FMNMX.FTZ R6, R87, R6, !PT ;  /* 0x0000000657067209 */ /* 0x000fe20007810000 */
[----:B------:R-:W-:Y:S01]  /*69f0*/  USHF.R.U32.HI UR6, URZ, 0x4, UR6 ;  /* 0x000000043f067899 */ /* 0x000fe20008011606 */
[----:B-1----:R-:W1:Y:S01]  /*6a00*/  SHFL.BFLY PT, R9, R8, 0x2, 0x1f ;  /* 0x0c401f0008097f89 */ /* 0x002e6200000e0000 */
[----:B------:R-:W-:Y:S02]  /*6a10*/  IMAD.U32 R13, RZ, RZ, UR42 ;  /* 0x0000002aff0d7e24 */ /* 0x000fe4000f8e00ff */
[----:B------:R-:W-:Y:S01]  /*6a20*/  ULOP3.LUT UR6, UR6, 0x3fff, URZ, 0xc0, !UPT ;  /* 0x00003fff06067892 */ /* 0x000fe2000f8ec03f */
[----:B------:R-:W2:Y:S03]  /*6a30*/  SHFL.BFLY PT, R11, R6, 0x2, 0x1f ;  /* 0x0c401f00060b7f89 */ /* 0x000ea600000e0000 */
[----:B------:R-:W-:-:S04]  /*6a40*/  ULOP3.LUT UR6, UR6, 0x10000, URZ, 0xfc, !UPT ;  /* 0x0001000006067892 */ /* 0x000fc8000f8efc3f */
[----:B------:R-:W-:-:S07]  /*6a50*/  UIMAD UR10, UR19, 0x300, UR6 ;  /* 0x00000300130a78a4 */ /* 0x000fce000f8e0206 */
[----:B------:R-:W-:Y:S02]  /*6a60*/  UMOV UR6, UR10 ;  /* 0x0000000a00067c82 */ /* 0x000fe40008000000 */
[----:B------:R-:W-:Y:S01]  /*6a70*/  QGMMA.64x96x32.F32.E4M3.E4M3 R88, R148, gdesc[UR4], R88, gsb0 ;  /* 0x0160000494587df3 */ /* 0x000fe20008000858 */
[----:B------:R-:W-:Y:S01]  /*6a80*/  UIADD3 UR6, UR10, 0x2, URZ ;  /* 0x000000020a067890 */ /* 0x000fe2000fffe03f */
[----:B------:R-:W-:Y:S01]  /*6a90*/  UMOV UR7, 0x40000040 ;  /* 0x4000004000077882 */ /* 0x000fe20000000000 */
[----:B-1----:R-:W-:Y:S02]  /*6aa0*/  FMNMX.FTZ R9, R8, R9, !PT ;  /* 0x0000000908097209 */ /* 0x002fe40007810000 */
[----:B--2---:R-:W-:-:S03]  /*6ab0*/  FMNMX.FTZ R11, R6, R11, !PT ;  /* 0x0000000b060b7209 */ /* 0x004fc60007810000 */
[----:B------:R-:W1:Y:S04]  /*6ac0*/  SHFL.BFLY PT, R2, R9, 0x1, 0x1f ;  /* 0x0c201f0009027f89 */ /* 0x000e6800000e0000 */
[----:B0-----:R-:W0:Y:S01]  /*6ad0*/  SHFL.BFLY PT, R0, R11, 0x1, 0x1f ;  /* 0x0c201f000b007f89 */ /* 0x001e2200000e0000 */
[----:B-1----:R-:W-:Y:S02]  /*6ae0*/  FMNMX.FTZ R2, R9, R2, !PT ;  /* 0x0000000209027209 */ /* 0x002fe40007810000 */
[----:B0-----:R-:W-:-:S03]  /*6af0*/  FMNMX.FTZ R0, R11, R0, !PT ;  /* 0x000000000b007209 */ /* 0x001fc60007810000 */
[----:B------:R-:W-:-:S04]  /*6b00*/  FADD.FTZ R7, -R2, R7 ;  /* 0x0000000702077221 */ /* 0x000fc80000010100 */
[----:B------:R-:W-:Y:S01]  /*6b10*/  FMUL.FTZ R12, R7, UR42 ;  /* 0x0000002a070c7c20 */ /* 0x000fe20008410000 */
[----:B------:R-:W-:-:S03]  /*6b20*/  FADD.FTZ R7, -R0, R5 ;  /* 0x0000000500077221 */ /* 0x000fc60000010100 */
[----:B------:R0:W-:Y:S01]  /*6b30*/  MUFU.EX2 R5, R12 ;  /* 0x0000000c00057308 */ /* 0x0001e20000000800 */
[----:B------:R-:W-:Y:S01]  /*6b40*/  FMUL.FTZ R6, R7, UR42 ;  /* 0x0000002a07067c20 */ /* 0x000fe20008410000 */
[----:B------:R-:W-:-:S04]  /*6b50*/  FFMA.FTZ R7, R2, R13, -8 ;  /* 0xc100000002077423 */ /* 0x000fc8000001000d */
[--C-:B------:R-:W-:Y:S01]  /*6b60*/  FFMA.FTZ R9, R25, UR42, -R7.reuse ;  /* 0x0000002a19097c23 */ /* 0x100fe20008010807 */
[----:B------:R-:W-:-:S01]  /*6b70*/  FFMA.FTZ R25, R45, UR42, -R7 ;  /* 0x0000002a2d197c23 */ /* 0x000fc20008010807 */
[--C-:B------:R-:W-:Y:S01]  /*6b80*/  FFMA.FTZ R45, R65, UR42, -R7.reuse ;  /* 0x0000002a412d7c23 */ /* 0x100fe20008010807 */
[----:B------:R-:W-:Y:S02]  /*6b90*/  IMAD.U32 R65, RZ, RZ, UR42 ;  /* 0x0000002aff417e24 */ /* 0x000fe4000f8e00ff */
[--C-:B------:R-:W-:Y:S01]  /*6ba0*/  FFMA.FTZ R11, R29, UR42, -R7.reuse ;  /* 0x0000002a1d0b7c23 */ /* 0x100fe20008010807 */
[----:B------:R-:W-:-:S01]  /*6bb0*/  FFMA.FTZ R29, R49, UR42, -R7 ;  /* 0x0000002a311d7c23 */ /* 0x000fc20008010807 */
[----:B------:R-:W-:Y:S01]  /*6bc0*/  FFMA.FTZ R8, R24, UR42, -R7 ;  /* 0x0000002a18087c23 */ /* 0x000fe20008010807 */
[----:B------:R-:W-:-:S01]  /*6bd0*/  FFMA.FTZ R65, R0, R65, -8 ;  /* 0xc100000000417423 */ /* 0x000fc20000010041 */
[--C-:B------:R-:W-:Y:S01]  /*6be0*/  FFMA.FTZ R49, R69, UR42, -R7.reuse ;  /* 0x0000002a45317c23 */ /* 0x100fe20008010807 */
[----:B------:R-:W-:Y:S01]  /*6bf0*/  MUFU.EX2 R6, R6 ;  /* 0x0000000600067308 */ /* 0x000fe20000000800 */
[----:B------:R-:W-:-:S01]  /*6c00*/  FFMA.FTZ R10, R28, UR42, -R7 ;  /* 0x0000002a1c0a7c23 */ /* 0x000fc20008010807 */
[--C-:B------:R-:W-:Y:S01]  /*6c10*/  FFMA.FTZ R69, R26, UR42, -R65.reuse ;  /* 0x0000002a1a457c23 */ /* 0x100fe20008010841 */
[----:B------:R-:W-:-:S01]  /*6c20*/  FFMA.FTZ R26, R27, UR42, -R65 ;  /* 0x0000002a1b1a7c23 */ /* 0x000fc20008010841 */
[--C-:B------:R-:W-:Y:S01]  /*6c30*/  FFMA.FTZ R27, R30, UR42, -R65.reuse ;  /* 0x0000002a1e1b7c23 */ /* 0x100fe20008010841 */
[----:B------:R-:W-:-:S01]  /*6c40*/  FFMA.FTZ R30, R31, UR42, -R65 ;  /* 0x0000002a1f1e7c23 */ /* 0x000fc20008010841 */
[----:B------:R-:W-:Y:S01]  /*6c50*/  FFMA.FTZ R31, R34, UR42, -R65 ;  /* 0x0000002a221f7c23 */ /* 0x000fe20008010841 */
[----:B0-----:R-:W-:-:S01]  /*6c60*/  FFMA.FTZ R12, R32, UR42, -R7 ;  /* 0x0000002a200c7c23 */ /* 0x001fc20008010807 */
        /* <DEDUP_REMOVED lines=17> */
[----:B0-----:R-:W-:-:S01]  /*6d80*/  FFMA.FTZ R4, R5, R4, R8 ;  /* 0x0000000405047223 */ /* 0x001fc20000010008 */
[--C-:B------:R-:W-:Y:S01]  /*6d90*/  FFMA.FTZ R47, R50, UR42, -R65.reuse ;  /* 0x0000002a322f7c23 */ /* 0x100fe20008010841 */
[----:B------:R-:W-:-:S01]  /*6da0*/  FFMA.FTZ R50, R51, UR42, -R65 ;  /* 0x0000002a33327c23 */ /* 0x000fc20008010841 */
[----:B------:R-:W-:Y:S01]  /*6db0*/  FFMA.FTZ R20, R40, UR42, -R7 ;  /* 0x0000002a28147c23 */ /* 0x000fe20008010807 */
[----:B------:R-:W-:-:S01]  /*6dc0*/  FFMA.FTZ R51, R54, UR42, -R65 ;  /* 0x0000002a36337c23 */ /* 0x000fc20008010841 */
[--C-:B------:R-:W-:Y:S01]  /*6dd0*/  FFMA.FTZ R54, R55, UR42, -R65.reuse ;  /* 0x0000002a37367c23 */ /* 0x100fe20008010841 */
[----:B------:R-:W-:-:S01]  /*6de0*/  FFMA.FTZ R55, R58, UR42, -R65 ;  /* 0x0000002a3a377c23 */ /* 0x000fc20008010841 */
[----:B------:R-:W0:Y:S01]  /*6df0*/  MUFU.EX2 R26, R26 ;  /* 0x0000001a001a7308 */ /* 0x000e220000000800 */
[----:B-1----:R-:W-:-:S01]  /*6e00*/  FFMA.FTZ R3, R6, R3, R69 ;  /* 0x0000000306037223 */ /* 0x002fc20000010045 */
[----:B------:R-:W-:Y:S01]  /*6e10*/  FFMA.FTZ R58, R59, UR42, -R65 ;  /* 0x0000002a3b3a7c23 */ /* 0x000fe20008010841 */
[----:B------:R-:W-:-:S01]  /*6e20*/  FFMA.FTZ R21, R41, UR42, -R7 ;  /* 0x0000002a29157c23 */ /* 0x000fc20008010807 */
[--C-:B------:R-:W-:Y:S01]  /*6e30*/  FFMA.FTZ R59, R62, UR42, -R65.reuse ;  /* 0x0000002a3e3b7c23 */ /* 0x100fe20008010841 */
[----:B------:R-:W-:-:S01]  /*6e40*/  FFMA.FTZ R62, R63, UR42, -R65 ;  /* 0x0000002a3f3e7c23 */ /* 0x000fc20008010841 */
[----:B------:R-:W-:Y:S01]  /*6e50*/  FFMA.FTZ R63, R66, UR42, -R65 ;  /* 0x0000002a423f7c23 */ /* 0x000fe20008010841 */
[----:B------:R-:W-:-:S01]  /*6e60*/  FFMA.FTZ R24, R44, UR42, -R7 ;  /* 0x0000002a2c187c23 */ /* 0x000fc20008010807 */
[----:B------:R-:W1:Y:S01]  /*6e70*/  MUFU.EX2 R27, R27 ;  /* 0x0000001b001b7308 */ /* 0x000e620000000800 */
[----:B--2---:R-:W-:-:S01]  /*6e80*/  FADD.FTZ R73, R9, R4 ;  /* 0x0000000409497221 */ /* 0x004fc20000010000 */
[--C-:B------:R-:W-:Y:S01]  /*6e90*/  FFMA.FTZ R32, R52, UR42, -R7.reuse ;  /* 0x0000002a34207c23 */ /* 0x100fe20008010807 */
[----:B------:R-:W-:-:S01]  /*6ea0*/  FFMA.FTZ R36, R56, UR42, -R7 ;  /* 0x0000002a38247c23 */ /* 0x000fc20008010807 */
[--C-:B------:R-:W-:Y:S01]  /*6eb0*/  FFMA.FTZ R37, R57, UR42, -R7.reuse ;  /* 0x0000002a39257c23 */ /* 0x100fe20008010807 */
[----:B------:R-:W-:-:S01]  /*6ec0*/  FFMA.FTZ R52, R72, UR42, -R7 ;  /* 0x0000002a48347c23 */ /* 0x000fc20008010807 */
[--C-:B------:R-:W-:Y:S01]  /*6ed0*/  FFMA.FTZ R40, R60, UR42, -R7.reuse ;  /* 0x0000002a3c287c23 */ /* 0x100fe20008010807 */
[----:B------:R-:W-:-:S01]  /*6ee0*/  FFMA.FTZ R41, R61, UR42, -R7 ;  /* 0x0000002a3d297c23 */ /* 0x000fc20008010807 */
[----:B------:R-:W2:Y:S01]  /*6ef0*/  MUFU.EX2 R10, R10 ;  /* 0x0000000a000a7308 */ /* 0x000ea20000000800 */
[----:B------:R-:W-:-:S02]  /*6f00*/  WARPGROUP.DEPBAR.LE gsb0, 0x0 ;  /* 0x00008000000079c5 */ /* 0x000fc40000010000 */
[----:B------:R-:W-:Y:S01]  /*6f10*/  WARPGROUP.ARRIVE ;  /* 0x00000000000079c5 */ /* 0x000fe20000000000 */
[----:B0-----:R-:W-:-:S01]  /*6f20*/  FADD.FTZ R4, R26, R3 ;  /* 0x000000031a047221 */ /* 0x001fc20000010000 */
[--C-:B------:R-:W-:Y:S01]  /*6f30*/  FFMA.FTZ R44, R64, UR42, -R7.reuse ;  /* 0x0000002a402c7c23 */ /* 0x100fe20008010807 */
[----:B------:R-:W-:-:S01]  /*6f40*/  FFMA.FTZ R56, R76, UR42, -R7 ;  /* 0x0000002a4c387c23 */ /* 0x000fc20008010807 */
[--C-:B------:R-:W-:Y:S01]  /*6f50*/  FFMA.FTZ R57, R77, UR42, -R7.reuse ;  /* 0x0000002a4d397c23 */ /* 0x100fe20008010807 */
[----:B------:R-:W0:Y:S01]  /*6f60*/  MUFU.EX2 R30, R30 ;  /* 0x0000001e001e7308 */ /* 0x000e220000000800 */
[----:B------:R-:W-:Y:S01]  /*6f70*/  QGMMA.64x96x32.F32.E4M3.E4M3 R88, R144, gdesc[UR4], R88, gsb0 ;  /* 0x0160000490587df3 */ /* 0x000fe20008000858 */
[----:B------:R-:W-:Y:S01]  /*6f80*/  UIADD3 UR6, UR10, 0x4, URZ ;  /* 0x000000040a067890 */ /* 0x000fe2000fffe03f */
[----:B-1----:R-:W-:Y:S01]  /*6f90*/  FADD.FTZ R3, R27, R4 ;  /* 0x000000041b037221 */ /* 0x002fe20000010000 */
[----:B------:R-:W-:Y:S01]  /*6fa0*/  UMOV UR7, 0x40000040 ;  /* 0x4000004000077882 */ /* 0x000fe20000000000 */
[--C-:B------:R-:W-:Y:S01]  /*6fb0*/  FFMA.FTZ R60, R80, UR42, -R7.reuse ;  /* 0x0000002a503c7c23 */ /* 0x100fe20008010807 */
[----:B------:R-:W-:-:S01]  /*6fc0*/  FFMA.FTZ R61, R81, UR42, -R7 ;  /* 0x0000002a513d7c23 */ /* 0x000fc20008010807 */
[----:B------:R-:W-:Y:S01]  /*6fd0*/  FFMA.FTZ R64, R84, UR42, -R7 ;  /* 0x0000002a54407c23 */ /* 0x000fe20008010807 */
[----:B------:R-:W1:Y:S01]  /*6fe0*/  MUFU.EX2 R11, R11 ;  /* 0x0000000b000b7308 */ /* 0x000e620000000800 */
[----:B--2---:R-:W-:-:S01]  /*6ff0*/  FADD.FTZ R68, R10, R73 ;  /* 0x000000490a447221 */ /* 0x004fc20000010000 */
[----:B------:R-:W-:-:S06]  /*7000*/  FFMA.FTZ R7, R85, UR42, -R7 ;  /* 0x0000002a55077c23 */ /* 0x000fcc0008010807 */
        /* <DEDUP_REMOVED lines=12> */
[--C-:B------:R-:W-:Y:S01]  /*70d0*/  FFMA.FTZ R66, R67, UR42, -R65.reuse ;  /* 0x0000002a43427c23 */ /* 0x100fe20008010841 */
[----:B------:R-:W-:-:S05]  /*70e0*/  FFMA.FTZ R67, R70, UR42, -R65 ;  /* 0x0000002a46437c23 */ /* 0x000fca0008010841 */
        /* <DEDUP_REMOVED lines=12> */
[----:B------:R-:W-:Y:S02]  /*71b0*/  WARPGROUP.DEPBAR.LE gsb0, 0x0 ;  /* 0x00008000000079c5 */ /* 0x000fe40000010000 */
[----:B------:R-:W-:-:S04]  /*71c0*/  WARPGROUP.ARRIVE ;  /* 0x00000000000079c5 */ /* 0x000fc80000000000 */
[----:B------:R-:W2:Y:S01]  /*71d0*/  MUFU.EX2 R43, R43 ;  /* 0x0000002b002b7308 */ /* 0x000ea20000000800 */
[----:B0-----:R-:W-:-:S01]  /*71e0*/  FADD.FTZ R4, R42, R3 ;  /* 0x000000032a047221 */ /* 0x001fc20000010000 */
[----:B------:R-:W-:Y:S01]  /*71f0*/  QGMMA.64x96x32.F32.E4M3.E4M3 R88, R140, gdesc[UR4], R88, gsb0 ;  /* 0x016000048c587df3 */ /* 0x000fe20008000858 */
[----:B------:R-:W-:Y:S01]  /*7200*/  UIADD3 UR6, UR10, 0x6, URZ ;  /* 0x000000060a067890 */ /* 0x000fe2000fffe03f */
[----:B-1----:R-:W-:Y:S01]  /*7210*/  FADD.FTZ R73, R21, R68 ;  /* 0x0000004415497221 */ /* 0x002fe20000010000 */
[----:B------:R-:W-:-:S03]  /*7220*/  UMOV UR7, 0x40000040 ;  /* 0x4000004000077882 */ /* 0x000fc60000000000 */
[----:B------:R-:W0:Y:S01]  /*7230*/  MUFU.EX2 R24, R24 ;  /* 0x0000001800187308 */ /* 0x000e220000000800 */
[----:B------:R-:W-:-:S07]  /*7240*/  FFMA.FTZ R68, R71, UR42, -R65 ;  /* 0x0000002a47447c23 */ /* 0x000fce0008010841 */
        /* <DEDUP_REMOVED lines=8> */
[----:B------:R-:W-:-:S06]  /*72d0*/  FFMA.FTZ R70, R74, UR42, -R65 ;  /* 0x0000002a4a467c23 */ /* 0x000fcc0008010841 */
[----:B------:R-:W2:Y:S01]  /*72e0*/  MUFU.EX2 R50, R50 ;  /* 0x0000003200327308 */ /* 0x000ea20000000800 */
[----:B0-----:R-:W-:-:S07]  /*72f0*/  FADD.FTZ R3, R47, R4 ;  /* 0x000000042f037221 */ /* 0x001fce0000010000 */
[----:B------:R-:W0:Y:S01]  /*7300*/  MUFU.EX2 R29, R29 ;  /* 0x0000001d001d7308 */ /* 0x000e220000000800 */
[----:B-1----:R-:W-:-:S01]  /*7310*/  FADD.FTZ R72, R28, R71 ;  /* 0x000000471c487221 */ /* 0x002fc20000010000 */
[----:B------:R-:W-:-:S06]  /*7320*/  FFMA.FTZ R71, R75, UR42, -R65 ;  /* 0x0000002a4b477c23 */ /* 0x000fcc0008010841 */
        /* <DEDUP_REMOVED lines=12> */
[----:B------:R-:W-:-:S06]  /*73f0*/  FFMA.FTZ R72, R78, UR42, -R65 ;  /* 0x0000002a4e487c23 */ /* 0x000fcc0008010841 */
[----:B------:R-:W1:Y:S01]  /*7400*/  MUFU.EX2 R58, R58 ;  /* 0x0000003a003a7308 */ /* 0x000e620000000800 */
[----:B--2---:R-:W-:-:S01]  /*7410*/  FADD.FTZ R3, R55, R4 ;  /* 0x0000000437037221 */ /* 0x004fc20000010000 */
[----:B------:R-:W-:Y:S02]  /*7420*/  WARPGROUP.DEPBAR.LE gsb0, 0x0 ;  /* 0x00008000000079c5 */ /* 0x000fe40000010000 */
[----:B------:R-:W-:-:S04]  /*7430*/  WARPGROUP.ARRIVE ;  /* 0x00000000000079c5 */ /* 0x000fc80000000000 */
[----:B------:R-:W2:Y:S01]  /*7440*/  MUFU.EX2 R37, R37 ;  /* 0x0000002500257308 */ /* 0x000ea20000000800 */
[----:B0-----:R-:W-:-:S01]  /*7450*/  FADD.FTZ R74, R36, R73 ;  /* 0x00000049244a7221 */ /* 0x001fc20000010000 */
[----:B------:R-:W-:Y:S01]  /*7460*/  QGMMA.64x96x32.F32.E4M3.E4M3 R88, R136, gdesc[UR4], R88, gsb0 ;  /* 0x0160000488587df3 */ /* 0x000fe20008000858 */
[----:B------:R-:W-:-:S05]  /*7470*/  FFMA.FTZ R73, R79, UR42, -R65 ;  /* 0x0000002a4f497c23 */ /* 0x000fca0008010841 */
        /* <DEDUP_REMOVED lines=23> */
[----:B--2---:R-:W-:-:S01]  /*75f0*/  FADD.FTZ R3, R67, R4 ;  /* 0x0000000443037221 */ /* 0x004fc20000010000 */
[----:B------:R-:W-:-:S06]  /*7600*/  IMAD.U32 R4, RZ, RZ, UR36 ;  /* 0x00000024ff047e24 */ /* 0x000fcc000f8e00ff */
[----:B------:R-:W2:Y:S01]  /*7610*/  MUFU.EX2 R68, R68 ;  /* 0x0000004400447308 */ /* 0x000ea20000000800 */
[----:B0-----:R-:W-:-:S07]  /*7620*/  FADD.FTZ R76, R48, R77 ;  /* 0x0000004d304c7221 */ /* 0x001fce0000010000 */
[----:B------:R-:W0:Y:S01]  /*7630*/  MUFU.EX2 R52, R52 ;  /* 0x0000003400347308 */ /* 0x000e220000000800 */
[----:B-1----:R-:W-:-:S01]  /*7640*/  FADD.FTZ R77, R49, R76 ;  /* 0x0000004c314d7221 */ /* 0x002fc20000010000 */
[--C-:B------:R-:W-:Y:S01]  /*7650*/  FFMA.FTZ R76, R86, UR42, -R65.reuse ;  /* 0x0000002a564c7c23 */ /* 0x100fe20008010841 */
[----:B------:R-:W-:-:S05]  /*7660*/  FFMA.FTZ R65, R87, UR42, -R65 ;  /* 0x0000002a57417c23 */ /* 0x000fca0008010841 */
[----:B------:R-:W1:Y:S01]  /*7670*/  MUFU.EX2 R70, R70 ;  /* 0x0000004600467308 */ /* 0x000e620000000800 */
[----:B--2---:R-:W-:-:S01]  /*7680*/  FADD.FTZ R79, R68, R3 ;  /* 0x00000003444f7221 */ /* 0x004fc20000010000 */
[----:B------:R-:W-:Y:S01]  /*7690*/  @!P1 LEA R3, R4, UR44, 0x3 ;  /* 0x0000002c04039c11 */ /* 0x000fe2000f8e18ff */
[----:B------:R-:W-:-:S04]  /*76a0*/  WARPGROUP.DEPBAR.LE gsb0, 0x0 ;  /* 0x00008000000079c5 */ /* 0x000fc80000010000 */
[----:B------:R-:W-:Y:S01]  /*76b0*/  @!P1 VIADD R3, R3, 0x19c40 ;  /* 0x00019c4003039836 */ /* 0x000fe20000000000 */
[----:B------:R-:W2:Y:S01]  /*76c0*/  MUFU.EX2 R53, R53 ;  /* 0x0000003500357308 */ /* 0x000ea20000000800 */
[----:B0-----:R-:W-:-:S03]  /*76d0*/  FADD.FTZ R4, R52, R77 ;  /* 0x0000004d34047221 */ /* 0x001fc60000010000 */
[----:B------:R-:W-:-:S04]  /*76e0*/  @!P1 PRMT R3, RZ, 0x654, R3 ;  /* 0x00000654ff039816 */ /* 0x000fc80000000003 */
[----:B------:R-:W0:Y:S01]  /*76f0*/  MUFU.EX2 R71, R71 ;  /* 0x0000004700477308 */ /* 0x000e220000000800 */
[----:B-1----:R-:W-:-:S01]  /*7700*/  FADD.FTZ R78, R70, R79 ;  /* 0x0000004f464e7221 */ /* 0x002fc20000010000 */
[----:B------:R1:W-:Y:S06]  /*7710*/  @!P1 SYNCS.ARRIVE.TRANS64.RED.A1T0 RZ, [R3+URZ], RZ ;  /* 0x000000ff03ff99a7 */ /* 0x0003ec000810043f */
[----:B------:R-:W3:Y:S01]  /*7720*/  MUFU.EX2 R56, R56 ;  /* 0x0000003800387308 */ /* 0x000ee20000000800 */
[----:B--2---:R-:W-:-:S07]  /*7730*/  FADD.FTZ R77, R53, R4 ;  /* 0x00000004354d7221 */ /* 0x004fce0000010000 */
[----:B------:R-:W2:Y:S01]  /*7740*/  MUFU.EX2 R72, R72 ;  /* 0x0000004800487308 */ /* 0x000ea20000000800 */
[----:B0-----:R-:W-:-:S07]  /*7750*/  FADD.FTZ R79, R71, R78 ;  /* 0x0000004e474f7221 */ /* 0x001fce0000010000 */
[----:B------:R-:W1:Y:S01]  /*7760*/  MUFU.EX2 R57, R57 ;  /* 0x0000003900397308 */ /* 0x000e620000000800 */
[----:B---3--:R-:W-:-:S07]  /*7770*/  FADD.FTZ R4, R56, R77 ;  /* 0x0000004d38047221 */ /* 0x008fce0000010000 */
        /* <DEDUP_REMOVED lines=18> */
[----:B--2---:R-:W-:-:S03]  /*78a0*/  FADD.FTZ R4, R7, R4 ;  /* 0x0000000407047221 */ /* 0x004fc60000010000 */
[----:B-1----:R-:W-:Y:S01]  /*78b0*/  FADD.FTZ R3, R65, R77 ;  /* 0x0000004d41037221 */ /* 0x002fe20000010000 */
[----:B------:R-:W-:Y:S06]  /*78c0*/  @!P0 BRA `(.L_x_1712) ;  /* 0x0000000000048947 */ /* 0x000fec0003800000 */
[----:B------:R-:W-:Y:S01]  /*78d0*/  BPT.TRAP 0x1 ;  /* 0x000000040000795c */ /* 0x000fe20000300000 */
.L_x_1712:
        /* <DEDUP_REMOVED lines=91> */
.L_x_1703:
[----:B------:R-:W-:Y:S06]  /*7e90*/  BAR.ARV 0x8, 0x1a0 ;  /* 0x0206800000007b1d */ /* 0x000fec0000002000 */
[----:B------:R-:W-:Y:S05]  /*7ea0*/  @!P0 BRA `(.L_x_1714) ;  /* 0x0000000000048947 */ /* 0x000fea0003800000 */
[----:B------:R-:W-:Y:S01]  /*7eb0*/  BPT.TRAP 0x1 ;  /* 0x000000040000795c */ /* 0x000fe20000300000 */
.L_x_1714:
[----:B------:R-:W-:Y:S01]  /*7ec0*/  ULEA UR14, UR36, UR44, 0x3 ;  /* 0x0000002c240e7291 */ /* 0x000fe2000f8e183f */
[----:B------:R-:W-:-:S05]  /*7ed0*/  IMAD.U32 R5, RZ, RZ, UR45 ;  /* 0x0000002dff057e24 */ /* 0x000fca000f8e00ff */
[----:B------:R-:W-:-:S04]  /*7ee0*/  SHF.L.U32 R5, R5, 0x1f, RZ ;  /* 0x0000001f05057819 */ /* 0x000fc800000006ff */
[----:B------:R0:W1:Y:S01]  /*7ef0*/  SYNCS.PHASECHK.TRANS64.TRYWAIT P1, [UR14+0x19c50], R5 ;  /* 0x019c5005ff0075a7 */ /* 0x000062000802014e */
[----:B------:R-:W-:Y:S05]  /*7f00*/  @!P0 BRA `(.L_x_1715) ;  /* 0x0000000000048947 */ /* 0x000fea0003800000 */
[----:B------:R-:W-:Y:S01]  /*7f10*/  BPT.TRAP 0x1 ;  /* 0x000000040000795c */ /* 0x000fe20000300000 */
.L_x_1715:
[----:B-1----:R-:W-:Y:S05]  /*7f20*/  @P1 BRA `(.L_x_1716) ;  /* 0x0000000000081947 */ /* 0x002fea0003800000 */
[----:B------:R-:W1:Y:S02]  /*7f30*/  SYNCS.PHASECHK.TRANS64.TRYWAIT P1, [UR14+0x19c50], R5 ;  /* 0x019c5005ff0075a7 */ /* 0x000e64000802014e */
[----:B-1----:R-:W-:Y:S05]  /*7f40*/  @!P1 BRA `(.L_x_1717) ;  /* 0x0000007400349947 */ /* 0x002fea0003800000 */
.L_x_1716:
[----:B------:R-:W-:Y:S01]  /*7f50*/  ULDC.64 UR4, c[0x0][0x9a0] ;  /* 0x0002680000047ab9 */ /* 0x000fe20000000a00 */
[----:B------:R-:W-:Y:S01]  /*7f60*/  UIADD3 UR44, UR44, 0x3000, URZ ;  /* 0x000030002c2c7890 */ /* 0x000fe2000fffe03f */
[----:B------:R-:W-:Y:S01]  /*7f70*/  WARPGROUP.ARRIVE ;  /* 0x00000000000079c5 */ /* 0x000fe20000000000 */
[----:B------:R-:W-:Y:S01]  /*7f80*/  UISETP.NE.U32.AND UP0, UPT, UR4, URZ, UPT ;  /* 0x0000003f0400728c */ /* 0x000fe2000bf05070 */
[----:B01----:R-:W-:Y:S01]  /*7f90*/  IMAD.MOV.U32 R5, RZ, RZ, 0x3f800000 ;  /* 0x3f800000ff057424 */ /* 0x003fe200078e00ff */
[----:B------:R-:W-:Y:S02]  /*7fa0*/  USHF.R.U32.HI UR44, URZ, 0x4, UR44 ;  /* 0x000000043f2c7899 */ /* 0x000fe4000801162c */
[----:B------:R-:W-:Y:S02]  /*7fb0*/  UISETP.NE.AND.EX UP0, UPT, UR5, URZ, UPT, UP0 ;  /* 0x0000003f0500728c */ /* 0x000fe4000bf05300 */
[----:B------:R-:W-:-:S04]  /*7fc0*/  ULOP3.LUT UR44, UR44, 0x3fff, URZ, 0xc0, !UPT ;  /* 0x00003fff2c2c7892 */ /* 0x000fc8000f8ec03f */
[----:B------:R-:W-:Y:S01]  /*7fd0*/  ULOP3.LUT UR44, UR44, 0x10000, URZ, 0xfc, !UPT ;  /* 0x000100002c2c7892 */ /* 0x000fe2000f8efc3f */
[----:B------:R-:W-:-:S04]  /*7fe0*/  PLOP3.LUT P1, PT, PT, PT, UP0, 0x80, 0x0 ;  /* 0x000000000000781c */ /* 0x000fc80003f2f008 */
[----:B------:R-:W-:Y:S01]  /*7ff0*/  @UP0 ULDC.64 UR10, c[0x0][0x9c8] ;  /* 0x00027200000a0ab9 */ /* 0x000fe20000000a00 */
[----:B------:R-:W-:Y:S02]  /*8000*/  @UP0 USHF.R.S32.HI UR7, URZ, 0x1f, UR41 ;  /* 0x0000001f3f070899 */ /* 0x000fe40008011429 */
[----:B------:R-:W-:Y:S02]  /*8010*/  @UP0 UIMAD UR6, UR38, UR10, URZ ;  /* 0x0000000a260602a4 */ /* 0x000fe4000f8e023f */
[----:B------:R-:W-:Y:S01]  /*8020*/  @UP0 UIMAD.WIDE.U32 UR8, UR37, UR10, URZ ;  /* 0x0000000a250802a5 */ /* 0x000fe2000f8e003f */
[----:B------:R-:W-:Y:S01]  /*8030*/  @UP0 ULDC.64 UR12, c[0x0][0x9d0] ;  /* 0x00027400000c0ab9 */ /* 0x000fe20000000a00 */
[----:B------:R-:W-:Y:S02]  /*8040*/  @UP0 UIMAD UR10, UR37, UR11, UR6 ;  /* 0x0000000b250a02a4 */ /* 0x000fe4000f8e0206 */
[----:B------:R-:W-:Y:S02]  /*8050*/  UIMAD UR6, UR36, 0x300, UR44 ;  /* 0x00000300240678a4 */ /* 0x000fe4000f8e022c */
[----:B------:R-:W-:-:S02]  /*8060*/  @UP0 UIMAD UR7, UR7, UR12, URZ ;  /* 0x0000000c070702a4 */ /* 0x000fc4000f8e023f */
[----:B------:R-:W-:Y:S02]  /*8070*/  @UP0 UIADD3 UR9, UR9, UR10, URZ ;  /* 0x0000000a09090290 */ /* 0x000fe4000fffe03f */
[----:B------:R-:W-:Y:S02]  /*8080*/  @UP0 UIMAD UR10, UR41, UR13, UR7 ;  /* 0x0000000d290a02a4 */ /* 0x000fe4000f8e0207 */
[----:B------:R-:W-:Y:S01]  /*8090*/  @UP0 UIMAD.WIDE.U32 UR8, UR41, UR12, UR8 ;  /* 0x0000000c290802a5 */ /* 0x000fe2000f8e0008 */
[----:B------:R-:W-:Y:S02]  /*80a0*/  UMOV UR7, 0x40000040 ;  /* 0x4000004000077882 */ /* 0x000fe40000000000 */
[----:B------:R-:W-:Y:S01]  /*80b0*/  QGMMA.64x96x32.F32.E4M3.E4M3 R88, R148, gdesc[UR4], R88, gsb0 ;  /* 0x0160000494587df3 */ /* 0x000fe20008000858 */
[----:B------:R-:W-:Y:S02]  /*80c0*/  @UP0 UIADD3 UR7, UR9, UR10, URZ ;  /* 0x0000000a09070290 */ /* 0x000fe4000fffe03f */
[----:B------:R-:W-:-:S04]  /*80d0*/  @UP0 ULEA UR4, UP1, UR8, UR4, 0x2 ;  /* 0x0000000408040291 */ /* 0x000fc8000f82103f */
[----:B------:R-:W-:Y:S02]  /*80e0*/  @UP0 ULEA.HI.X UR5, UR8, UR5, UR7, 0x2, UP1 ;  /* 0x0000000508050291 */ /* 0x000fe400088f1407 */
[----:B------:R-:W-:-:S04]  /*80f0*/  IMAD.U32 R6, RZ, RZ, UR4 ;  /* 0x00000004ff067e24 */ /* 0x000fc8000f8e00ff */
        /* <DEDUP_REMOVED lines=11> */
[----:B------:R-:W1:Y:S01]  /*81b0*/  SHFL.BFLY PT, R9, R4, 0x2, 0x1f ;  /* 0x0c401f0004097f89 */ /* 0x000e6200000e0000 */
[----:B------:R-:W-:-:S03]  /*81c0*/  UIADD3 UR6, UR6, 0x6, URZ ;  /* 0x0000000606067890 */ /* 0x000fc6000fffe03f */
[----:B------:R-:W3:Y:S01]  /*81d0*/  SHFL.BFLY PT, R8, R3, 0x2, 0x1f ;  /* 0x0c401f0003087f89 */ /* 0x000ee200000e0000 */
[----:B------:R-:W-:Y:S01]  /*81e0*/  UMOV UR7, 0x40000040 ;  /* 0x4000004000077882 */ /* 0x000fe20000000000 */
[----:B------:R-:W-:Y:S02]  /*81f0*/  WARPGROUP.DEPBAR.LE gsb0, 0x0 ;  /* 0x00008000000079c5 */ /* 0x000fe40000010000 */
[----:B------:R-:W-:-:S06]  /*8200*/  WARPGROUP.ARRIVE ;  /* 0x00000000000079c5 */ /* 0x000fcc0000000000 */
[----:B------:R-:W-:Y:S01]  /*8210*/  QGMMA.64x96x32.F32.E4M3.E4M3 R88, R140, gdesc[UR8], R88, gsb0 ;  /* 0x016000088c587df3 */ /* 0x000fe20008000858 */
[----:B-1----:R-:W-:-:S01]  /*8220*/  FADD.FTZ R9, R9, R4 ;  /* 0x0000000409097221 */ /* 0x002fc20000010000 */
[----:B---3--:R-:W-:-:S04]  /*8230*/  FADD.FTZ R8, R8, R3 ;  /* 0x0000000308087221 */ /* 0x008fc80000010000 */
[----:B0-----:R-:W0:Y:S04]  /*8240*/  SHFL.BFLY PT, R6, R9, 0x1, 0x1f ;  /* 0x0c201f0009067f89 */ /* 0x001e2800000e0000 */
[----:B------:R-:W1:Y:S01]  /*8250*/  SHFL.BFLY PT, R7, R8, 0x1, 0x1f ;  /* 0x0c201f0008077f89 */ /* 0x000e6200000e0000 */
[----:B0-----:R-:W-:-:S01]  /*8260*/  FADD.FTZ R12, R9, R6 ;  /* 0x00000006090c7221 */ /* 0x001fc20000010000 */
[----:B-1----:R-:W-:-:S04]  /*8270*/  FADD.FTZ R13, R8, R7 ;  /* 0x00000007080d7221 */ /* 0x002fc80000010000 */
[C---:B------:R-:W-:Y:S01]  /*8280*/  FSETP.NE.FTZ.AND P1, PT, R12.reuse, RZ, PT ;  /* 0x000000ff0c00720b */ /* 0x040fe20003f35000 */
[----:B------:R-:W-:Y:S01]  /*8290*/  FMUL.FTZ R14, R12, 0.00390625 ;  /* 0x3b8000000c0e7820 */ /* 0x000fe20000410000 */
[----:B------:R-:W-:Y:S01]  /*82a0*/  FMUL.FTZ R15, R13, 0.00390625 ;  /* 0x3b8000000d0f7820 */ /* 0x000fe20000410000 */
[----:B------:R-:W-:-:S03]  /*82b0*/  IMAD.MOV.U32 R6, RZ, RZ, RZ ;  /* 0x000000ffff067224 */ /* 0x000fc600078e00ff */
        /* <DEDUP_REMOVED lines=9> */
[----:B------:R-:W1:Y:S08]  /*8350*/  @P2 MUFU.LG2 R9, R14 ;  /* 0x0000000e00092308 */ /* 0x000e700000000c00 */
        /* <DEDUP_REMOVED lines=16> */
.L_x_1718:
        /* <DEDUP_REMOVED lines=58> */
.L_x_1685:
        /* <DEDUP_REMOVED lines=12> */
[----:B------:R-:W-:Y:S01]  /*88c0*/  F2FP.BF16.F32.PACK_AB R52, R49, R52 ;  /* 0x000000343134723e */ /* 0x000fe200000010ff */
[----:B------:R-:W-:Y:S01]  /*88d0*/  ULDC.64 UR6, c[0x0][0xbd8] ;  /* 0x0002f60000067ab9 */ /* 0x000fe20000000a00 */
[----:B0-----:R-:W-:-:S05]  /*88e0*/  IMAD.SHL.U32 R2, R63, 0x4, RZ ;  /* 0x000000043f027824 */ /* 0x001fca00078e00ff */
[----:B------:R-:W-:-:S04]  /*88f0*/  LOP3.LUT R2, R2, 0xc, RZ, 0xc0, !PT ;  /* 0x0000000c02027812 */ /* 0x000fc800078ec0ff */
[----:B------:R-:W-:-:S05]  /*8900*/  IADD3 R6, P0, R2, UR4, RZ ;  /* 0x0000000402067c10 */ /* 0x000fca000ff1e0ff */
[----:B------:R-:W-:Y:S01]  /*8910*/  IMAD.X R7, RZ, RZ, UR5, P0 ;  /* 0x00000005ff077e24 */ /* 0x000fe200080e06ff */
[----:B------:R-:W0:Y:S01]  /*8920*/  S2R R49, SR_SWINHI ;  /* 0x0000000000317919 */ /* 0x000e220000002f00 */
[----:B------:R-:W-:Y:S01]  /*8930*/  F2FP.BF16.F32.PACK_AB R51, R51, R54 ;  /* 0x000000363333723e */ /* 0x000fe200000010ff */
[----:B------:R-:W-:Y:S02]  /*8940*/  ULDC.64 UR4, c[0x0][0xbe0] ;  /* 0x0002f80000047ab9 */ /* 0x000fe40000000a00 */
[----:B------:R1:W2:Y:S01]  /*8950*/  LDG.E.CONSTANT R2, desc[UR50][R6.64] ;  /* 0x0000003206027981 */ /* 0x0002a2000c1e9900 */
[----:B------:R-:W-:Y:S01]  /*8960*/  F2FP.BF16.F32.PACK_AB R50, R47, R50 ;  /* 0x000000322f32723e */ /* 0x000fe200000010ff */
[----:B------:R-:W-:Y:S01]  /*8970*/  UISETP.NE.U32.AND UP1, UPT, UR4, URZ, UPT ;  /* 0x0000003f0400728c */ /* 0x000fe2000bf25070 */
[----:B------:R-:W-:Y:S01]  /*8980*/  F2FP.BF16.F32.PACK_AB R12, R9, R12 ;  /* 0x0000000c090c723e */ /* 0x000fe200000010ff */
[----:B------:R-:W-:Y:S01]  /*8990*/  UISETP.NE.U32.AND UP0, UPT, UR6, URZ, UPT ;  /* 0x0000003f0600728c */ /* 0x000fe2000bf05070 */
[----:B------:R-:W-:Y:S01]  /*89a0*/  F2FP.BF16.F32.PACK_AB R135, R135, R8 ;  /* 0x000000088787723e */ /* 0x000fe200000010ff */
[----:B------:R-:W-:Y:S01]  /*89b0*/  UISETP.NE.AND.EX UP1, UPT, UR5, URZ, UPT, UP1 ;  /* 0x0000003f0500728c */ /* 0x000fe2000bf25310 */
[----:B------:R-:W-:Y:S01]  /*89c0*/  F2FP.BF16.F32.PACK_AB R39, R39, R46 ;  /* 0x0000002e2727723e */ /* 0x000fe200000010ff */
[----:B------:R-:W-:Y:S01]  /*89d0*/  USHF.L.U32 UR8, UR37, 0x2, URZ ;  /* 0x0000000225087899 */ /* 0x000fe2000800063f */
[----:B------:R-:W-:Y:S01]  /*89e0*/  F2FP.BF16.F32.PACK_AB R10, R5, R10 ;  /* 0x0000000a050a723e */ /* 0x000fe200000010ff */
[----:B------:R-:W-:Y:S01]  /*89f0*/  UISETP.NE.AND.EX UP0, UPT, UR7, URZ, UPT, UP0 ;  /* 0x0000003f0700728c */ /* 0x000fe2000bf05300 */
[----:B-1----:R-:W-:Y:S01]  /*8a00*/  LOP3.LUT P0, R6, R63, 0x3, RZ, 0xc0, !PT ;  /* 0x000000033f067812 */ /* 0x002fe2000780c0ff */
[----:B------:R-:W-:Y:S01]  /*8a10*/  USHF.L.U64.HI UR9, UR37, 0x2, UR38 ;  /* 0x0000000225097899 */ /* 0x000fe20008010226 */
[----:B------:R-:W-:Y:S01]  /*8a20*/  F2FP.BF16.F32.PACK_AB R11, R11, R14 ;  /* 0x0000000e0b0b723e */ /* 0x000fe200000010ff */
[----:B------:R-:W-:Y:S01]  /*8a30*/  UIADD3 UR6, UP2, UR8, UR6, URZ ;  /* 0x0000000608067290 */ /* 0x000fe2000ff5e03f */
[----:B------:R-:W-:-:S02]  /*8a40*/  ISETP.EQ.OR P0, PT, R6, 0x3, !P0 ;  /* 0x000000030600780c */ /* 0x000fc40004702670 */
[----:B------:R-:W-:Y:S01]  /*8a50*/  F2FP.BF16.F32.PACK_AB R53, R53, R56 ;  /* 0x000000383535723e */ /* 0x000fe200000010ff */
[----:B------:R-:W-:Y:S01]  /*8a60*/  @UP1 UIADD3 UR4, UP3, UR8, UR4, URZ ;  /* 0x0000000408041290 */ /* 0x000fe2000ff7e03f */
[----:B------:R-:W-:Y:S01]  /*8a70*/  SEL R47, R51, R50, P0 ;  /* 0x00000032332f7207 */ /* 0x000fe20000000000 */
[----:B------:R-:W-:Y:S01]  /*8a80*/  UIADD3.X UR7, UR9, UR7, URZ, UP2, !UPT ;  /* 0x0000000709077290 */ /* 0x000fe200097fe43f */
[----:B------:R-:W-:Y:S01]  /*8a90*/  SEL R50, R50, R51, P0 ;  /* 0x0000003332327207 */ /* 0x000fe20000000000 */
[----:B------:R-:W-:Y:S01]  /*8aa0*/  @UP1 UIADD3.X UR5, UR9, UR5, URZ, UP3, !UPT ;  /* 0x0000000509051290 */ /* 0x000fe20009ffe43f */
[----:B------:R-:W-:Y:S02]  /*8ab0*/  SEL R51, R12, R135, P0 ;  /* 0x000000870c337207 */ /* 0x000fe40000000000 */
[----:B------:R-:W-:Y:S02]  /*8ac0*/  SEL R46, R135, R12, P0 ;  /* 0x0000000c872e7207 */ /* 0x000fe40000000000 */
[----:B------:R-:W-:-:S02]  /*8ad0*/  F2FP.BF16.F32.PACK_AB R25, R25, R28 ;  /* 0x0000001c1919723e */ /* 0x000fc400000010ff */
[----:B------:R-:W-:Y:S02]  /*8ae0*/  MOV R6, R0 ;  /* 0x0000000000067202 */ /* 0x000fe40000000f00 */
[----:B0-----:R-:W-:Y:S02]  /*8af0*/  MOV R7, R49 ;  /* 0x0000003100077202 */ /* 0x001fe40000000f00 */
[----:B------:R-:W-:Y:S02]  /*8b00*/  F2FP.BF16.F32.PACK_AB R32, R29, R32 ;  /* 0x000000201d20723e */ /* 0x000fe400000010ff */
[----:B------:R-:W-:Y:S01]  /*8b10*/  SEL R41, R11, R10, P0 ;  /* 0x0000000a0b297207 */ /* 0x000fe20000000000 */
[----:B------:R-:W-:Y:S01]  /*8b20*/  IMAD.WIDE R8, R153, 0x2, R6 ;  /* 0x0000000299087825 */ /* 0x000fe200078e0206 */
[----:B------:R-:W-:Y:S02]  /*8b30*/  SEL R28, R10, R11, P0 ;  /* 0x0000000b0a1c7207 */ /* 0x000fe40000000000 */
[----:B------:R-:W-:-:S02]  /*8b40*/  SEL R29, R53, R52, P0 ;  /* 0x00000034351d7207 */ /* 0x000fc40000000000 */
[C---:B------:R-:W-:Y:S02]  /*8b50*/  LOP3.LUT R5, R8.reuse, 0x180, RZ, 0xc0, !PT ;  /* 0x0000018008057812 */ /* 0x040fe400078ec0ff */
[----:B------:R-:W-:Y:S02]  /*8b60*/  IADD3 R12, P5, R8, 0x20, RZ ;  /* 0x00000020080c7810 */ /* 0x000fe40007fbe0ff */
[----:B------:R-:W-:Y:S02]  /*8b70*/  SHF.R.U64 R5, R5, 0x3, RZ ;  /* 0x0000000305057819 */ /* 0x000fe400000012ff */
[----:B------:R-:W-:Y:S02]  /*8b80*/  LOP3.LUT R10, R12, 0x180, RZ, 0xc0, !PT ;  /* 0x000001800c0a7812 */ /* 0x000fe400078ec0ff */
[----:B------:R-:W-:Y:S02]  /*8b90*/  F2FP.BF16.F32.PACK_AB R60, R57, R60 ;  /* 0x0000003c393c723e */ /* 0x000fe400000010ff */
[----:B------:R-:W-:-:S02]  /*8ba0*/  F2FP.BF16.F32.PACK_AB R58, R55, R58 ;  /* 0x0000003a373a723e */ /* 0x000fc400000010ff */
[----:B------:R-:W-:Y:S02]  /*8bb0*/  F2FP.BF16.F32.PACK_AB R33, R33, R36 ;  /* 0x000000242121723e */ /* 0x000fe400000010ff */
[----:B------:R-:W-:Y:S02]  /*8bc0*/  SEL R52, R52, R53, P0 ;  /* 0x0000003534347207 */ /* 0x000fe40000000000 */
[C---:B------:R-:W-:Y:S02]  /*8bd0*/  IADD3 R14, P4, R8.reuse, 0x3000, RZ ;  /* 0x00003000080e7810 */ /* 0x040fe40007f9e0ff */
[C---:B------:R-:W-:Y:S02]  /*8be0*/  IADD3 R53, P3, R8.reuse, 0x3020, RZ ;  /* 0x0000302008357810 */ /* 0x040fe40007f7e0ff */
[C---:B------:R-:W-:Y:S02]  /*8bf0*/  IADD3 R55, P2, R8.reuse, 0x6000, RZ ;  /* 0x0000600008377810 */ /* 0x040fe40007f5e0ff */
[----:B------:R-:W-:-:S02]  /*8c00*/  IADD3 R57, P1, R8, 0x6020, RZ ;  /* 0x0000602008397810 */ /* 0x000fc40007f3e0ff */
[----:B------:R-:W-:Y:S01]  /*8c10*/  F2FP.BF16.F32.PACK_AB R24, R15, R24 ;  /* 0x000000180f18723e */ /* 0x000fe200000010ff */
[--C-:B------:R-:W-:Y:S01]  /*8c20*/  IMAD.X R15, RZ, RZ, R9.reuse, P3 ;  /* 0x000000ffff0f7224 */ /* 0x100fe200018e0609 */
[----:B------:R-:W-:Y:S01]  /*8c30*/  LOP3.LUT R8, R5, R8, RZ, 0x3c, !PT ;  /* 0x0000000805087212 */ /* 0x000fe200078e3cff */
[----:B------:R-:W-:Y:S01]  /*8c40*/  IMAD.X R11, RZ, RZ, R9, P1 ;  /* 0x000000ffff0b7224 */ /* 0x000fe200008e0609 */
[----:B------:R-:W-:Y:S02]  /*8c50*/  F2FP.BF16.F32.PACK_AB R44, R37, R44 ;  /* 0x0000002c252c723e */ /* 0x000fe400000010ff */
[----:B------:R-:W-:Y:S02]  /*8c60*/  SHF.R.U64 R5, R10, 0x3, RZ ;  /* 0x000000030a057819 */ /* 0x000fe400000012ff */
[----:B------:R-:W-:Y:S02]  /*8c70*/  SEL R37, R33, R32, P0 ;  /* 0x0000002021257207 */ /* 0x000fe40000000000 */
[----:B------:R-:W-:-:S02]  /*8c80*/  F2FP.BF16.F32.PACK_AB R21, R21, R26 ;  /* 0x0000001a1515723e */ /* 0x000fc400000010ff */
[----:B------:R-:W-:Y:S02]  /*8c90*/  SEL R32, R32, R33, P0 ;  /* 0x0000002120207207 */ /* 0x000fe40000000000 */
[----:B------:R-:W-:Y:S02]  /*8ca0*/  SEL R33, R25, R24, P0 ;  /* 0x0000001819217207 */ /* 0x000fe40000000000 */
[----:B------:R-:W-:Y:S01]  /*8cb0*/  SEL R26, R24, R25, P0 ;  /* 0x00000019181a7207 */ /* 0x000fe20000000000 */
[----:B------:R-:W-:Y:S01]  /*8cc0*/  IMAD.X R25, RZ, RZ, R9, P5 ;  /* 0x000000ffff197224 */ /* 0x000fe200028e0609 */
[----:B------:R-:W-:Y:S02]  /*8cd0*/  F2FP.BF16.F32.PACK_AB R38, R35, R38 ;  /* 0x000000262326723e */ /* 0x000fe400000010ff */
[----:B------:R-:W-:Y:S02]  /*8ce0*/  LOP3.LUT R24, R5, R12, RZ, 0x3c, !PT ;  /* 0x0000000c05187212 */ /* 0x000fe400078e3cff */
[----:B------:R-:W-:-:S02]  /*8cf0*/  LOP3.LUT R5, R14, 0x180, RZ, 0xc0, !PT ;  /* 0x000001800e057812 */ /* 0x000fc400078ec0ff */
[----:B------:R-:W-:Y:S02]  /*8d00*/  F2FP.BF16.F32.PACK_AB R45, R45, R48 ;  /* 0x000000302d2d723e */ /* 0x000fe400000010ff */
[----:B------:R-:W-:Y:S02]  /*8d10*/  F2FP.BF16.F32.PACK_AB R31, R31, R34 ;  /* 0x000000221f1f723e */ /* 0x000fe400000010ff */
[----:B------:R-:W-:Y:S02]  /*8d20*/  F2FP.BF16.F32.PACK_AB R30, R27, R30 ;  /* 0x0000001e1b1e723e */ /* 0x000fe400000010ff */
[----:B------:R-:W-:Y:S02]  /*8d30*/  F2FP.BF16.F32.PACK_AB R61, R61, R64 ;  /* 0x000000403d3d723e */ /* 0x000fe400000010ff */
[----:B------:R-:W-:Y:S02]  /*8d40*/  F2FP.BF16.F32.PACK_AB R59, R59, R62 ;  /* 0x0000003e3b3b723e */ /* 0x000fe400000010ff */
[----:B------:R-:W-:Y:S01]  /*8d50*/  F2FP.BF16.F32.PACK_AB R20, R13, R20 ;  /* 0x000000140d14723e */ /* 0x000fe200000010ff */
[----:B------:R-:W-:Y:S01]  /*8d60*/  IMAD.X R13, RZ, RZ, R9, P2 ;  /* 0x000000ffff0d7224 */ /* 0x000fe200010e0609 */
[----:B------:R-:W-:-:S02]  /*8d70*/  SEL R49, R39, R38, P0 ;  /* 0x0000002627317207 */ /* 0x000fc40000000000 */
[----:B------:R-:W-:Y:S02]  /*8d80*/  SEL R38, R38, R39, P0 ;  /* 0x0000002726267207 */ /* 0x000fe40000000000 */
[----:B------:R-:W-:Y:S02]  /*8d90*/  SHF.R.U64 R5, R5, 0x3, RZ ;  /* 0x0000000305057819 */ /* 0x000fe400000012ff */
[----:B------:R-:W-:Y:S02]  /*8da0*/  SEL R35, R45, R44, P0 ;  /* 0x0000002c2d237207 */ /* 0x000fe40000000000 */
[----:B------:R-:W-:Y:S02]  /*8db0*/  SEL R39, R31, R30, P0 ;  /* 0x0000001e1f277207 */ /* 0x000fe40000000000 */
[----:B------:R-:W-:Y:S02]  /*8dc0*/  SEL R44, R44, R45, P0 ;  /* 0x0000002d2c2c7207 */ /* 0x000fe40000000000 */
[----:B------:R-:W-:-:S02]  /*8dd0*/  SEL R30, R30, R31, P0 ;  /* 0x0000001f1e1e7207 */ /* 0x000fc40000000000 */
[----:B------:R-:W-:Y:S02]  /*8de0*/  SEL R27, R61, R60, P0 ;  /* 0x0000003c3d1b7207 */ /* 0x000fe40000000000 */
[----:B------:R-:W-:Y:S02]  /*8df0*/  SEL R45, R59, R58, P0 ;  /* 0x0000003a3b2d7207 */ /* 0x000fe40000000000 */
[----:B------:R-:W-:Y:S02]  /*8e00*/  SEL R31, R21, R20, P0 ;  /* 0x00000014151f7207 */ /* 0x000fe40000000000 */
[----:B------:R-:W-:Y:S01]  /*8e10*/  SEL R34, R20, R21, P0 ;  /* 0x0000001514227207 */ /* 0x000fe20000000000 */
[----:B------:R-:W-:Y:S01]  /*8e20*/  IMAD.X R21, RZ, RZ, R9, P4 ;  /* 0x000000ffff157224 */ /* 0x000fe200020e0609 */
[----:B------:R-:W-:Y:S02]  /*8e30*/  SEL R60, R60, R61, P0 ;  /* 0x0000003d3c3c7207 */ /* 0x000fe40000000000 */
[----:B------:R-:W-:-:S02]  /*8e40*/  SEL R58, R58, R59, P0 ;  /* 0x0000003b3a3a7207 */ /* 0x000fc40000000000 */
[----:B------:R-:W-:Y:S02]  /*8e50*/  LOP3.LUT R20, R5, R14, RZ, 0x3c, !PT ;  /* 0x0000000e05147212 */ /* 0x000fe400078e3cff */
[----:B------:R-:W-:Y:S02]  /*8e60*/  LOP3.LUT R10, R53, 0x180, RZ, 0xc0, !PT ;  /* 0x00000180350a7812 */ /* 0x000fe400078ec0ff */
[----:B------:R-:W-:Y:S02]  /*8e70*/  LOP3.LUT R36, R57, 0x180, RZ, 0xc0, !PT ;  /* 0x0000018039247812 */ /* 0x000fe400078ec0ff */
[----:B------:R-:W-:Y:S02]  /*8e80*/  SHF.R.U64 R10, R10, 0x3, RZ ;  /* 0x000000030a0a7819 */ /* 0x000fe400000012ff */
[----:B------:R-:W-:Y:S02]  /*8e90*/  SHF.R.U64 R36, R36, 0x3, RZ ;  /* 0x0000000324247819 */ /* 0x000fe400000012ff */
[----:B------:R-:W-:-:S02]  /*8ea0*/  MOV R56, R20 ;  /* 0x0000001400387202 */ /* 0x000fc40000000f00 */
[----:B------:R-:W-:Y:S02]  /*8eb0*/  LOP3.LUT R14, R10, R53, RZ, 0x3c, !PT ;  /* 0x000000350a0e7212 */ /* 0x000fe400078e3cff */
[----:B------:R-:W-:Y:S02]  /*8ec0*/  LOP3.LUT R10, R36, R57, RZ, 0x3c, !PT ;  /* 0x00000039240a7212 */ /* 0x000fe400078e3cff */
[----:B------:R-:W-:Y:S02]  /*8ed0*/  LOP3.LUT R12, R55, 0x180, RZ, 0xc0, !PT ;  /* 0x00000180370c7812 */ /* 0x000fe400078ec0ff */
[----:B------:R-:W-:Y:S02]  /*8ee0*/  MOV R59, R8 ;  /* 0x00000008003b7202 */ /* 0x000fe40000000f00 */
[----:B------:R-:W-:Y:S02]  /*8ef0*/  SHF.R.U64 R12, R12, 0x3, RZ ;  /* 0x000000030c0c7819 */ /* 0x000fe400000012ff */
[----:B------:R-:W-:-:S02]  /*8f00*/  MOV R53, R10 ;  /* 0x0000000a00357202 */ /* 0x000fc40000000f00 */
[----:B------:R-:W-:Y:S02]  /*8f10*/  LOP3.LUT R12, R12, R55, RZ, 0x3c, !PT ;  /* 0x000000370c0c7212 */ /* 0x000fe400078e3cff */
[----:B------:R-:W-:Y:S02]  /*8f20*/  MOV R55, R14 ;  /* 0x0000000e00377202 */ /* 0x000fe40000000f00 */
[----:B------:R-:W-:Y:S02]  /*8f30*/  MOV R54, R12 ;  /* 0x0000000c00367202 */ /* 0x000fe40000000f00 */
        /* <DEDUP_REMOVED lines=14> */
[----:B------:R-:W-:Y:S01]  /*9020*/  SHFL.IDX PT, R37, R37, R2, 0x1c1f ;  /* 0x001c1f0225257589 */ /* 0x000fe200000e0000 */
[----:B-1----:R-:W-:Y:S02]  /*9030*/  SEL R9, R45, R58, P0 ;  /* 0x0000003a2d097207 */ /* 0x002fe40000000000 */
[----:B------:R-:W-:Y:S01]  /*9040*/  SEL R11, R58, R45, P0 ;  /* 0x0000002d3a0b7207 */ /* 0x000fe20000000000 */
[----:B------:R-:W0:Y:S04]  /*9050*/  SHFL.IDX PT, R44, R44, R5, 0x1c1f ;  /* 0x001c1f052c2c7589 */ /* 0x000e2800000e0000 */
[----:B------:R-:W-:Y:S01]  /*9060*/  SHFL.IDX PT, R49, R49, R2, 0x1c1f ;  /* 0x001c1f0231317589 */ /* 0x000fe200000e0000 */
[----:B--2---:R-:W-:-:S02]  /*9070*/  SEL R12, R29, R52, P0 ;  /* 0x000000341d0c7207 */ /* 0x004fc40000000000 */
[----:B------:R-:W-:Y:S01]  /*9080*/  SEL R14, R52, R29, P0 ;  /* 0x0000001d340e7207 */ /* 0x000fe20000000000 */
[----:B------:R-:W1:Y:S04]  /*9090*/  SHFL.IDX PT, R38, R38, R5, 0x1c1f ;  /* 0x001c1f0526267589 */ /* 0x000e6800000e0000 */
[----:B------:R-:W2:Y:S01]  /*90a0*/  SHFL.IDX PT, R32, R32, R5, 0x1c1f ;  /* 0x001c1f0520207589 */ /* 0x000ea200000e0000 */
[----:B---3--:R-:W-:Y:S02]  /*90b0*/  SEL R13, R47, R50, P0 ;  /* 0x000000322f0d7207 */ /* 0x008fe40000000000 */
[----:B------:R-:W-:Y:S01]  /*90c0*/  SEL R15, R50, R47, P0 ;  /* 0x0000002f320f7207 */ /* 0x000fe20000000000 */
[----:B------:R-:W-:Y:S04]  /*90d0*/  SHFL.IDX PT, R33, R33, R2, 0x1c1f ;  /* 0x001c1f0221217589 */ /* 0x000fe800000e0000 */
[----:B------:R-:W-:Y:S04]  /*90e0*/  SHFL.IDX PT, R39, R39, R2, 0x1c1f ;  /* 0x001c1f0227277589 */ /* 0x000fe800000e0000 */
[----:B------:R3:W4:Y:S01]  /*90f0*/  SHFL.IDX PT, R20, R26, R5, 0x1c1f ;  /* 0x001c1f051a147589 */ /* 0x00072200000e0000 */
[----:B0-----:R-:W-:-:S03]  /*9100*/  SEL R24, R35, R44, P0 ;  /* 0x0000002c23187207 */ /* 0x001fc60000000000 */
[----:B------:R2:W0:Y:S04]  /*9110*/  SHFL.IDX PT, R40, R30, R5, 0x1c1f ;  /* 0x001c1f051e287589 */ /* 0x00042800000e0000 */
[----:B------:R-:W-:Y:S01]  /*9120*/  SHFL.IDX PT, R21, R31, R2, 0x1c1f ;  /* 0x001c1f021f157589 */ /* 0x000fe200000e0000 */
[----:B-1----:R-:W-:Y:S02]  /*9130*/  SEL R25, R49, R38, P0 ;  /* 0x0000002631197207 */ /* 0x002fe40000000000 */
[----:B---3--:R-:W-:Y:S01]  /*9140*/  SEL R26, R44, R35, P0 ;  /* 0x000000232c1a7207 */ /* 0x008fe20000000000 */
[----:B------:R4:W1:Y:S01]  /*9150*/  SHFL.IDX PT, R42, R34, R5, 0x1c1f ;  /* 0x001c1f05222a7589 */ /* 0x00086200000e0000 */
[----:B------:R-:W-:Y:S02]  /*9160*/  SEL R27, R38, R49, P0 ;  /* 0x00000031261b7207 */ /* 0x000fe40000000000 */
[----:B--2---:R-:W-:Y:S01]  /*9170*/  SEL R30, R32, R37, P0 ;  /* 0x00000025201e7207 */ /* 0x004fe20000000000 */
[----:B------:R-:W-:Y:S04]  /*9180*/  SHFL.IDX PT, R41, R41, R2, 0x1c1f ;  /* 0x001c1f0229297589 */ /* 0x000fe800000e0000 */
[----:B------:R-:W-:Y:S04]  /*9190*/  SHFL.IDX PT, R51, R51, R2, 0x1c1f ;  /* 0x001c1f0233337589 */ /* 0x000fe800000e0000 */
[----:B------:R2:W3:Y:S01]  /*91a0*/  SHFL.IDX PT, R36, R28, R5, 0x1c1f ;  /* 0x001c1f051c247589 */ /* 0x0004e200000e0000 */
[----:B----4-:R-:W-:-:S03]  /*91b0*/  SEL R34, R20, R33, P0 ;  /* 0x0000002114227207 */ /* 0x010fc60000000000 */
[----:B------:R4:W5:Y:S01]  /*91c0*/  SHFL.IDX PT, R48, R46, R5, 0x1c1f ;  /* 0x001c1f052e307589 */ /* 0x00096200000e0000 */
[----:B0-----:R-:W-:Y:S02]  /*91d0*/  SEL R29, R39, R40, P0 ;  /* 0x00000028271d7207 */ /* 0x001fe40000000000 */
[----:B------:R-:W-:Y:S01]  /*91e0*/  SEL R31, R40, R39, P0 ;  /* 0x00000027281f7207 */ /* 0x000fe20000000000 */
[----:B------:R-:W-:Y:S01]  /*91f0*/  BAR.SYNC.DEFER_BLOCKING 0x1, 0x180 ;  /* 0x0046000000007b1d */ /* 0x000fe20000010000 */
[----:B--2---:R-:W-:Y:S02]  /*9200*/  SEL R28, R37, R32, P0 ;  /* 0x00000020251c7207 */ /* 0x004fe40000000000 */
[----:B------:R-:W-:Y:S02]  /*9210*/  SEL R32, R33, R20, P0 ;  /* 0x0000001421207207 */ /* 0x000fe40000000000 */
[----:B-1----:R-:W-:Y:S02]  /*9220*/  SEL R33, R21, R42, P0 ;  /* 0x0000002a15217207 */ /* 0x002fe40000000000 */
[----:B------:R-:W-:-:S02]  /*9230*/  SEL R35, R42, R21, P0 ;  /* 0x000000152a237207 */ /* 0x000fc40000000000 */
[----:B---3--:R-:W-:Y:S02]  /*9240*/  SEL R44, R41, R36, P0 ;  /* 0x00000024292c7207 */ /* 0x008fe40000000000 */
[----:B----4-:R-:W-:Y:S02]  /*9250*/  SEL R46, R36, R41, P0 ;  /* 0x00000029242e7207 */ /* 0x010fe40000000000 */
[----:B-----5:R-:W-:Y:S02]  /*9260*/  SEL R45, R51, R48, P0 ;  /* 0x00000030332d7207 */ /* 0x020fe40000000000 */
[----:B------:R-:W-:Y:S01]  /*9270*/  SEL R47, R48, R51, P0 ;  /* 0x00000033302f7207 */ /* 0x000fe20000000000 */
[----:B------:R0:W-:Y:S01]  /*9280*/  STSM.16.M88.4 [R59], R8 ;  /* 0x000000083b007844 */ /* 0x0001e20000000200 */
[----:B------:R-:W-:-:S03]  /*9290*/  PLOP3.LUT P0, PT, PT, PT, UP1, 0x80, 0x0 ;  /* 0x000000000000781c */ /* 0x000fc60003f0f018 */
[----:B------:R1:W-:Y:S04]  /*92a0*/  STSM.16.M88.4 [R57], R12 ;  /* 0x0000000c39007844 */ /* 0x0003e80000000200 */
[----:B------:R1:W-:Y:S04]  /*92b0*/  STSM.16.M88.4 [R56], R24 ;  /* 0x0000001838007844 */ /* 0x0003e80000000200 */
[----:B------:R1:W-:Y:S04]  /*92c0*/  STSM.16.M88.4 [R55], R28 ;  /* 0x0000001c37007844 */ /* 0x0003e80000000200 */
[----:B------:R1:W-:Y:S01]  /*92d0*/  STSM.16.M88.4 [R54], R32 ;  /* 0x0000002036007844 */ /* 0x0003e20000000200 */
[----:B0-----:R-:W-:-:S02]  /*92e0*/  IMAD.U32 R8, RZ, RZ, UR6 ;  /* 0x00000006ff087e24 */ /* 0x001fc4000f8e00ff */
[----:B------:R-:W-:Y:S01]  /*92f0*/  IMAD.U32 R9, RZ, RZ, UR7 ;  /* 0x00000007ff097e24 */ /* 0x000fe2000f8e00ff */
[----:B------:R1:W-:Y:S01]  /*9300*/  STSM.16.M88.4 [R53], R44 ;  /* 0x0000002c35007844 */ /* 0x0003e20000000200 */
[----:B------:R-:W-:Y:S01]  /*9310*/  BAR.SYNC.DEFER_BLOCKING 0x1, 0x180 ;  /* 0x0046000000007b1d */ /* 0x000fe20000010000 */
[----:B------:R-:W-:Y:S02]  /*9320*/  IMAD.U32 R10, RZ, RZ, UR4 ;  /* 0x00000004ff0a7e24 */ /* 0x000fe4000f8e00ff */
[----:B------:R-:W-:-:S03]  /*9330*/  IMAD.U32 R11, RZ, RZ, UR5 ;  /* 0x00000005ff0b7e24 */ /* 0x000fc6000f8e00ff */
[----:B------:R-:W2:Y:S04]  /*9340*/  @P1 LDG.E R2, desc[UR50][R8.64] ;  /* 0x0000003208021981 */ /* 0x000ea8000c1e1900 */
[----:B------:R-:W3:Y:S01]  /*9350*/  @P0 LDG.E R10, desc[UR50][R10.64] ;  /* 0x000000320a0a0981 */ /* 0x000ee2000c1e1900 */
[----:B------:R-:W-:Y:S01]  /*9360*/  IMAD R5, R18, 0x20, R16 ;  /* 0x0000002012057824 */ /* 0x000fe200078e0210 */
[----:B------:R-:W-:Y:S01]  /*9370*/  UMOV UR4, URZ ;  /* 0x0000003f00047c82 */ /* 0x000fe20008000000 */
[----:B------:R-:W-:Y:S02]  /*9380*/  ULDC UR8, c[0x0][0xa88] ;  /* 0x0002a20000087ab9 */ /* 0x000fe40000000800 */
[----:B------:R-:W-:-:S03]  /*9390*/  IMAD.WIDE R6, R5, 0x2, R6 ;  /* 0x0000000205067825 */ /* 0x000fc600078e0206 */
[----:B------:R-:W-:Y:S02]  /*93a0*/  IADD3 R5, P6, R6, 0x1800, RZ ;  /* 0x0000180006057810 */ /* 0x000fe40007fde0ff */
[----:B--2---:R-:W-:Y:S02]  /*93b0*/  @P1 R2UR UR4, R2 ;  /* 0x00000000020412ca */ /* 0x004fe400000e0000 */
[----:B---3--:R-:W-:Y:S01]  /*93c0*/  @P0 R2UR UR8, R10 ;  /* 0x000000000a0802ca */ /* 0x008fe200000e0000 */
[----:B-1----:R-:W-:-:S14]  /*93d0*/  @P0 BRA `(.L_x_1721) ;  /* 0x0000000000180947 */ /* 0x002fdc0003800000 */
[----:B------:R-:W-:Y:S05]  /*93e0*/  @!P1 BRA `(.L_x_1721) ;  /* 0x0000000000149947 */ /* 0x000fea0003800000 */
[----:B------:R-:W2:Y:S04]  /*93f0*/  LDG.E R10, desc[UR50][R8.64] ;  /* 0x00000032080a7981 */ /* 0x000ea8000c1e1900 */
[----:B------:R-:W3:Y:S01]  /*9400*/  LDG.E R2, desc[UR50][R8.64+0x4] ;  /* 0x0000043208027981 */ /* 0x000ee2000c1e1900 */
[----:B--2---:R-:W-:Y:S02]  /*9410*/  R2UR UR5, R10 ;  /* 0x000000000a0572ca */ /* 0x004fe400000e0000 */
[----:B---3--:R-:W-:-:S13]  /*9420*/  R2UR UR8, R2 ;  /* 0x00000000020872ca */ /* 0x008fda00000e0000 */
[----:B------:R-:W-:-:S12]  /*9430*/  UIADD3 UR8, -UR5, UR8, URZ ;  /* 0x0000000805087290 */ /* 0x000fd8000fffe13f */
.L_x_1721:
[----:B------:R-:W-:Y:S01]  /*9440*/  USHF.R.S32.HI UR12, URZ, 0x1f, UR40 ;  /* 0x0000001f3f0c7899 */ /* 0x000fe20008011428 */
[----:B------:R-:W-:Y:S01]  /*9450*/  LOP3.LUT R8, R5, 0x180, RZ, 0xc0, !PT ;  /* 0x0000018005087812 */ /* 0x000fe200078ec0ff */
[----:B------:R-:W-:Y:S01]  /*9460*/  ULDC.64 UR10, c[0x0][0xb70] ;  /* 0x0002dc00000a7ab9 */ /* 0x000fe20000000a00 */
[----:B------:R-:W-:Y:S01]  /*9470*/  USHF.R.S32.HI UR5, URZ, 0x1f, UR4 ;  /* 0x0000001f3f057899 */ /* 0x000fe20008011404 */
[----:B------:R-:W-:Y:S01]  /*9480*/  IMAD.U32 R9, RZ, RZ, UR39 ;  /* 0x00000027ff097e24 */ /* 0x000fe2000f8e00ff */
[----:B------:R-:W-:Y:S01]  /*9490*/  UIMAD UR9, UR12, UR10, URZ ;  /* 0x0000000a0c0972a4 */ /* 0x000fe2000f8e023f */
[----:B------:R-:W-:Y:S01]  /*94a0*/  SHF.R.U64 R8, R8, 0x3, RZ ;  /* 0x0000000308087819 */ /* 0x000fe200000012ff */
[----:B------:R-:W-:Y:S01]  /*94b0*/  UIMAD.WIDE.U32 UR6, UR40, UR10, UR4 ;  /* 0x0000000a280672a5 */ /* 0x000fe2000f8e0004 */
[----:B------:R-:W-:Y:S01]  /*94c0*/  IMAD R9, R9, 0xc0, R22 ;  /* 0x000000c009097824 */ /* 0x000fe200078e0216 */
[----:B------:R-:W-:Y:S01]  /*94d0*/  UIMAD UR9, UR40, UR11, UR9 ;  /* 0x0000000b280972a4 */ /* 0x000fe2000f8e0209 */
[----:B------:R-:W-:Y:S01]  /*94e0*/  LOP3.LUT R8, R8, R5, RZ, 0x3c, !PT ;  /* 0x0000000508087212 */ /* 0x000fe200078e3cff */
[----:B------:R-:W-:Y:S01]  /*94f0*/  USEL UR38, UR38, URZ, !UP0 ;  /* 0x0000003f26267287 */ /* 0x000fe2000c000000 */
[----:B------:R-:W-:Y:S01]  /*9500*/  LOP3.LUT P0, RZ, R23, 0x3, RZ, 0xc0, !PT ;  /* 0x0000000317ff7812 */ /* 0x000fe2000780c0ff */
[----:B------:R-:W-:Y:S01]  /*9510*/  ULDC.64 UR10, c[0x0][0xb78] ;  /* 0x0002de00000a7ab9 */ /* 0x000fe20000000a00 */
[----:B------:R-:W-:Y:S01]  /*9520*/  UIADD3 UR7, UR7, UR9, URZ ;  /* 0x0000000907077290 */ /* 0x000fe2000fffe03f */
[----:B------:R-:W-:Y:S01]  /*9530*/  SHF.R.S32.HI R2, RZ, 0x1f, R9 ;  /* 0x0000001fff027819 */ /* 0x000fe20000011409 */
[----:B------:R-:W-:Y:S01]  /*9540*/  USEL UR37, UR37, URZ, !UP0 ;  /* 0x0000003f25257287 */ /* 0x000fe2000c000000 */
[C---:B------:R-:W-:Y:S01]  /*9550*/  IADD3 R33, P5, R6.reuse, 0x3000, RZ ;  /* 0x0000300006217810 */ /* 0x040fe20007fbe0ff */
[----:B------:R-:W-:Y:S01]  /*9560*/  UIMAD UR9, UR38, UR10, URZ ;  /* 0x0000000a260972a4 */ /* 0x000fe2000f8e023f */
[C---:B------:R-:W-:Y:S01]  /*9570*/  IADD3 R13, P4, R6.reuse, 0x4800, RZ ;  /* 0x00004800060d7810 */ /* 0x040fe20007f9e0ff */
[----:B------:R-:W-:Y:S01]  /*9580*/  UIMAD.WIDE.U32 UR6, UR37, UR10, UR6 ;  /* 0x0000000a250672a5 */ /* 0x000fe2000f8e0006 */
[----:B------:R-:W-:Y:S01]  /*9590*/  IADD3 R37, P3, R6, 0x6000, RZ ;  /* 0x0000600006257810 */ /* 0x000fe20007f7e0ff */
        /* <DEDUP_REMOVED lines=9> */
[----:B------:R-:W-:Y:S01]  /*9630*/  ISETP.GE.OR P1, PT, R9, UR8, P0 ;  /* 0x0000000809007c0c */ /* 0x000fe20008726670 */
[----:B------:R-:W-:Y:S01]  /*9640*/  IMAD.X R9, RZ, RZ, R7, P6 ;  /* 0x000000ffff097224 */ /* 0x000fe200030e0607 */
[----:B------:R-:W-:Y:S01]  /*9650*/  LEA.HI.X R41, R5, UR11, R10, 0x2, P2 ;  /* 0x0000000b05297c11 */ /* 0x000fe200090f140a */
[----:B------:R-:W-:Y:S01]  /*9660*/  ULDC.64 UR6, c[0x0][0xaa0] ;  /* 0x0002a80000067ab9 */ /* 0x000fe20000000a00 */
[----:B------:R-:W-:-:S02]  /*9670*/  IADD3 R5, P2, R6, 0x7800, RZ ;  /* 0x0000780006057810 */ /* 0x000fc40007f5e0ff */
[----:B------:R-:W-:Y:S02]  /*9680*/  LOP3.LUT R36, R37, 0x180, RZ, 0xc0, !PT ;  /* 0x0000018025247812 */ /* 0x000fe400078ec0ff */
[----:B------:R-:W-:Y:S01]  /*9690*/  ISETP.GE.OR P0, PT, R2, UR8, P0 ;  /* 0x0000000802007c0c */ /* 0x000fe20008706670 */
[----:B------:R-:W-:Y:S01]  /*96a0*/  IMAD.X R25, RZ, RZ, R7, P2 ;  /* 0x000000ffff197224 */ /* 0x000fe200010e0607 */
[----:B------:R-:W-:Y:S02]  /*96b0*/  LOP3.LUT R2, R5, 0x180, RZ, 0xc0, !PT ;  /* 0x0000018005027812 */ /* 0x000fe400078ec0ff */
[----:B------:R-:W-:Y:S01]  /*96c0*/  LOP3.LUT R11, R6, 0x180, RZ, 0xc0, !PT ;  /* 0x00000180060b7812 */ /* 0x000fe200078ec0ff */
[----:B------:R0:W-:Y:S01]  /*96d0*/  @!P1 STG.E desc[UR50][R40.64], R3 ;  /* 0x0000000328009986 */ /* 0x0001e2000c101932 */
[----:B------:R-:W-:Y:S02]  /*96e0*/  SHF.R.U64 R32, R32, 0x3, RZ ;  /* 0x0000000320207819 */ /* 0x000fe400000012ff */
[----:B------:R-:W-:-:S02]  /*96f0*/  SHF.R.U64 R12, R12, 0x3, RZ ;  /* 0x000000030c0c7819 */ /* 0x000fc400000012ff */
[----:B------:R-:W-:Y:S02]  /*9700*/  SHF.R.U64 R36, R36, 0x3, RZ ;  /* 0x0000000324247819 */ /* 0x000fe400000012ff */
[----:B------:R-:W-:Y:S01]  /*9710*/  SHF.R.U64 R2, R2, 0x3, RZ ;  /* 0x0000000302027819 */ /* 0x000fe200000012ff */
[----:B------:R-:W-:Y:S01]  /*9720*/  UIMAD UR5, UR5, UR6, URZ ;  /* 0x00000006050572a4 */ /* 0x000fe2000f8e023f */
[----:B------:R-:W-:Y:S01]  /*9730*/  SHF.R.U64 R11, R11, 0x3, RZ ;  /* 0x000000030b0b7819 */ /* 0x000fe200000012ff */
[--C-:B------:R-:W-:Y:S01]  /*9740*/  IMAD.MOV.U32 R20, RZ, RZ, R16.reuse ;  /* 0x000000ffff147224 */ /* 0x100fe200078e0010 */
[----:B------:R-:W-:Y:S01]  /*9750*/  LOP3.LUT R32, R32, R33, RZ, 0x3c, !PT ;  /* 0x0000002120207212 */ /* 0x000fe200078e3cff */
[--C-:B------:R-:W-:Y:S01]  /*9760*/  IMAD.X R33, RZ, RZ, R7.reuse, P5 ;  /* 0x000000ffff217224 */ /* 0x100fe200028e0607 */
[----:B------:R-:W-:Y:S01]  /*9770*/  LOP3.LUT R12, R12, R13, RZ, 0x3c, !PT ;  /* 0x0000000d0c0c7212 */ /* 0x000fe200078e3cff */
[--C-:B------:R-:W-:Y:S01]  /*9780*/  IMAD.X R13, RZ, RZ, R7.reuse, P4 ;  /* 0x000000ffff0d7224 */ /* 0x100fe200020e0607 */
[----:B------:R-:W-:Y:S01]  /*9790*/  LOP3.LUT R36, R36, R37, RZ, 0x3c, !PT ;  /* 0x0000002524247212 */ /* 0x000fe200078e3cff */
[----:B------:R-:W-:Y:S01]  /*97a0*/  IMAD.X R37, RZ, RZ, R7, P3 ;  /* 0x000000ffff257224 */ /* 0x000fe200018e0607 */
[----:B------:R-:W-:Y:S01]  /*97b0*/  LOP3.LUT R24, R2, R5, RZ, 0x3c, !PT ;  /* 0x0000000502187212 */ /* 0x000fe200078e3cff */
[----:B------:R1:W-:Y:S01]  /*97c0*/  @!P0 STG.E desc[UR50][R40.64+0x20], R4 ;  /* 0x0000200428008986 */ /* 0x0003e2000c101932 */
[----:B------:R-:W-:Y:S01]  /*97d0*/  LOP3.LUT R6, R11, R6, RZ, 0x3c, !PT ;  /* 0x000000060b067212 */ /* 0x000fe200078e3cff */
[----:B0-----:R-:W-:Y:S01]  /*97e0*/  IMAD.U32 R3, RZ, RZ, UR6 ;  /* 0x00000006ff037e24 */ /* 0x001fe2000f8e00ff */
[----:B------:R-:W-:Y:S01]  /*97f0*/  SHF.R.S32.HI R21, RZ, 0x1f, R16 ;  /* 0x0000001fff157819 */ /* 0x000fe20000011410 */
[----:B------:R-:W5:Y:S01]  /*9800*/  LD.E.128 R8, desc[UR50][R8.64] ;  /* 0x0000003208087980 */ /* 0x000f62000c101d00 */
[----:B------:R-:W-:-:S03]  /*9810*/  UIMAD UR5, UR4, UR7, UR5 ;  /* 0x00000007040572a4 */ /* 0x000fc6000f8e0205 */
[----:B------:R0:W5:Y:S01]  /*9820*/  LD.E.128 R28, desc[UR50][R6.64] ;  /* 0x00000032061c7980 */ /* 0x000162000c101d00 */
[----:B------:R-:W-:Y:S01]  /*9830*/  IMAD.WIDE.U32 R2, R3, UR4, R20 ;  /* 0x0000000403027c25 */ /* 0x000fe2000f8e0014 */
[----:B------:R-:W-:Y:S02]  /*9840*/  ULDC.64 UR6, c[0x0][0xae0] ;  /* 0x0002b80000067ab9 */ /* 0x000fe40000000a00 */
[----:B------:R-:W5:Y:S04]  /*9850*/  LD.E.128 R32, desc[UR50][R32.64] ;  /* 0x0000003220207980 */ /* 0x000f68000c101d00 */
[----:B------:R-:W5:Y:S04]  /*9860*/  LD.E.128 R12, desc[UR50][R12.64] ;  /* 0x000000320c0c7980 */ /* 0x000f68000c101d00 */
[----:B------:R-:W5:Y:S04]  /*9870*/  LD.E.128 R36, desc[UR50][R36.64] ;  /* 0x0000003224247980 */ /* 0x000f68000c101d00 */
[----:B------:R-:W5:Y:S01]  /*9880*/  LD.E.128 R24, desc[UR50][R24.64] ;  /* 0x0000003218187980 */ /* 0x000f62000c101d00 */
[----:B------:R-:W-:Y:S01]  /*9890*/  UIMAD UR4, UR12, UR6, URZ ;  /* 0x000000060c0472a4 */ /* 0x000fe2000f8e023f */
[----:B------:R-:W-:Y:S01]  /*98a0*/  @!PT LDS RZ, [RZ] ;  /* 0x00000000fffff984 */ /* 0x000fe20000000800 */
[----:B------:R-:W-:Y:S01]  /*98b0*/  @!PT LDS RZ, [RZ] ;  /* 0x00000000fffff984 */ /* 0x000fe20000000800 */
[----:B------:R-:W-:Y:S01]  /*98c0*/  @!PT LDS RZ, [RZ] ;  /* 0x00000000fffff984 */ /* 0x000fe20000000800 */
[----:B------:R-:W-:Y:S01]  /*98d0*/  @!PT LDS RZ, [RZ] ;  /* 0x00000000fffff984 */ /* 0x000fe20000000800 */
[----:B------:R2:W-:Y:S06]  /*98e0*/  MEMBAR.ALL.CTA ;  /* 0x0000000000007992 */ /* 0x0005ec0000008000 */
[----:B--2---:R-:W2:Y:S01]  /*98f0*/  FENCE.VIEW.ASYNC.S ;  /* 0x00000000000073c6 */ /* 0x004ea20000000000 */
[----:B------:R-:W-:Y:S01]  /*9900*/  VIADD R3, R3, UR5 ;  /* 0x0000000503037c36 */ /* 0x000fe20008000000 */
[----:B------:R-:W-:Y:S01]  /*9910*/  UIMAD UR8, UR39, -0xc0, UR8 ;  /* 0xffffff40270878a4 */ /* 0x000fe2000f8e0208 */
[----:B------:R-:W-:Y:S01]  /*9920*/  IMAD.U32 R5, RZ, RZ, UR6 ;  /* 0x00000006ff057e24 */ /* 0x000fe2000f8e00ff */
[----:B------:R-:W-:-:S03]  /*9930*/  UIMAD UR4, UR40, UR7, UR4 ;  /* 0x00000007280472a4 */ /* 0x000fc6000f8e0204 */
[----:B------:R-:W-:Y:S01]  /*9940*/  IMAD.WIDE.U32 R2, R5, UR40, R2 ;  /* 0x0000002805027c25 */ /* 0x000fe2000f8e0002 */
[----:B------:R-:W-:Y:S01]  /*9950*/  ULDC.64 UR6, c[0x0][0xae8] ;  /* 0x0002ba0000067ab9 */ /* 0x000fe20000000a00 */
[----:B------:R-:W-:Y:S02]  /*9960*/  ISETP.GE.AND P0, PT, R18, UR8, PT ;  /* 0x0000000812007c0c */ /* 0x000fe4000bf06270 */
[----:B------:R-:W-:Y:S01]  /*9970*/  VIADD R3, R3, UR4 ;  /* 0x0000000403037c36 */ /* 0x000fe20008000000 */
[----:B------:R-:W-:Y:S01]  /*9980*/  UIMAD UR4, UR38, UR6, URZ ;  /* 0x00000006260472a4 */ /* 0x000fe2000f8e023f */
[----:B------:R-:W-:Y:S02]  /*9990*/  VIADD R0, R0, 0x19c20 ;  /* 0x00019c2000007836 */ /* 0x000fe40000000000 */
[----:B0-----:R-:W-:Y:S01]  /*99a0*/  IMAD.U32 R7, RZ, RZ, UR6 ;  /* 0x00000006ff077e24 */ /* 0x001fe2000f8e00ff */
[----:B------:R-:W-:Y:S01]  /*99b0*/  UIMAD UR4, UR37, UR7, UR4 ;  /* 0x00000007250472a4 */ /* 0x000fe2000f8e0204 */
[----:B-1----:R-:W-:Y:S01]  /*99c0*/  VIADD R4, R18, 0x60 ;  /* 0x0000006012047836 */ /* 0x002fe20000000000 */
[----:B------:R-:W-:Y:S01]  /*99d0*/  PRMT R0, RZ, 0x654, R0 ;  /* 0x00000654ff007816 */ /* 0x000fe20000000000 */
[----:B------:R-:W-:Y:S01]  /*99e0*/  IMAD.WIDE.U32 R6, R7, UR37, R2 ;  /* 0x0000002507067c25 */ /* 0x000fe2000f8e0002 */
[--C-:B------:R-:W-:Y:S01]  /*99f0*/  SHF.R.S32.HI R19, RZ, 0x1f, R18.reuse ;  /* 0x0000001fff137819 */ /* 0x100fe20000011412 */
[----:B------:R-:W-:Y:S02]  /*9a00*/  BSSY B1, `(.L_x_1722) ;  /* 0x000001a000017945 */ /* 0x000fe40003800000 */
[----:B------:R-:W-:Y:S01]  /*9a10*/  IMAD.U32 R5, RZ, RZ, UR39 ;  /* 0x00000027ff057e24 */ /* 0x000fe2000f8e00ff */
[----:B--2---:R0:W-:Y:S01]  /*9a20*/  SYNCS.ARRIVE.TRANS64.RED.A1T0 RZ, [R0+URZ], RZ ;  /* 0x000000ff00ff79a7 */ /* 0x0041e2000810043f */
[----:B------:R-:W-:Y:S01]  /*9a30*/  VIADD R41, R7, UR4 ;  /* 0x0000000407297c36 */ /* 0x000fe20008000000 */
[----:B------:R-:W-:Y:S01]  /*9a40*/  ISETP.GE.AND P3, PT, R4, UR8, PT ;  /* 0x0000000804007c0c */ /* 0x000fe2000bf66270 */
[----:B------:R-:W-:Y:S01]  /*9a50*/  IMAD.WIDE R4, R5, 0xc0, R18 ;  /* 0x000000c005047825 */ /* 0x000fe200078e0212 */
[----:B------:R-:W-:Y:S11]  /*9a60*/  @P0 BRA `(.L_x_1723) ;  /* 0x00000000004c0947 */ /* 0x000ff60003800000 */
        /* <DEDUP_REMOVED lines=19> */
.L_x_1723:
[----:B------:R-:W-:Y:S05]  /*9ba0*/  BSYNC B1 ;  /* 0x0000000000017941 */ /* 0x000fea0003800000 */
.L_x_1722:
        /* <DEDUP_REMOVED lines=24> */
.L_x_1720:
[----:B------:R-:W-:Y:S01]  /*9d30*/  ULDC.64 UR4, c[0x0][0xbe0] ;  /* 0x0002f80000047ab9 */ /* 0x000fe20000000a00 */
[----:B------:R-:W-:Y:S01]  /*9d40*/  ULDC.64 UR6, c[0x0][0xbd8] ;  /* 0x0002f60000067ab9 */ /* 0x000fe20000000a00 */
[----:B------:R-:W-:Y:S02]  /*9d50*/  UISETP.NE.U32.AND UP0, UPT, UR4, URZ, UPT ;  /* 0x0000003f0400728c */ /* 0x000fe4000bf05070 */
[----:B------:R-:W-:Y:S02]  /*9d60*/  UIMAD.WIDE UR6, UR37, 0x4, UR6 ;  /* 0x00000004250678a5 */ /* 0x000fe4000f8e0206 */
[----:B------:R-:W-:-:S03]  /*9d70*/  UISETP.NE.AND.EX UP1, UPT, UR5, URZ, UPT, UP0 ;  /* 0x0000003f0500728c */ /* 0x000fc6000bf25300 */
[----:B------:R-:W-:Y:S02]  /*9d80*/  ULDC.64 UR4, c[0x0][0xbd8] ;  /* 0x0002f60000047ab9 */ /* 0x000fe40000000a00 */
[----:B------:R-:W-:Y:S01]  /*9d90*/  UISETP.NE.U32.AND UP0, UPT, UR4, URZ, UPT ;  /* 0x0000003f0400728c */ /* 0x000fe2000bf05070 */
[----:B------:R-:W-:-:S03]  /*9da0*/  PLOP3.LUT P2, PT, PT, PT, UP1, 0x80, 0x0 ;  /* 0x000000000000781c */ /* 0x000fc60003f4f018 */
[----:B------:R-:W-:-:S03]  /*9db0*/  UISETP.NE.AND.EX UP0, UPT, UR5, URZ, UPT, UP0 ;  /* 0x0000003f0500728c */ /* 0x000fc6000bf05300 */
[----:B------:R-:W-:Y:S02]  /*9dc0*/  @UP1 ULDC.64 UR4, c[0x0][0xbe0] ;  /* 0x0002f80000041ab9 */ /* 0x000fe40000000a00 */
[----:B------:R-:W-:Y:S01]  /*9dd0*/  @UP1 UIMAD.WIDE UR4, UR37, 0x4, UR4 ;  /* 0x00000004250418a5 */ /* 0x000fe2000f8e0204 */
[----:B------:R-:W-:-:S05]  /*9de0*/  PLOP3.LUT P1, PT, PT, PT, UP0, 0x80, 0x0 ;  /* 0x000000000000781c */ /* 0x000fca0003f2f008 */
[----:B------:R-:W-:Y:S02]  /*9df0*/  IMAD.U32 R4, RZ, RZ, UR4 ;  /* 0x00000004ff047e24 */ /* 0x000fe4000f8e00ff */
[----:B------:R-:W-:Y:S02]  /*9e00*/  IMAD.U32 R5, RZ, RZ, UR5 ;  /* 0x00000005ff057e24 */ /* 0x000fe4000f8e00ff */
[----:B------:R-:W-:-:S03]  /*9e10*/  IMAD.MOV.U32 R7, RZ, RZ, RZ ;  /* 0x000000ffff077224 */ /* 0x000fc600078e00ff */
[----:B------:R-:W2:Y:S01]  /*9e20*/  @P2 LDG.E R4, desc[UR50][R4.64] ;  /* 0x0000003204042981 */ /* 0x000ea2000c1e1900 */
[----:B------:R-:W-:Y:S02]  /*9e30*/  IMAD.U32 R2, RZ, RZ, UR6 ;  /* 0x00000006ff027e24 */ /* 0x000fe4000f8e00ff */
[----:B------:R-:W-:-:S05]  /*9e40*/  IMAD.U32 R3, RZ, RZ, UR7 ;  /* 0x00000007ff037e24 */ /* 0x000fca000f8e00ff */
[----:B------:R0:W5:Y:S01]  /*9e50*/  @P1 LDG.E R7, desc[UR50][R2.64] ;  /* 0x0000003202071981 */ /* 0x000162000c1e1900 */
[----:B------:R-:W-:Y:S01]  /*9e60*/  ULDC UR4, c[0x0][0xa88] ;  /* 0x0002a20000047ab9 */ /* 0x000fe20000000800 */
[----:B------:R-:W-:Y:S02]  /*9e70*/  ISETP.GT.AND P0, PT, R154, 0xbf, PT ;  /* 0x000000bf9a00780c */ /* 0x000fe40003f04270 */
[----:B--2---:R-:W-:Y:S01]  /*9e80*/  @P2 R2UR UR4, R4 ;  /* 0x00000000040422ca */ /* 0x004fe200000e0000 */
[----:B0-----:R-:W-:-:S14]  /*9e90*/  @P2 BRA `(.L_x_1725) ;  /* 0x0000000000182947 */ /* 0x001fdc0003800000 */
[----:B------:R-:W-:Y:S05]  /*9ea0*/  @!P1 BRA `(.L_x_1725) ;  /* 0x0000000000149947 */ /* 0x000fea0003800000 */
[----:B------:R-:W2:Y:S04]  /*9eb0*/  LDG.E R4, desc[UR50][R2.64] ;  /* 0x0000003202047981 */ /* 0x000ea8000c1e1900 */
[----:B------:R-:W3:Y:S01]  /*9ec0*/  LDG.E R0, desc[UR50][R2.64+0x4] ;  /* 0x0000043202007981 */ /* 0x000ee2000c1e1900 */
[----:B--2---:R-:W-:Y:S02]  /*9ed0*/  R2UR UR5, R4 ;  /* 0x00000000040572ca */ /* 0x004fe400000e0000 */
[----:B---3--:R-:W-:-:S13]  /*9ee0*/  R2UR UR4, R0 ;  /* 0x00000000000472ca */ /* 0x008fda00000e0000 */
[----:B------:R-:W-:-:S12]  /*9ef0*/  UIADD3 UR4, -UR5, UR4, URZ ;  /* 0x0000000405047290 */ /* 0x000fd8000fffe13f */
.L_x_1725:
[----:B------:R-:W-:Y:S01]  /*9f00*/  USHF.R.S32.HI UR7, URZ, 0x1f, UR40 ;  /* 0x0000001f3f077899 */ /* 0x000fe20008011428 */
[----:B------:R-:W-:Y:S01]  /*9f10*/  BSSY B1, `(.L_x_1726) ;  /* 0x000001f000017945 */ /* 0x000fe20003800000 */
[----:B------:R-:W-:Y:S01]  /*9f20*/  USEL UR37, UR37, URZ, !UP0 ;  /* 0x0000003f25257287 */ /* 0x000fe2000c000000 */
[----:B------:R-:W-:Y:S01]  /*9f30*/  SHF.R.S32.HI R9, RZ, 0x1f, R16 ;  /* 0x0000001fff097819 */ /* 0x000fe20000011410 */
[----:B------:R-:W-:Y:S01]  /*9f40*/  USEL UR38, UR38, URZ, !UP0 ;  /* 0x0000003f26267287 */ /* 0x000fe2000c000000 */
[----:B-----5:R-:W-:Y:S01]  /*9f50*/  SHF.R.S32.HI R6, RZ, 0x1f, R7 ;  /* 0x0000001fff067819 */ /* 0x020fe20000011407 */
[----:B------:R-:W-:Y:S10]  /*9f60*/  @P0 BRA `(.L_x_1727) ;  /* 0x0000000000640947 */ /* 0x000ff40003800000 */
[----:B------:R-:W0:Y:S01]  /*9f70*/  S2R R2, SR_TID.X ;  /* 0x0000000000027919 */ /* 0x000e220000002100 */
[----:B------:R-:W-:-:S04]  /*9f80*/  IMAD.U32 R0, RZ, RZ, UR39 ;  /* 0x00000027ff007e24 */ /* 0x000fc8000f8e00ff */
[----:B0-----:R-:W-:-:S04]  /*9f90*/  IMAD R0, R0, 0xc0, R2 ;  /* 0x000000c000007824 */ /* 0x001fc800078e0202 */
[----:B------:R-:W-:-:S05]  /*9fa0*/  VIADD R0, R0, 0xffffff80 ;  /* 0xffffff8000007836 */ /* 0x000fca0000000000 */
[----:B------:R-:W-:-:S13]  /*9fb0*/  ISETP.GE.AND P0, PT, R0, UR4, PT ;  /* 0x0000000400007c0c */ /* 0x000fda000bf06270 */
        /* <DEDUP_REMOVED lines=20> */
.L_x_1727:
[----:B------:R-:W-:Y:S05]  /*a100*/  BSYNC B1 ;  /* 0x0000000000017941 */ /* 0x000fea0003800000 */
.L_x_1726:
[----:B------:R-:W-:Y:S01]  /*a110*/  ULDC.64 UR8, c[0x0][0xaa0] ;  /* 0x0002a80000087ab9 */ /* 0x000fe20000000a00 */
[----:B------:R-:W-:Y:S01]  /*a120*/  IMAD.MOV.U32 R2, RZ, RZ, R16 ;  /* 0x000000ffff027224 */ /* 0x000fe200078e0010 */
[----:B------:R-:W-:Y:S01]  /*a130*/  UIMAD UR6, UR39, -0xc0, UR4 ;  /* 0xffffff40270678a4 */ /* 0x000fe2000f8e0204 */
[----:B0-----:R-:W-:Y:S01]  /*a140*/  IMAD.MOV.U32 R3, RZ, RZ, R9 ;  /* 0x000000ffff037224 */ /* 0x001fe200078e0009 */
[----:B------:R-:W-:Y:S01]  /*a150*/  BSSY B1, `(.L_x_1728) ;  /* 0x000002c000017945 */ /* 0x000fe20003800000 */
[----:B------:R-:W-:Y:S02]  /*a160*/  IMAD R0, R6, UR8, RZ ;  /* 0x0000000806007c24 */ /* 0x000fe4000f8e02ff */
[----:B------:R-:W-:Y:S01]  /*a170*/  IMAD.WIDE.U32 R2, R7, UR8, R2 ;  /* 0x0000000807027c25 */ /* 0x000fe2000f8e0002 */
[----:B------:R-:W-:-:S03]  /*a180*/  ISETP.GE.AND P0, PT, R18, UR6, PT ;  /* 0x0000000612007c0c */ /* 0x000fc6000bf06270 */
[----:B------:R-:W-:Y:S01]  /*a190*/  IMAD R7, R7, UR9, R0 ;  /* 0x0000000907077c24 */ /* 0x000fe2000f8e0200 */
[----:B------:R-:W-:Y:S01]  /*a1a0*/  ULDC.64 UR8, c[0x0][0xae0] ;  /* 0x0002b80000087ab9 */ /* 0x000fe20000000a00 */
[----:B------:R-:W-:Y:S01]  /*a1b0*/  VIADD R0, R18, 0x60 ;  /* 0x0000006012007836 */ /* 0x000fe20000000000 */
[----:B------:R-:W-:Y:S01]  /*a1c0*/  UIMAD UR5, UR7, UR8, URZ ;  /* 0x00000008070572a4 */ /* 0x000fe2000f8e023f */
[----:B------:R-:W-:Y:S01]  /*a1d0*/  IMAD.IADD R3, R3, 0x1, R7 ;  /* 0x0000000103037824 */ /* 0x000fe200078e0207 */
[----:B------:R-:W-:Y:S01]  /*a1e0*/  SHF.R.S32.HI R7, RZ, 0x1f, R18 ;  /* 0x0000001fff077819 */ /* 0x000fe20000011412 */
[----:B------:R-:W-:Y:S01]  /*a1f0*/  IMAD.U32 R5, RZ, RZ, UR8 ;  /* 0x00000008ff057e24 */ /* 0x000fe2000f8e00ff */
[----:B------:R-:W-:Y:S01]  /*a200*/  UIMAD UR5, UR40, UR9, UR5 ;  /* 0x00000009280572a4 */ /* 0x000fe2000f8e0205 */
[----:B------:R-:W-:Y:S01]  /*a210*/  IMAD.U32 R9, RZ, RZ, UR39 ;  /* 0x00000027ff097e24 */ /* 0x000fe2000f8e00ff */
[----:B------:R-:W-:Y:S01]  /*a220*/  ISETP.GE.AND P1, PT, R0, UR6, PT ;  /* 0x0000000600007c0c */ /* 0x000fe2000bf26270 */
[----:B------:R-:W-:Y:S01]  /*a230*/  IMAD.WIDE.U32 R2, R5, UR40, R2 ;  /* 0x0000002805027c25 */ /* 0x000fe2000f8e0002 */
[----:B------:R-:W-:-:S02]  /*a240*/  ULDC.64 UR8, c[0x0][0xae8] ;  /* 0x0002ba0000087ab9 */ /* 0x000fc40000000a00 */
[----:B------:R-:W-:Y:S01]  /*a250*/  UIMAD UR4, UR38, UR8, URZ ;  /* 0x00000008260472a4 */ /* 0x000fe2000f8e023f */
[----:B------:R-:W-:Y:S02]  /*a260*/  VIADD R3, R3, UR5 ;  /* 0x0000000503037c36 */ /* 0x000fe40008000000 */
[----:B------:R-:W-:Y:S01]  /*a270*/  IMAD.U32 R5, RZ, RZ, UR8 ;  /* 0x00000008ff057e24 */ /* 0x000fe2000f8e00ff */
[----:B------:R-:W-:Y:S01]  /*a280*/  UIMAD UR4, UR37, UR9, UR4 ;  /* 0x00000009250472a4 */ /* 0x000fe2000f8e0204 */
[----:B------:R-:W-:Y:S02]  /*a290*/  IMAD.MOV.U32 R6, RZ, RZ, R18 ;  /* 0x000000ffff067224 */ /* 0x000fe400078e0012 */
[----:B------:R-:W-:-:S04]  /*a2a0*/  IMAD.WIDE.U32 R4, R5, UR37, R2 ;  /* 0x0000002505047c25 */ /* 0x000fc8000f8e0002 */
        /* <DEDUP_REMOVED lines=22> */
.L_x_1729:
[----:B------:R-:W-:Y:S05]  /*a410*/  BSYNC B1 ;  /* 0x0000000000017941 */ /* 0x000fea0003800000 */
.L_x_1728:
        /* <DEDUP_REMOVED lines=22> */
.L_x_1724:
[----:B------:R-:W-:Y:S05]  /*a580*/  BSYNC B0 ;  /* 0x0000000000007941 */ /* 0x000fea0003800000 */
.L_x_1719:
[----:B------:R-:W-:Y:S02]  /*a590*/  ULDC UR4, c[0x0][0xc14] ;  /* 0x0003050000047ab9 */ /* 0x000fe40000000800 */
[----:B------:R-:W-:-:S13]  /*a5a0*/  ISETP.GE.AND P0, PT, R43, UR4, PT ;  /* 0x000000042b007c0c */ /* 0x000fda000bf06270 */
[----:B------:R-:W-:Y:S05]  /*a5b0*/  @!P0 BRA `(.L_x_1730) ;  /* 0xffffff6400e88947 */ /* 0x000fea000383ffff */
[----:B------:R-:W-:Y:S05]  /*a5c0*/  EXIT ;  /* 0x000000000000794d */ /* 0x000fea0003800000 */
.L_x_1680:
[----:B------:R-:W-:-:S08]  /*a5d0*/  NOP ;  /* 0x0000000000007918 */ /* 0x000fd00000000000 */
[----:B------:R-:W0:-:S00]  /*a5e0*/  USETMAXREG.DEALLOC.CTAPOOL 0x20 ;  /* 0x00000020000079c8 */ /* 0x000e0000080e0500 */
[----:B0-----:R-:W-:Y:S01]  /*a5f0*/  LOP3.LUT R2, R0, 0x3, RZ, 0xc0, !PT ;  /* 0x0000000300027812 */ /* 0x001fe200078ec0ff */
[----:B------:R-:W-:-:S05]  /*a600*/  IMAD.MOV.U32 R4, RZ, RZ, RZ ;  /* 0x000000ffff047224 */ /* 0x000fca00078e00ff */
[----:B------:R-:W0:Y:S02]  /*a610*/  SHFL.IDX PT, R2, R2, RZ, 0x1f ;  /* 0x00001fff02027589 */ /* 0x000e2400000e0000 */
[----:B0-----:R-:W-:-:S04]  /*a620*/  ISETP.NE.AND P0, PT, R2, RZ, PT ;  /* 0x000000ff0200720c */ /* 0x001fc80003f05270 */
[----:B------:R-:W-:-:S05]  /*a630*/  P2R R2, PR, RZ, 0x1 ;  /* 0x00000001ff027803 */ /* 0x000fca0000000000 */
[----:B------:R0:W-:Y:S04]  /*a640*/  STL [R1], R2 ;  /* 0x0000000201007387 */ /* 0x0001e80000100800 */
        /* <DEDUP_REMOVED lines=10> */
.L_x_1731:
[----:B0-----:R-:W0:Y:S01]  /*a6f0*/  S2R R2, SR_TID.X ;  /* 0x0000000000027919 */ /* 0x001e220000002100 */
        /* <DEDUP_REMOVED lines=40> */
.L_x_1737:
        /* <DEDUP_REMOVED lines=14> */
.L_x_1736:
[----:B------:R-:W-:Y:S05]  /*aa60*/  BSYNC B0 ;  /* 0x0000000000007941 */ /* 0x000fea0003800000 */
.L_x_1735:
        /* <DEDUP_REMOVED lines=21> */
.L_x_1733:
        /* <DEDUP_REMOVED lines=25> */
.L_x_1738:
        /* <DEDUP_REMOVED lines=57> */
.L_x_1734:
[----:B------:R-:W-:Y:S01]  /*b0e0*/  IMAD.MOV.U32 R24, RZ, RZ, R7 ;  /* 0x000000ffff187224 */ /* 0x000fe200078e0007 */
[----:B------:R-:W-:Y:S01]  /*b0f0*/  UMOV UR38, URZ ;  /* 0x0000003f00267c82 */ /* 0x000fe20008000000 */
[----:B------:R-:W-:-:S07]  /*b100*/  IMAD.MOV.U32 R25, RZ, RZ, RZ ;  /* 0x000000ffff197224 */ /* 0x000fce00078e00ff */
.L_x_1739:
        /* <DEDUP_REMOVED lines=10> */
.L_x_1732:
[----:B------:R-:W-:Y:S01]  /*b1b0*/  ULDC UR4, c[0x0][0xc14] ;  /* 0x0003050000047ab9 */ /* 0x000fe20000000800 */
[----:B------:R-:W-:Y:S01]  /*b1c0*/  IMAD.MOV.U32 R18, RZ, RZ, 0x1 ;  /* 0x00000001ff127424 */ /* 0x000fe200078e00ff */
[----:B------:R-:W-:Y:S01]  /*b1d0*/  UISETP.GE.AND UP0, UPT, UR49, UR4, UPT ;  /* 0x000000043100728c */ /* 0x000fe2000bf06270 */
[----:B------:R-:W-:Y:S02]  /*b1e0*/  IMAD.MOV.U32 R29, RZ, RZ, RZ ;  /* 0x000000ffff1d7224 */ /* 0x000fe400078e00ff */
[----:B------:R-:W-:-:S03]  /*b1f0*/  IMAD.MOV.U32 R17, RZ, RZ, RZ ;  /* 0x000000ffff117224 */ /* 0x000fc600078e00ff */
[----:B------:R-:W-:-:S13]  /*b200*/  PLOP3.LUT P0, PT, PT, PT, UP0, 0x80, 0x0 ;  /* 0x000000000000781c */ /* 0x000fda0003f0f008 */
[----:B------:R-:W-:Y:S05]  /*b210*/  @P0 BRA `(.L_x_1740) ;  /* 0x0000003800f40947 */ /* 0x000fea0003800000 */
        /* <DEDUP_REMOVED lines=9> */
[----:B------:R-:W-:Y:S01]  /*b2b0*/  IMAD.MOV.U32 R29, RZ, RZ, RZ ;  /* 0x000000ffff1d7224 */ /* 0x000fe200078e00ff */
        /* <DEDUP_REMOVED lines=23> */
.L_x_1804:
[----:B------:R-:W-:Y:S01]  /*b430*/  ULDC.64 UR4, c[0x0][0xc60] ;  /* 0x0003180000047ab9 */ /* 0x000fe20000000a00 */
[----:B------:R-:W-:Y:S01]  /*b440*/  ULDC.64 UR6, c[0x0][0xa08] ;  /* 0x0002820000067ab9 */ /* 0x000fe20000000a00 */
[----:B------:R-:W-:Y:S01]  /*b450*/  UIMAD.WIDE UR4, UR49, 0x4, UR4 ;  /* 0x00000004310478a5 */ /* 0x000fe2000f8e0204 */
[----:B------:R-:W-:-:S05]  /*b460*/  ULDC.64 UR8, c[0x0][0xa18] ;  /* 0x0002860000087ab9 */ /* 0x000fca0000000a00 */
[----:B------:R-:W-:Y:S02]  /*b470*/  IMAD.U32 R2, RZ, RZ, UR4 ;  /* 0x00000004ff027e24 */ /* 0x000fe4000f8e00ff */
[----:B------:R-:W-:Y:S01]  /*b480*/  IMAD.U32 R3, RZ, RZ, UR5 ;  /* 0x00000005ff037e24 */ /* 0x000fe2000f8e00ff */
[----:B------:R-:W-:-:S04]  /*b490*/  ULDC.64 UR4, c[0x0][0xa28] ;  /* 0x00028a0000047ab9 */ /* 0x000fc80000000a00 */
[----:B------:R-:W2:Y:S01]  /*b4a0*/  LDG.E R2, desc[UR50][R2.64] ;  /* 0x0000003202027981 */ /* 0x000ea2000c1e1900 */
[----:B------:R-:W-:Y:S01]  /*b4b0*/  UISETP.NE.U32.AND UP0, UPT, UR4, URZ, UPT ;  /* 0x0000003f0400728c */ /* 0x000fe2000bf05070 */
[----:B------:R-:W-:-:S03]  /*b4c0*/  ISETP.NE.U32.AND P0, PT, RZ, UR6, PT ;  /* 0x00000006ff007c0c */ /* 0x000fc6000bf05070 */
[----:B------:R-:W-:Y:S01]  /*b4d0*/  UISETP.NE.AND.EX UP0, UPT, UR5, URZ, UPT, UP0 ;  /* 0x0000003f0500728c */ /* 0x000fe2000bf05300 */
[----:B------:R-:W-:-:S05]  /*b4e0*/  ISETP.NE.AND.EX P0, PT, RZ, UR7, PT, P0 ;  /* 0x00000007ff007c0c */ /* 0x000fca000bf05300 */
[----:B------:R-:W-:Y:S01]  /*b4f0*/  PLOP3.LUT P2, PT, PT, PT, UP0, 0x80, 0x0 ;  /* 0x000000000000781c */ /* 0x000fe20003f4f008 */
[----:B0-----:R-:W0:Y:S01]  /*b500*/  LDC R0, c[0x0][0x288] ;  /* 0x0000a200ff007b82 */ /* 0x001e220000000800 */
[----:B------:R-:W-:Y:S01]  /*b510*/  IMAD.MOV.U32 R27, RZ, RZ, RZ ;  /* 0x000000ffff1b7224 */ /* 0x000fe200078e00ff */
[----:B--2---:R-:W-:-:S13]  /*b520*/  R2UR UR45, R2 ;  /* 0x00000000022d72ca */ /* 0x004fda00000e0000 */
[----:B------:R-:W-:Y:S02]  /*b530*/  USHF.R.S32.HI UR44, URZ, 0x1f, UR45 ;  /* 0x0000001f3f2c7899 */ /* 0x000fe4000801142d */
[----:B------:R-:W-:Y:S02]  /*b540*/  @UP0 ULEA UR4, UP1, UR45, UR4, 0x2 ;  /* 0x000000042d040291 */ /* 0x000fe4000f82103f */
[----:B------:R-:W-:Y:S02]  /*b550*/  USHF.L.U32 UR43, UR45, 0x2, URZ ;  /* 0x000000022d2b7899 */ /* 0x000fe4000800063f */
[----:B------:R-:W-:Y:S02]  /*b560*/  @UP0 ULEA.HI.X UR5, UR45, UR5, UR44, 0x2, UP1 ;  /* 0x000000052d050291 */ /* 0x000fe400088f142c */
[----:B------:R-:W-:Y:S01]  /*b570*/  USHF.L.U64.HI UR44, UR45, 0x2, UR44 ;  /* 0x000000022d2c7899 */ /* 0x000fe2000801022c */
[----:B------:R-:W-:Y:S01]  /*b580*/  IMAD.U32 R4, RZ, RZ, UR4 ;  /* 0x00000004ff047e24 */ /* 0x000fe2000f8e00ff */
[----:B------:R-:W-:-:S02]  /*b590*/  UIADD3 UR6, UP1, UR43, UR6, URZ ;  /* 0x000000062b067290 */ /* 0x000fc4000ff3e03f */
[----:B------:R-:W-:Y:S01]  /*b5a0*/  UISETP.NE.U32.AND UP0, UPT, UR8, URZ, UPT ;  /* 0x0000003f0800728c */ /* 0x000fe2000bf05070 */
[----:B------:R-:W-:Y:S01]  /*b5b0*/  IMAD.U32 R5, RZ, RZ, UR5 ;  /* 0x00000005ff057e24 */ /* 0x000fe2000f8e00ff */
[----:B------:R-:W-:Y:S02]  /*b5c0*/  UIADD3.X UR7, UR44, UR7, URZ, UP1, !UPT ;  /* 0x000000072c077290 */ /* 0x000fe40008ffe43f */
[----:B------:R-:W-:Y:S01]  /*b5d0*/  UISETP.NE.AND.EX UP0, UPT, UR9, URZ, UPT, UP0 ;  /* 0x0000003f0900728c */ /* 0x000fe2000bf05300 */
[----:B------:R-:W-:Y:S01]  /*b5e0*/  IMAD.U32 R2, RZ, RZ, UR6 ;  /* 0x00000006ff027e24 */ /* 0x000fe2000f8e00ff */
[----:B------:R1:W2:Y:S02]  /*b5f0*/  @P2 LDG.E R8, desc[UR50][R4.64] ;  /* 0x0000003204082981 */ /* 0x0002a4000c1e1900 */
[----:B------:R-:W-:Y:S01]  /*b600*/  IMAD.U32 R3, RZ, RZ, UR7 ;  /* 0x00000007ff037e24 */ /* 0x000fe2000f8e00ff */
[----:B------:R-:W-:Y:S02]  /*b610*/  ULDC.64 UR6, c[0x0][0xa00] ;  /* 0x0002800000067ab9 */ /* 0x000fe40000000a00 */
[----:B------:R-:W-:-:S02]  /*b620*/  UIADD3 UR5, UP1, UR43, UR6, URZ ;  /* 0x000000062b057290 */ /* 0x000fc4000ff3e03f */
[----:B------:R-:W3:Y:S01]  /*b630*/  @P0 LDG.E R9, desc[UR50][R2.64] ;  /* 0x0000003202090981 */ /* 0x000ee2000c1e1900 */
[----:B------:R-:W-:Y:S01]  /*b640*/  ISETP.NE.U32.AND P1, PT, RZ, UR6, PT ;  /* 0x00000006ff007c0c */ /* 0x000fe2000bf25070 */
[----:B------:R-:W-:Y:S02]  /*b650*/  UIADD3.X UR6, UR44, UR7, URZ, UP1, !UPT ;  /* 0x000000072c067290 */ /* 0x000fe40008ffe43f */
[----:B------:R-:W-:Y:S01]  /*b660*/  @UP0 UIADD3 UR4, UP1, UR43, UR8, URZ ;  /* 0x000000082b040290 */ /* 0x000fe2000ff3e03f */
[----:B------:R-:W-:Y:S01]  /*b670*/  ISETP.NE.AND.EX P1, PT, RZ, UR7, PT, P1 ;  /* 0x00000007ff007c0c */ /* 0x000fe2000bf25310 */
[----:B-1----:R-:W-:Y:S01]  /*b680*/  IMAD.U32 R4, RZ, RZ, UR5 ;  /* 0x00000005ff047e24 */ /* 0x002fe2000f8e00ff */
[----:B------:R-:W-:Y:S01]  /*b690*/  PLOP3.LUT P3, PT, PT, PT, UP0, 0x80, 0x0 ;  /* 0x000000000000781c */ /* 0x000fe20003f6f008 */
[----:B------:R-:W-:Y:S01]  /*b6a0*/  @UP0 UIADD3.X UR5, UR44, UR9, URZ, UP1, !UPT ;  /* 0x000000092c050290 */ /* 0x000fe20008ffe43f */
[----:B------:R-:W-:Y:S01]  /*b6b0*/  IMAD.U32 R5, RZ, RZ, UR6 ;  /* 0x00000006ff057e24 */ /* 0x000fe2000f8e00ff */
[----:B------:R-:W-:Y:S01]  /*b6c0*/  UMOV UR42, URZ ;  /* 0x0000003f002a7c82 */ /* 0x000fe20008000000 */
[----:B------:R-:W-:Y:S01]  /*b6d0*/  IMAD.U32 R6, RZ, RZ, UR4 ;  /* 0x00000004ff067e24 */ /* 0x000fe2000f8e00ff */
[----:B------:R-:W-:Y:S01]  /*b6e0*/  ULDC.64 UR6, c[0x0][0x3f8] ;  /* 0x0000fe0000067ab9 */ /* 0x000fe20000000a00 */
[----:B------:R-:W-:Y:S01]  /*b6f0*/  ULDC.64 UR8, c[0x0][0xa20] ;  /* 0x0002880000087ab9 */ /* 0x000fe20000000a00 */
[----:B------:R-:W-:-:S04]  /*b700*/  IMAD.U32 R7, RZ, RZ, UR5 ;  /* 0x00000005ff077e24 */ /* 0x000fc8000f8e00ff */
[----:B------:R1:W5:Y:S01]  /*b710*/  @P1 LDG.E R27, desc[UR50][R4.64] ;  /* 0x00000032041b1981 */ /* 0x000362000c1e1900 */
[----:B------:R-:W-:Y:S01]  /*b720*/  UMOV UR4, URZ ;  /* 0x0000003f00047c82 */ /* 0x000fe20008000000 */
[----:B------:R-:W-:Y:S02]  /*b730*/  UISETP.NE.U32.AND UP0, UPT, UR6, URZ, UPT ;  /* 0x0000003f0600728c */ /* 0x000fe4000bf05070 */
[----:B0-----:R1:W5:Y:S01]  /*b740*/  @P3 LDG.E R0, desc[UR50][R6.64] ;  /* 0x0000003206003981 */ /* 0x001362000c1e1900 */
[----:B------:R-:W-:Y:S01]  /*b750*/  ULDC UR5, c[0x0][0x404] ;  /* 0x0001010000057ab9 */ /* 0x000fe20000000800 */
[----:B------:R-:W-:Y:S01]  /*b760*/  UISETP.NE.AND.EX UP0, UPT, UR7, URZ, UPT, UP0 ;  /* 0x0000003f0700728c */ /* 0x000fe2000bf05300 */
[----:B------:R-:W-:-:S03]  /*b770*/  ULDC UR6, c[0x0][0x2e0] ;  /* 0x0000b80000067ab9 */ /* 0x000fc60000000800 */
[----:B------:R-:W-:-:S04]  /*b780*/  USEL UR5, UR5, 0x1, UP0 ;  /* 0x0000000105057887 */ /* 0x000fc80008000000 */
[----:B------:R-:W-:Y:S01]  /*b790*/  UIMAD UR5, UR5, UR6, URZ ;  /* 0x00000006050572a4 */ /* 0x000fe2000f8e023f */
[----:B--2---:R-:W-:Y:S02]  /*b7a0*/  @P2 R2UR UR4, R8 ;  /* 0x00000000080422ca */ /* 0x004fe400000e0000 */
[----:B---3--:R-:W-:Y:S02]  /*b7b0*/  @P0 R2UR UR42, R9 ;  /* 0x00000000092a02ca */ /* 0x008fe400000e0000 */
[----:B------:R-:W-:-:S04]  /*b7c0*/  ISETP.NE.U32.AND P2, PT, RZ, UR8, PT ;  /* 0x00000008ff007c0c */ /* 0x000fc8000bf45070 */
[----:B------:R-:W-:-:S07]  /*b7d0*/  ISETP.NE.AND.EX P2, PT, RZ, UR9, PT, P2 ;  /* 0x00000009ff007c0c */ /* 0x000fce000bf45320 */
[----:B------:R-:W-:Y:S01]  /*b7e0*/  UIADD3 UR42, UR42, UR4, URZ ;  /* 0x000000042a2a7290 */ /* 0x000fe2000fffe03f */
[----:B-1----:R-:W-:Y:S11]  /*b7f0*/  @P3 BRA `(.L_x_1741) ;  /* 0x0000000000103947 */ /* 0x002ff60003800000 */
[----:B------:R-:W-:Y:S05]  /*b800*/  @!P1 BRA `(.L_x_1741) ;  /* 0x00000000000c9947 */ /* 0x000fea0003800000 */
[----:B------:R-:W2:Y:S04]  /*b810*/  LDG.E R7, desc[UR50][R4.64] ;  /* 0x0000003204077981 */ /* 0x000ea8000c1e1900 */
[----:B-----5:R-:W2:Y:S02]  /*b820*/  LDG.E R0, desc[UR50][R4.64+0x4] ;  /* 0x0000043204007981 */ /* 0x020ea4000c1e1900 */
[----:B--2---:R-:W-:-:S07]  /*b830*/  IMAD.IADD R0, R0, 0x1, -R7 ;  /* 0x0000000100007824 */ /* 0x004fce00078e0a07 */
.L_x_1741:
[----:B------:R-:W-:Y:S01]  /*b840*/  IMAD.U32 R4, RZ, RZ, UR5 ;  /* 0x00000005ff047e24 */ /* 0x000fe2000f8e00ff */
[----:B------:R-:W-:Y:S06]  /*b850*/  @!P2 BRA `(.L_x_1742) ;  /* 0x000000000018a947 */ /* 0x000fec0003800000 */
[----:B------:R-:W-:-:S04]  /*b860*/  UIADD3 UR5, UP0, UR43, UR8, URZ ;  /* 0x000000082b057290 */ /* 0x000fc8000ff1e03f */
[----:B------:R-:W-:Y:S02]  /*b870*/  UIADD3.X UR6, UR44, UR9, URZ, UP0, !UPT ;  /* 0x000000092c067290 */ /* 0x000fe400087fe43f */
[----:B------:R-:W-:-:S04]  /*b880*/  IMAD.U32 R2, RZ, RZ, UR5 ;  /* 0x00000005ff027e24 */ /* 0x000fc8000f8e00ff */
[----:B------:R-:W-:-:S05]  /*b890*/  IMAD.U32 R3, RZ, RZ, UR6 ;  /* 0x00000006ff037e24 */ /* 0x000fca000f8e00ff */
[----:B------:R0:W5:Y:S01]  /*b8a0*/  LDG.E R4, desc[UR50][R2.64] ;  /* 0x0000003202047981 */ /* 0x000162000c1e1900 */
[----:B------:R-:W-:Y:S05]  /*b8b0*/  BRA `(.L_x_1743) ;  /* 0x0000000000107947 */ /* 0x000fea0003800000 */
.L_x_1742:
[----:B------:R-:W-:Y:S05]  /*b8c0*/  @!P0 BRA `(.L_x_1743) ;  /* 0x00000000000c8947 */ /* 0x000fea0003800000 */
[----:B------:R-:W2:Y:S04]  /*b8d0*/  LDG.E R5, desc[UR50][R2.64] ;  /* 0x0000003202057981 */ /* 0x000ea8000c1e1900 */
[----:B------:R-:W2:Y:S02]  /*b8e0*/  LDG.E R4, desc[UR50][R2.64+0x4] ;  /* 0x0000043202047981 */ /* 0x000ea4000c1e1900 */
[----:B--2---:R-:W-:-:S07]  /*b8f0*/  IMAD.IADD R4, R4, 0x1, -R5 ;  /* 0x0000000104047824 */ /* 0x004fce00078e0a05 */
.L_x_1743:
[----:B0-----:R-:W-:Y:S01]  /*b900*/  IMAD R3, R25, 0xc0, RZ ;  /* 0x000000c019037824 */ /* 0x001fe200078e02ff */
[----:B------:R-:W-:Y:S01]  /*b910*/  BSSY B6, `(.L_x_1744) ;  /* 0x000028c000067945 */ /* 0x000fe20003800000 */
[----:B-----5:R-:W-:-:S03]  /*b920*/  VIADD R4, R4, -UR4 ;  /* 0x8000000404047c36 */ /* 0x020fc60008000000 */
[----:B------:R-:W-:Y:S01]  /*b930*/  IADD3 R3, -R0, 0x13f, R3 ;  /* 0x0000013f00037810 */ /* 0x000fe20007ffe103 */
[----:B------:R-:W-:-:S04]  /*b940*/  VIADD R0, R4, 0x7f ;  /* 0x0000007f04007836 */ /* 0x000fc80000000000 */
[----:B------:R-:W-:Y:S01]  /*b950*/  IMAD.IADD R4, R4, 0x1, R3 ;  /* 0x0000000104047824 */ /* 0x000fe200078e0203 */
[----:B------:R-:W-:-:S04]  /*b960*/  SHF.R.S32.HI R3, RZ, 0x1f, R0 ;  /* 0x0000001fff037819 */ /* 0x000fc80000011400 */
[----:B------:R-:W-:Y:S02]  /*b970*/  SHF.R.S32.HI R5, RZ, 0x1f, R4 ;  /* 0x0000001fff057819 */ /* 0x000fe40000011404 */
[----:B------:R-:W-:Y:S02]  /*b980*/  LEA.HI R3, R3, R0, RZ, 0x7 ;  /* 0x0000000003037211 */ /* 0x000fe400078f38ff */
[----:B------:R-:W-:Y:S02]  /*b990*/  LEA.HI R5, R5, R4, RZ, 0x7 ;  /* 0x0000000405057211 */ /* 0x000fe400078f38ff */
[----:B------:R-:W-:Y:S02]  /*b9a0*/  SHF.R.S32.HI R3, RZ, 0x7, R3 ;  /* 0x00000007ff037819 */ /* 0x000fe40000011403 */
[----:B------:R-:W-:-:S04]  /*b9b0*/  SHF.R.S32.HI R26, RZ, 0x7, R5 ;  /* 0x00000007ff1a7819 */ /* 0x000fc80000011405 */
[----:B------:R-:W-:-:S04]  /*b9c0*/  VIMNMX R26, R3, R26, PT ;  /* 0x0000001a031a7248 */ /* 0x000fc80003fe0100 */
[----:B------:R-:W-:-:S13]  /*b9d0*/  ISETP.GT.AND P0, PT, R26, RZ, PT ;  /* 0x000000ff1a00720c */ /* 0x000fda0003f04270 */
        /* <DEDUP_REMOVED lines=18> */
.L_x_1745:
        /* <DEDUP_REMOVED lines=23> */
.L_x_1747:
        /* <DEDUP_REMOVED lines=20> */
.L_x_1748:
        /* <DEDUP_REMOVED lines=20> */
.L_x_1749:
        /* <DEDUP_REMOVED lines=18> */
.L_x_1750:
[----:B------:R-:W-:Y:S01]  /*c010*/  ULDC.64 UR4, c[0x0][0x9f8] ;  /* 0x00027e0000047ab9 */ /* 0x000fe20000000a00 */
[----:B------:R-:W-:Y:S01]  /*c020*/  IMAD.U32 R19, RZ, RZ, UR45 ;  /* 0x0000002dff137e24 */ /* 0x000fe2000f8e00ff */
[----:B------:R-:W-:Y:S01]  /*c030*/  UISETP.NE.U32.AND UP0, UPT, UR4, URZ, UPT ;  /* 0x0000003f0400728c */ /* 0x000fe2000bf05070 */
[----:B------:R-:W0:Y:S01]  /*c040*/  S2R R4, SR_TID.X ;  /* 0x0000000000047919 */ /* 0x000e220000002100 */
[----:B------:R-:W1:Y:S01]  /*c050*/  LDC R0, c[0x0][0x428] ;  /* 0x00010a00ff007b82 */ /* 0x000e620000000800 */
[----:B------:R-:W-:Y:S01]  /*c060*/  IMAD R27, R25, 0xc0, R27 ;  /* 0x000000c0191b7824 */ /* 0x000fe200078e021b */
[----:B------:R-:W-:Y:S01]  /*c070*/  UISETP.NE.AND.EX UP0, UPT, UR5, URZ, UPT, UP0 ;  /* 0x0000003f0500728c */ /* 0x000fe2000bf05300 */
[----:B------:R-:W-:-:S05]  /*c080*/  ULDC.64 UR14, c[0x0][0xa08] ;  /* 0x00028200000e7ab9 */ /* 0x000fca0000000a00 */
[----:B------:R-:W-:-:S05]  /*c090*/  PLOP3.LUT P0, PT, PT, PT, UP0, 0x80, 0x0 ;  /* 0x000000000000781c */ /* 0x000fca0003f0f008 */
[----:B------:R-:W-:-:S04]  /*c0a0*/  @UP0 UIADD3 UR4, UP1, UR43, UR4, URZ ;  /* 0x000000042b040290 */ /* 0x000fc8000ff3e03f */
[----:B------:R-:W-:Y:S02]  /*c0b0*/  @UP0 UIADD3.X UR5, UR44, UR5, URZ, UP1, !UPT ;  /* 0x000000052c050290 */ /* 0x000fe40008ffe43f */
[----:B------:R-:W-:-:S04]  /*c0c0*/  IMAD.U32 R2, RZ, RZ, UR4 ;  /* 0x00000004ff027e24 */ /* 0x000fc8000f8e00ff */
[----:B------:R-:W-:Y:S01]  /*c0d0*/  IMAD.U32 R3, RZ, RZ, UR5 ;  /* 0x00000005ff037e24 */ /* 0x000fe2000f8e00ff */
[----:B-1----:R-:W-:Y:S01]  /*c0e0*/  ISETP.NE.AND P2, PT, R0, 0x1, PT ;  /* 0x000000010000780c */ /* 0x002fe20003f45270 */
[----:B------:R-:W-:-:S03]  /*c0f0*/  ULDC.64 UR4, c[0x0][0xa00] ;  /* 0x0002800000047ab9 */ /* 0x000fc60000000a00 */
[----:B------:R1:W2:Y:S01]  /*c100*/  @P0 LDG.E R19, desc[UR50][R2.64] ;  /* 0x0000003202130981 */ /* 0x0002a2000c1e1900 */
[----:B------:R-:W-:Y:S01]  /*c110*/  ISETP.NE.U32.AND P0, PT, RZ, UR4, PT ;  /* 0x00000004ff007c0c */ /* 0x000fe2000bf05070 */
[----:B------:R-:W-:Y:S01]  /*c120*/  UMOV UR36, URZ ;  /* 0x0000003f00247c82 */ /* 0x000fe20008000000 */
[----:B0-----:R-:W-:Y:S01]  /*c130*/  LOP3.LUT R21, R4, 0x7f, RZ, 0xc0, !PT ;  /* 0x0000007f04157812 */ /* 0x001fe200078ec0ff */
[----:B------:R-:W-:Y:S01]  /*c140*/  UMOV UR4, 0x20 ;  /* 0x0000002000047882 */ /* 0x000fe20000000000 */
[----:B------:R-:W-:Y:S01]  /*c150*/  ISETP.NE.AND.EX P0, PT, RZ, UR5, PT, P0 ;  /* 0x00000005ff007c0c */ /* 0x000fe2000bf05300 */
[----:B------:R-:W-:Y:S01]  /*c160*/  UMOV UR6, UR38 ;  /* 0x0000002600067c82 */ /* 0x000fe20008000000 */
[----:B------:R-:W-:Y:S01]  /*c170*/  ISETP.NE.AND P1, PT, R21, RZ, PT ;  /* 0x000000ff1500720c */ /* 0x000fe20003f25270 */
[----:B------:R-:W-:Y:S01]  /*c180*/  UMOV UR8, 0x40 ;  /* 0x0000004000087882 */ /* 0x000fe20000000000 */
[----:B------:R-:W0:Y:S01]  /*c190*/  @P2 LDC R0, c[0x0][0x42c] ;  /* 0x00010b00ff002b82 */ /* 0x000e220000000800 */
[----:B------:R-:W-:Y:S01]  /*c1a0*/  SEL R6, RZ, UR45, P0 ;  /* 0x0000002dff067c07 */ /* 0x000fe20008000000 */
[----:B------:R-:W-:Y:S01]  /*c1b0*/  UMOV UR10, UR38 ;  /* 0x00000026000a7c82 */ /* 0x000fe20008000000 */
[----:B------:R-:W-:Y:S01]  /*c1c0*/  R2UR UR37, R27 ;  /* 0x000000001b2572ca */ /* 0x000fe200000e0000 */
[----:B------:R-:W-:Y:S01]  /*c1d0*/  IMAD.U32 R16, RZ, RZ, UR38 ;  /* 0x00000026ff107e24 */ /* 0x000fe2000f8e00ff */
[----:B------:R-:W-:-:S02]  /*c1e0*/  R2UR UR39, R6 ;  /* 0x00000000062772ca */ /* 0x000fc400000e0000 */
[----:B------:R-:W-:Y:S01]  /*c1f0*/  SHF.R.U32.HI R4, RZ, 0x5, R4 ;  /* 0x00000005ff047819 */ /* 0x000fe20000011604 */
[----:B-1----:R-:W1:Y:S03]  /*c200*/  LDC.64 R2, c[0x0][0x3f8] ;  /* 0x0000fe00ff027b82 */ /* 0x002e660000000a00 */
[----:B------:R-:W-:Y:S01]  /*c210*/  VOTEU.ALL UP1, P1 ;  /* 0x00000000003f7886 */ /* 0x000fe20000820000 */
[----:B------:R-:W-:-:S04]  /*c220*/  LOP3.LUT R4, R4, 0x3, RZ, 0xc0, !PT ;  /* 0x0000000304047812 */ /* 0x000fc800078ec0ff */
[----:B------:R-:W3:Y:S01]  /*c230*/  @P2 LDC R5, c[0x0][0x430] ;  /* 0x00010c00ff052b82 */ /* 0x000ee20000000800 */
[----:B------:R-:W-:Y:S01]  /*c240*/  @!UP1 UIADD3 UR12, UP0, UR52, 0x270, URZ ;  /* 0x00000270340c9890 */ /* 0x000fe2000ff1e03f */
[----:B------:R-:W-:Y:S01]  /*c250*/  UMOV UR5, UR37 ;  /* 0x0000002500057c82 */ /* 0x000fe20008000000 */
[----:B------:R-:W-:Y:S02]  /*c260*/  UMOV UR7, UR39 ;  /* 0x0000002700077c82 */ /* 0x000fe40008000000 */
[----:B------:R-:W-:Y:S01]  /*c270*/  @!UP1 UIADD3.X UR13, URZ, UR53, URZ, UP0, !UPT ;  /* 0x000000353f0d9290 */ /* 0x000fe200087fe43f */
[----:B------:R-:W-:Y:S01]  /*c280*/  UMOV UR9, UR37 ;  /* 0x0000002500097c82 */ /* 0x000fe20008000000 */
[----:B0-----:R-:W-:Y:S01]  /*c290*/  @P2 IMAD.HI.U32 R0, R0, UR38, RZ ;  /* 0x0000002600002c27 */ /* 0x001fe2000f8e00ff */
[----:B------:R-:W-:-:S06]  /*c2a0*/  UMOV UR11, UR39 ;  /* 0x00000027000b7c82 */ /* 0x000fcc0008000000 */
[----:B------:R0:W-:Y:S01]  /*c2b0*/  @!UP1 UTMAPF.L2.4D [UR36], [UR12] ;  /* 0x000000240c0095b8 */ /* 0x0001e20008018000 */
[----:B-1----:R-:W-:Y:S01]  /*c2c0*/  LOP3.LUT P0, RZ, R2, UR14, RZ, 0xfc, !PT ;  /* 0x0000000e02ff7c12 */ /* 0x002fe2000f80fcff */
[----:B------:R-:W-:-:S03]  /*c2d0*/  UMOV UR14, 0xffffffff ;  /* 0xffffffff000e7882 */ /* 0x000fc60000000000 */
[----:B------:R-:W-:Y:S01]  /*c2e0*/  LOP3.LUT P0, RZ, R3, UR15, RZ, 0xfc, P0 ;  /* 0x0000000f03ff7c12 */ /* 0x000fe2000800fcff */
[----:B------:R0:W-:Y:S01]  /*c2f0*/  @!UP1 UTMAPF.L2.4D [UR4], [UR12] ;  /* 0x000000040c0095b8 */ /* 0x0001e20008018000 */
[----:B---3--:R-:W-:Y:S01]  /*c300*/  @P2 SHF.R.U32.HI R16, RZ, R5, R0 ;  /* 0x00000005ff102219 */ /* 0x008fe20000011600 */
[----:B------:R0:W-:Y:S01]  /*c310*/  @!UP1 UTMAPF.L2.4D [UR8], [UR12] ;  /* 0x000000080c0095b8 */ /* 0x0001e20008018000 */
[----:B--2---:R-:W-:Y:S02]  /*c320*/  SHF.R.S32.HI R20, RZ, 0x1f, R19 ;  /* 0x0000001fff147819 */ /* 0x004fe40000011413 */
[----:B------:R-:W-:Y:S01]  /*c330*/  SEL R0, R19, RZ, !P0 ;  /* 0x000000ff13007207 */ /* 0x000fe20004000000 */
[----:B0-----:R-:W-:Y:S06]  /*c340*/  BRA.DIV UR14, `(.L_x_1751) ;  /* 0x000000320e4c7947 */ /* 0x001fec000b800000 */
[----:B------:R0:W1:Y:S02]  /*c350*/  SHFL.IDX PT, R14, R4, RZ, 0x1f ;  /* 0x00001fff040e7589 */ /* 0x00006400000e0000 */
.L_x_1823:
[----:B-1----:R-:W-:Y:S02]  /*c360*/  ISETP.NE.AND P0, PT, R14, RZ, PT ;  /* 0x000000ff0e00720c */ /* 0x002fe40003f05270 */
[----:B------:R-:W-:-:S11]  /*c370*/  PLOP3.LUT P6, PT, PT, PT, PT, 0x8, 0x0 ;  /* 0x000000000000781c */ /* 0x000fd60003fce170 */
[----:B------:R-:W-:Y:S05]  /*c380*/  @P0 BRA `(.L_x_1752) ;  /* 0x0000000800080947 */ /* 0x000fea0003800000 */
[----:B------:R-:W-:Y:S01]  /*c390*/  UMOV UR4, 0xffffffff ;  /* 0xffffffff00047882 */ /* 0x000fe20000000000 */
[----:B------:R-:W-:Y:S02]  /*c3a0*/  VIADD R7, R26, 0xffffffff ;  /* 0xffffffff1a077836 */ /* 0x000fe40000000000 */
[----:B------:R-:W-:Y:S05]  /*c3b0*/  BRA.DIV UR4, `(.L_x_1753) ;  /* 0x0000003204507947 */ /* 0x000fea000b800000 */
[----:B------:R-:W-:-:S13]  /*c3c0*/  ELECT P6, URZ, PT ;  /* 0x00000000003f782f */ /* 0x000fda00038c0000 */
.L_x_1826:
        /* <DEDUP_REMOVED lines=22> */
.L_x_1755:
[----:B------:R-:W-:Y:S02]  /*c530*/  LEA R5, R17, UR40, 0x3 ;  /* 0x0000002811057c11 */ /* 0x000fe4000f8e18ff */
[----:B-1----:R-:W-:Y:S02]  /*c540*/  SHF.L.U32 R2, R18, 0x1f, RZ ;  /* 0x0000001f12027819 */ /* 0x002fe400000006ff */
[----:B------:R-:W-:Y:S02]  /*c550*/  ISETP.NE.AND P0, PT, R21, RZ, PT ;  /* 0x000000ff1500720c */ /* 0x000fe40003f05270 */
[----:B------:R-:W1:Y:S02]  /*c560*/  SYNCS.PHASECHK.TRANS64.TRYWAIT P2, [R5+URZ+0x19c80], R2 ;  /* 0x019c8002050075a7 */ /* 0x000e64000804017f */
[----:B-1----:R-:W-:Y:S09]  /*c570*/  @!P2 BRA `(.L_x_1756) ;  /* 0x000000300000a947 */ /* 0x002ff20003800000 */
.L_x_1827:
        /* <DEDUP_REMOVED lines=8> */
.L_x_1757:
        /* <DEDUP_REMOVED lines=28> */
.L_x_1828:
        /* <DEDUP_REMOVED lines=8> */
.L_x_1759:
        /* <DEDUP_REMOVED lines=24> */
.L_x_1754:
        /* <DEDUP_REMOVED lines=31> */
.L_x_1752:
[----:B------:R-:W-:Y:S01]  /*cbb0*/  VIADD R29, R29, 0x1 ;  /* 0x000000011d1d7836 */ /* 0x000fe20000000000 */
[----:B------:R-:W-:Y:S01]  /*cbc0*/  BSSY B0, `(.L_x_1760) ;  /* 0x0000008000007945 */ /* 0x000fe20003800000 */
[----:B------:R-:W-:-:S03]  /*cbd0*/  ISETP.GE.AND P2, PT, R26, 0x2, PT ;  /* 0x000000021a00780c */ /* 0x000fc60003f46270 */
[----:B------:R-:W-:-:S04]  /*cbe0*/  LEA.HI R2, R29, R29, RZ, 0x1 ;  /* 0x0000001d1d027211 */ /* 0x000fc800078f08ff */
[----:B------:R-:W-:-:S05]  /*cbf0*/  LOP3.LUT R2, R2, 0xfffffffe, RZ, 0xc0, !PT ;  /* 0xfffffffe02027812 */ /* 0x000fca00078ec0ff */
[----:B------:R-:W-:-:S05]  /*cc00*/  IMAD.IADD R2, R29, 0x1, -R2 ;  /* 0x000000011d027824 */ /* 0x000fca00078e0a02 */
[----:B------:R-:W-:-:S04]  /*cc10*/  SHF.L.U32 R2, R2, 0x1f, RZ ;  /* 0x0000001f02027819 */ /* 0x000fc800000006ff */
[----:B------:R-:W1:Y:S02]  /*cc20*/  SYNCS.PHASECHK.TRANS64.TRYWAIT P0, [UR40+0x19c20], R2 ;  /* 0x019c2002ff0075a7 */ /* 0x000e640008000168 */
[----:B-1----:R-:W-:Y:S05]  /*cc30*/  @!P0 BRA `(.L_x_1761) ;  /* 0x0000002800788947 */ /* 0x002fea0003800000 */
.L_x_1829:
[----:B------:R-:W-:Y:S05]  /*cc40*/  BSYNC B0 ;  /* 0x0000000000007941 */ /* 0x000fea0003800000 */
.L_x_1760:
[----:B------:R-:W-:Y:S05]  /*cc50*/  @!P2 BRA `(.L_x_1762) ;  /* 0x0000000c00e8a947 */ /* 0x000fea0003800000 */
[----:B-1----:R-:W-:Y:S02]  /*cc60*/  VIADD R2, R26, 0xfffffffe ;  /* 0xfffffffe1a027836 */ /* 0x002fe40000000000 */
[----:B------:R-:W-:Y:S02]  /*cc70*/  IMAD.MOV.U32 R8, RZ, RZ, R18 ;  /* 0x000000ffff087224 */ /* 0x000fe400078e0012 */
[----:B------:R-:W-:-:S07]  /*cc80*/  IMAD.MOV.U32 R3, RZ, RZ, R17 ;  /* 0x000000ffff037224 */ /* 0x000fce00078e0011 */
.L_x_1786:
        /* <DEDUP_REMOVED lines=33> */
.L_x_1765:
[----:B------:R-:W2:Y:S01]  /*cea0*/  SYNCS.PHASECHK.TRANS64.TRYWAIT P0, [R9+URZ+0x19c80], R10 ;  /* 0x019c800a090075a7 */ /* 0x000ea2000800017f */
[----:B0-----:R-:W0:Y:S01]  /*ceb0*/  S2R R4, SR_TID.X ;  /* 0x0000000000047919 */ /* 0x001e220000002100 */
[----:B------:R-:W-:Y:S01]  /*cec0*/  BSSY B1, `(.L_x_1766) ;  /* 0x0000004000017945 */ /* 0x000fe20003800000 */
[----:B0-----:R-:W-:-:S04]  /*ced0*/  LOP3.LUT R4, R4, 0x7f, RZ, 0xc0, !PT ;  /* 0x0000007f04047812 */ /* 0x001fc800078ec0ff */
[----:B------:R-:W-:Y:S01]  /*cee0*/  ISETP.NE.AND P2, PT, R4, RZ, PT ;  /* 0x000000ff0400720c */ /* 0x000fe20003f45270 */
[----:B--2---:R-:W-:-:S12]  /*cef0*/  @!P0 BRA `(.L_x_1767) ;  /* 0x0000002400e08947 */ /* 0x004fd80003800000 */
.L_x_1830:
[----:B------:R-:W-:Y:S05]  /*cf00*/  BSYNC B1 ;  /* 0x0000000000017941 */ /* 0x000fea0003800000 */
.L_x_1766:
        /* <DEDUP_REMOVED lines=9> */
.L_x_1769:
[----:B------:R-:W-:Y:S05]  /*cfa0*/  BSYNC B1 ;  /* 0x0000000000017941 */ /* 0x000fea0003800000 */
.L_x_1768:
        /* <DEDUP_REMOVED lines=13> */
.L_x_1770:
        /* <DEDUP_REMOVED lines=16> */
.L_x_1771:
        /* <DEDUP_REMOVED lines=16> */
.L_x_1772:
        /* <DEDUP_REMOVED lines=12> */
.L_x_1831:
[----:B------:R-:W-:Y:S05]  /*d340*/  BSYNC B1 ;  /* 0x0000000000017941 */ /* 0x000fea0003800000 */
.L_x_1773:
        /* <DEDUP_REMOVED lines=11> */
.L_x_1776:
[----:B------:R-:W-:Y:S05]  /*d400*/  BSYNC B1 ;  /* 0x0000000000017941 */ /* 0x000fea0003800000 */
.L_x_1775:
        /* <DEDUP_REMOVED lines=9> */
.L_x_1777:
        /* <DEDUP_REMOVED lines=15> */
.L_x_1778:
        /* <DEDUP_REMOVED lines=15> */
.L_x_1779:
        /* <DEDUP_REMOVED lines=9> */
.L_x_1764:
[----:B------:R-:W-:Y:S05]  /*d710*/  BSYNC B0 ;  /* 0x0000000000007941 */ /* 0x000fea0003800000 */
.L_x_1763:
[----:B------:R-:W-:-:S06]  /*d720*/  UISETP.NE.AND UP0, UPT, UR41, 0x3, UPT ;  /* 0x000000032900788c */ /* 0x000fcc000bf05270 */
[----:B------:R-:W-:-:S13]  /*d730*/  PLOP3.LUT P0, PT, PT, PT, UP0, 0x80, 0x0 ;  /* 0x000000000000781c */ /* 0x000fda0003f0f008 */
[----:B------:R-:W-:Y:S05]  /*d740*/  @!P0 BRA `(.L_x_1780) ;  /* 0x0000000000048947 */ /* 0x000fea0003800000 */
[----:B------:R-:W-:Y:S01]  /*d750*/  BPT.TRAP 0x1 ;  /* 0x000000040000795c */ /* 0x000fe20000300000 */
.L_x_1780:
        /* <DEDUP_REMOVED lines=8> */
.L_x_1832:
[----:B------:R-:W-:Y:S05]  /*d7e0*/  BSYNC B0 ;  /* 0x0000000000007941 */ /* 0x000fea0003800000 */
.L_x_1781:
[----:B------:R-:W-:Y:S05]  /*d7f0*/  @!P0 BRA `(.L_x_1783) ;  /* 0x0000000000048947 */ /* 0x000fea0003800000 */
[----:B------:R-:W-:Y:S01]  /*d800*/  BPT.TRAP 0x1 ;  /* 0x000000040000795c */ /* 0x000fe20000300000 */
.L_x_1783:
[----:B0-----:R-:W-:Y:S01]  /*d810*/  SHF.L.U32 R5, R8, 0x1f, RZ ;  /* 0x0000001f08057819 */ /* 0x001fe200000006ff */
[----:B------:R-:W-:-:S03]  /*d820*/  IMAD R11, R3, 0x3000, RZ ;  /* 0x00003000030b7824 */ /* 0x000fc600078e02ff */
[----:B------:R-:W0:Y:S02]  /*d830*/  SYNCS.PHASECHK.TRANS64.TRYWAIT P2, [R12+URZ+0x19c60], R5 ;  /* 0x019c60050c0075a7 */ /* 0x000e24000804017f */
[----:B0-----:R-:W-:Y:S05]  /*d840*/  @!P2 BRA `(.L_x_1784) ;  /* 0x0000001c00c8a947 */ /* 0x001fea0003800000 */
.L_x_1833:
        /* <DEDUP_REMOVED lines=49> */
.L_x_1785:
        /* <DEDUP_REMOVED lines=10> */
.L_x_1762:
        /* <DEDUP_REMOVED lines=14> */
.L_x_1788:
[----:B------:R-:W-:Y:S05]  /*dce0*/  BSYNC B0 ;  /* 0x0000000000007941 */ /* 0x000fea0003800000 */
.L_x_1787:
[----:B------:R-:W-:-:S06]  /*dcf0*/  UISETP.NE.AND UP0, UPT, UR41, 0x3, UPT ;  /* 0x000000032900788c */ /* 0x000fcc000bf05270 */
[----:B------:R-:W-:-:S13]  /*dd00*/  PLOP3.LUT P0, PT, PT, PT, UP0, 0x80, 0x0 ;  /* 0x000000000000781c */ /* 0x000fda0003f0f008 */
[----:B------:R-:W-:Y:S05]  /*dd10*/  @!P0 BRA `(.L_x_1789) ;  /* 0x0000000000048947 */ /* 0x000fea0003800000 */
[----:B------:R-:W-:Y:S01]  /*dd20*/  BPT.TRAP 0x1 ;  /* 0x000000040000795c */ /* 0x000fe20000300000 */
.L_x_1789:
        /* <DEDUP_REMOVED lines=8> */
.L_x_1834:
[----:B------:R-:W-:Y:S05]  /*ddb0*/  BSYNC B0 ;  /* 0x0000000000007941 */ /* 0x000fea0003800000 */
.L_x_1790:
[----:B------:R-:W-:Y:S05]  /*ddc0*/  @!P2 BRA `(.L_x_1792) ;  /* 0x000000000004a947 */ /* 0x000fea0003800000 */
[----:B------:R-:W-:Y:S01]  /*ddd0*/  BPT.TRAP 0x1 ;  /* 0x000000040000795c */ /* 0x000fe20000300000 */
.L_x_1792:
[----:B------:R-:W-:Y:S01]  /*dde0*/  SHF.L.U32 R5, R18, 0x1f, RZ ;  /* 0x0000001f12057819 */ /* 0x000fe200000006ff */
[----:B-1----:R-:W-:-:S03]  /*ddf0*/  IMAD R3, R17, 0x3000, RZ ;  /* 0x0000300011037824 */ /* 0x002fc600078e02ff */
[----:B------:R-:W1:Y:S02]  /*de00*/  SYNCS.PHASECHK.TRANS64.TRYWAIT P0, [R2+URZ+0x19c60], R5 ;  /* 0x019c6005020075a7 */ /* 0x000e64000800017f */
[----:B------:R-:W-:Y:S01]  /*de10*/  LOP3.LUT R0, R3, R28, RZ, 0xfc, !PT ;  /* 0x0000001c03007212 */ /* 0x000fe200078efcff */
[----:B-1----:R-:W-:Y:S06]  /*de20*/  @!P0 BRA `(.L_x_1793) ;  /* 0x0000001800788947 */ /* 0x002fec0003800000 */
.L_x_1835:
        /* <DEDUP_REMOVED lines=48> */
.L_x_1794:
        /* <DEDUP_REMOVED lines=10> */
.L_x_1746:
[----:B------:R-:W-:Y:S05]  /*e1d0*/  BSYNC B6 ;  /* 0x0000000000067941 */ /* 0x000fea0003800000 */
.L_x_1744:
[----:B-1----:R-:W2:Y:S02]  /*e1e0*/  LDL R0, [R1] ;  /* 0x0000000001007983 */ /* 0x002ea40000100800 */
[----:B--2---:R-:W-:-:S13]  /*e1f0*/  ISETP.NE.AND P0, PT, R0, RZ, PT ;  /* 0x000000ff0000720c */ /* 0x004fda0003f05270 */
[----:B------:R-:W-:Y:S05]  /*e200*/  @!P0 BRA `(.L_x_1795) ;  /* 0x0000000000248947 */ /* 0x000fea0003800000 */
        /* <DEDUP_REMOVED lines=9> */
.L_x_1795:
        /* <DEDUP_REMOVED lines=39> */
.L_x_1801:
        /* <DEDUP_REMOVED lines=14> */
.L_x_1800:
[----:B------:R-:W-:Y:S05]  /*e5f0*/  BSYNC B0 ;  /* 0x0000000000007941 */ /* 0x000fea0003800000 */
.L_x_1799:
        /* <DEDUP_REMOVED lines=23> */
.L_x_1797:
        /* <DEDUP_REMOVED lines=26> */
.L_x_1802:
        /* <DEDUP_REMOVED lines=57> */
.L_x_1798:
[----:B------:R-:W-:Y:S01]  /*eca0*/  IMAD.MOV.U32 R24, RZ, RZ, R5 ;  /* 0x000000ffff187224 */ /* 0x000fe200078e0005 */
[----:B------:R-:W-:Y:S01]  /*ecb0*/  ULDC UR49, c[0x0][0xc14] ;  /* 0x0003050000317ab9 */ /* 0x000fe20000000800 */
[----:B------:R-:W-:Y:S01]  /*ecc0*/  IMAD.MOV.U32 R25, RZ, RZ, RZ ;  /* 0x000000ffff197224 */ /* 0x000fe200078e00ff */
[----:B------:R-:W-:-:S06]  /*ecd0*/  UMOV UR38, URZ ;  /* 0x0000003f00267c82 */ /* 0x000fcc0008000000 */
.L_x_1803:
        /* <DEDUP_REMOVED lines=13> */
.L_x_1796:
[----:B------:R-:W-:Y:S02]  /*edb0*/  ULDC UR4, c[0x0][0xc14] ;  /* 0x0003050000047ab9 */ /* 0x000fe40000000800 */
[----:B------:R-:W-:-:S06]  /*edc0*/  UISETP.GE.AND UP0, UPT, UR49, UR4, UPT ;  /* 0x000000043100728c */ /* 0x000fcc000bf06270 */
[----:B------:R-:W-:-:S13]  /*edd0*/  PLOP3.LUT P0, PT, PT, PT, UP0, 0x80, 0x0 ;  /* 0x000000000000781c */ /* 0x000fda0003f0f008 */
[----:B------:R-:W-:Y:S05]  /*ede0*/  @!P0 BRA `(.L_x_1804) ;  /* 0xffffffc400908947 */ /* 0x000fea000383ffff */
.L_x_1740:
[----:B------:R-:W1:Y:S01]  /*edf0*/  S2R R3, SR_CgaCtaId ;  /* 0x0000000000037919 */ /* 0x000e620000008800 */
[----:B------:R-:W-:Y:S01]  /*ee00*/  VIADD R29, R29, 0x1 ;  /* 0x000000011d1d7836 */ /* 0x000fe20000000000 */
[----:B0-----:R-:W-:Y:S01]  /*ee10*/  MOV R2, 0x400 ;  /* 0x0000040000027802 */ /* 0x001fe20000000f00 */
[----:B------:R-:W-:Y:S03]  /*ee20*/  BSSY B0, `(.L_x_1805) ;  /* 0x0000008000007945 */ /* 0x000fe60003800000 */
[----:B------:R-:W-:-:S04]  /*ee30*/  LEA.HI R0, R29, R29, RZ, 0x1 ;  /* 0x0000001d1d007211 */ /* 0x000fc800078f08ff */
[----:B------:R-:W-:-:S05]  /*ee40*/  LOP3.LUT R0, R0, 0xfffffffe, RZ, 0xc0, !PT ;  /* 0xfffffffe00007812 */ /* 0x000fca00078ec0ff */
[----:B------:R-:W-:-:S05]  /*ee50*/  IMAD.IADD R0, R29, 0x1, -R0 ;  /* 0x000000011d007824 */ /* 0x000fca00078e0a00 */
[----:B------:R-:W-:Y:S02]  /*ee60*/  SHF.L.U32 R0, R0, 0x1f, RZ ;  /* 0x0000001f00007819 */ /* 0x000fe400000006ff */
[----:B-1----:R-:W-:-:S04]  /*ee70*/  LEA R6, R3, R2, 0x18 ;  /* 0x0000000203067211 */ /* 0x002fc800078ec0ff */
[----:B------:R-:W0:Y:S02]  /*ee80*/  SYNCS.PHASECHK.TRANS64.TRYWAIT P0, [R6+URZ+0x19c20], R0 ;  /* 0x019c2000060075a7 */ /* 0x000e24000800017f */
[----:B0-----:R-:W-:Y:S05]  /*ee90*/  @!P0 BRA `(.L_x_1806) ;  /* 0x0000000800708947 */ /* 0x001fea0003800000 */
.L_x_1836:
[----:B------:R-:W-:Y:S05]  /*eea0*/  BSYNC B0 ;  /* 0x0000000000007941 */ /* 0x000fea0003800000 */
.L_x_1805:
[----:B------:R-:W-:-:S03]  /*eeb0*/  UMOV UR4, 0xffffffff ;  /* 0xffffffff00047882 */ /* 0x000fc60000000000 */
[----:B------:R-:W-:Y:S05]  /*eec0*/  BRA.DIV UR4, `(.L_x_1807) ;  /* 0x0000000a04787947 */ /* 0x000fea000b800000 */
[----:B0-----:R-:W0:Y:S02]  /*eed0*/  S2R R0, SR_TID.X ;  /* 0x0000000000007919 */ /* 0x001e240000002100 */
[----:B0-----:R-:W-:-:S04]  /*eee0*/  SHF.R.U32.HI R0, RZ, 0x5, R0 ;  /* 0x00000005ff007819 */ /* 0x001fc80000011600 */
[----:B------:R-:W-:-:S05]  /*eef0*/  LOP3.LUT R0, R0, 0x3, RZ, 0xc0, !PT ;  /* 0x0000000300007812 */ /* 0x000fca00078ec0ff */
[----:B------:R0:W1:Y:S02]  /*ef00*/  SHFL.IDX PT, R14, R0, RZ, 0x1f ;  /* 0x00001fff000e7589 */ /* 0x00006400000e0000 */
.L_x_1839:
[----:B-1----:R-:W-:Y:S01]  /*ef10*/  ISETP.NE.AND P0, PT, R14, RZ, PT ;  /* 0x000000ff0e00720c */ /* 0x002fe20003f05270 */
[----:B------:R-:W-:-:S12]  /*ef20*/  BSSY B0, `(.L_x_1808) ;  /* 0x000002b000007945 */ /* 0x000fd80003800000 */
[----:B------:R-:W-:Y:S05]  /*ef30*/  @P0 BRA `(.L_x_1809) ;  /* 0x0000000000a40947 */ /* 0x000fea0003800000 */
[----:B------:R-:W-:-:S03]  /*ef40*/  UMOV UR4, 0xffffffff ;  /* 0xffffffff00047882 */ /* 0x000fc60000000000 */
[----:B------:R-:W-:Y:S05]  /*ef50*/  BRA.DIV UR4, `(.L_x_1810) ;  /* 0x0000000a04887947 */ /* 0x000fea000b800000 */
[----:B------:R-:W-:-:S13]  /*ef60*/  ELECT P6, URZ, PT ;  /* 0x00000000003f782f */ /* 0x000fda00038c0000 */
.L_x_1842:
[----:B------:R-:W-:Y:S05]  /*ef70*/  @!P6 BRA `(.L_x_1809) ;  /* 0x000000000094e947 */ /* 0x000fea0003800000 */
[----:B------:R-:W-:-:S06]  /*ef80*/  ULOP3.LUT UR4, UR46, 0x2, URZ, 0xfc, !UPT ;  /* 0x000000022e047892 */ /* 0x000fcc000f8efc3f */
[----:B0-----:R-:W-:-:S05]  /*ef90*/  IMAD.U32 R0, RZ, RZ, UR4 ;  /* 0x00000004ff007e24 */ /* 0x001fca000f8e00ff */
[----:B------:R-:W-:-:S13]  /*efa0*/  ISETP.NE.AND P0, PT, R0, 0x3, PT ;  /* 0x000000030000780c */ /* 0x000fda0003f05270 */
[----:B------:R-:W-:Y:S05]  /*efb0*/  @!P0 BRA `(.L_x_1811) ;  /* 0x0000000000048947 */ /* 0x000fea0003800000 */
[----:B------:R-:W-:Y:S01]  /*efc0*/  BPT.TRAP 0x1 ;  /* 0x000000040000795c */ /* 0x000fe20000300000 */
.L_x_1811:
        /* <DEDUP_REMOVED lines=12> */
.L_x_1843:
[----:B------:R-:W1:Y:S02]  /*f090*/  SYNCS.PHASECHK.TRANS64.TRYWAIT P1, [R9+URZ], R0 ;  /* 0x00000000090075a7 */ /* 0x000e64000802017f */
[----:B-1----:R-:W-:Y:S05]  /*f0a0*/  @!P1 BRA `(.L_x_1813) ;  /* 0x0000000800689947 */ /* 0x002fea0003800000 */
.L_x_1844:
[----:B------:R-:W-:Y:S05]  /*f0b0*/  @!P0 BRA `(.L_x_1814) ;  /* 0x0000000000048947 */ /* 0x000fea0003800000 */
[----:B------:R-:W-:Y:S01]  /*f0c0*/  BPT.TRAP 0x1 ;  /* 0x000000040000795c */ /* 0x000fe20000300000 */
.L_x_1814:
[----:B------:R-:W-:-:S04]  /*f0d0*/  IMAD R17, R17, 0x8, R6 ;  /* 0x0000000811117824 */ /* 0x000fc800078e0206 */
[----:B------:R-:W2:Y:S02]  /*f0e0*/  SYNCS.PHASECHK.TRANS64.TRYWAIT P1, [R17+URZ+0x19c60], R4 ;  /* 0x019c6004110075a7 */ /* 0x000ea4000802017f */
[----:B--2---:R-:W-:Y:S05]  /*f0f0*/  @!P1 BRA `(.L_x_1815) ;  /* 0x0000000800689947 */ /* 0x004fea0003800000 */
.L_x_1845:
[----:B------:R-:W-:Y:S05]  /*f100*/  @!P0 BRA `(.L_x_1816) ;  /* 0x0000000000048947 */ /* 0x000fea0003800000 */
[----:B------:R-:W-:Y:S01]  /*f110*/  BPT.TRAP 0x1 ;  /* 0x000000040000795c */ /* 0x000fe20000300000 */
.L_x_1816:
[----:B------:R-:W-:-:S04]  /*f120*/  IMAD R7, R7, 0x8, R6 ;  /* 0x0000000807077824 */ /* 0x000fc800078e0206 */
[----:B------:R-:W3:Y:S02]  /*f130*/  SYNCS.PHASECHK.TRANS64.TRYWAIT P1, [R7+URZ+0x19c60], R0 ;  /* 0x019c6000070075a7 */ /* 0x000ee4000802017f */
[----:B---3--:R-:W-:Y:S05]  /*f140*/  @!P1 BRA `(.L_x_1817) ;  /* 0x0000000800689947 */ /* 0x008fea0003800000 */
.L_x_1846:
[----:B------:R-:W-:Y:S05]  /*f150*/  @!P0 BRA `(.L_x_1818) ;  /* 0x0000000000048947 */ /* 0x000fea0003800000 */
[----:B------:R-:W-:Y:S01]  /*f160*/  BPT.TRAP 0x1 ;  /* 0x000000040000795c */ /* 0x000fe20000300000 */
.L_x_1818:
[----:B------:R-:W4:Y:S02]  /*f170*/  SYNCS.PHASECHK.TRANS64.TRYWAIT P0, [R17+URZ+0x19c80], R4 ;  /* 0x019c8004110075a7 */ /* 0x000f24000800017f */
[----:B----4-:R-:W-:Y:S05]  /*f180*/  @!P0 BRA `(.L_x_1819) ;  /* 0x00000008006c8947 */ /* 0x010fea0003800000 */
.L_x_1820:
[----:B------:R0:W0:Y:S02]  /*f190*/  SYNCS.PHASECHK.TRANS64.TRYWAIT P0, [R7+URZ+0x19c80], R0 ;  /* 0x019c8000070075a7 */ /* 0x000024000800017f */
[----:B0-----:R-:W-:Y:S05]  /*f1a0*/  @!P0 NANOSLEEP.SYNCS 0x989680 ;  /* 0x009896800000895d */ /* 0x001fea0003900000 */
[----:B------:R-:W0:Y:S02]  /*f1b0*/  @!P0 SYNCS.PHASECHK.TRANS64 P0, [R7+URZ+0x19c80], R0 ;  /* 0x019c8000070085a7 */ /* 0x000e24000800007f */
[----:B0-----:R-:W-:Y:S05]  /*f1c0*/  @!P0 BRA `(.L_x_1820) ;  /* 0xfffffffc00f08947 */ /* 0x001fea000383ffff */
.L_x_1809:
[----:B------:R-:W-:Y:S05]  /*f1d0*/  BSYNC B0 ;  /* 0x0000000000007941 */ /* 0x000fea0003800000 */
.L_x_1808:
[----:B------:R-:W-:Y:S05]  /*f1e0*/  EXIT ;  /* 0x000000000000794d */ /* 0x000fea0003800000 */
.L_x_1687:
[----:B0-----:R-:W-:-:S04]  /*f1f0*/  IMAD.U32 R3, RZ, RZ, UR44 ;  /* 0x0000002cff037e24 */ /* 0x001fc8000f8e00ff */
[----:B------:R0:W1:Y:S03]  /*f200*/  SYNCS.PHASECHK.TRANS64.TRYWAIT P1, [R3+URZ+0x19c00], R0 ;  /* 0x019c0000030075a7 */ /* 0x000066000802017f */
[----:B-1----:R-:W-:Y:S05]  /*f210*/  @!P1 NANOSLEEP.SYNCS 0x989680 ;  /* 0x009896800000995d */ /* 0x002fea0003900000 */
[----:B------:R-:W1:Y:S02]  /*f220*/  @!P1 SYNCS.PHASECHK.TRANS64 P1, [R3+URZ+0x19c00], R0 ;  /* 0x019c0000030095a7 */ /* 0x000e64000802007f */
[----:B-1----:R-:W-:Y:S05]  /*f230*/  @!P1 BRA `(.L_x_1687) ;  /* 0xfffffffc00ec9947 */ /* 0x002fea000383ffff */
[----:B------:R-:W-:Y:S05]  /*f240*/  BRA `(.L_x_1821) ;  /* 0xffffff28001c7947 */ /* 0x000fea000383ffff */
.L_x_1691:
[----:B-1----:R1:W2:Y:S02]  /*f250*/  SYNCS.PHASECHK.TRANS64.TRYWAIT P2, [R3+URZ+0x19c30], R0 ;  /* 0x019c3000030075a7 */ /* 0x0022a4000804017f */
[----:B--2---:R-:W-:Y:S05]  /*f260*/  @!P2 NANOSLEEP.SYNCS 0x989680 ;  /* 0x009896800000a95d */ /* 0x004fea0003900000 */
[----:B------:R-:W2:Y:S02]  /*f270*/  @!P2 SYNCS.PHASECHK.TRANS64 P2, [R3+URZ+0x19c30], R0 ;  /* 0x019c30000300a5a7 */ /* 0x000ea4000804007f */
[----:B--2---:R-:W-:Y:S05]  /*f280*/  @!P2 BRA `(.L_x_1691) ;  /* 0xfffffffc00f0a947 */ /* 0x004fea000383ffff */
[----:B------:R-:W-:Y:S05]  /*f290*/  BRA `(.L_x_1690) ;  /* 0xffffff2800447947 */ /* 0x000fea000383ffff */
.L_x_1696:
[----:B-1----:R-:W-:-:S04]  /*f2a0*/  IMAD.U32 R7, RZ, RZ, UR21 ;  /* 0x00000015ff077e24 */ /* 0x002fc8000f8e00ff */
[----:B------:R1:W2:Y:S03]  /*f2b0*/  SYNCS.PHASECHK.TRANS64.TRYWAIT P2, [R7+URZ+0x19c30], R0 ;  /* 0x019c3000070075a7 */ /* 0x0002a6000804017f */
[----:B--2---:R-:W-:Y:S05]  /*f2c0*/  @!P2 NANOSLEEP.SYNCS 0x989680 ;  /* 0x009896800000a95d */ /* 0x004fea0003900000 */
[----:B------:R-:W2:Y:S02]  /*f2d0*/  @!P2 SYNCS.PHASECHK.TRANS64 P2, [R7+URZ+0x19c30], R0 ;  /* 0x019c30000700a5a7 */ /* 0x000ea4000804007f */
[----:B--2---:R-:W-:Y:S05]  /*f2e0*/  @!P2 BRA `(.L_x_1696) ;  /* 0xfffffffc00eca947 */ /* 0x004fea000383ffff */
[----:B------:R-:W-:Y:S05]  /*f2f0*/  BRA `(.L_x_1695) ;  /* 0xffffff4c00207947 */ /* 0x000fea000383ffff */
.L_x_1700:
[----:B-1----:R-:W-:-:S04]  /*f300*/  IMAD.U32 R7, RZ, RZ, UR11 ;  /* 0x0000000bff077e24 */ /* 0x002fc8000f8e00ff */
[----:B------:R1:W2:Y:S03]  /*f310*/  SYNCS.PHASECHK.TRANS64.TRYWAIT P2, [R7+URZ+0x19c50], R0 ;  /* 0x019c5000070075a7 */ /* 0x0002a6000804017f */
[----:B--2---:R-:W-:Y:S05]  /*f320*/  @!P2 NANOSLEEP.SYNCS 0x989680 ;  /* 0x009896800000a95d */ /* 0x004fea0003900000 */
[----:B------:R-:W2:Y:S02]  /*f330*/  @!P2 SYNCS.PHASECHK.TRANS64 P2, [R7+URZ+0x19c50], R0 ;  /* 0x019c50000700a5a7 */ /* 0x000ea4000804007f */
[----:B--2---:R-:W-:Y:S05]  /*f340*/  @!P2 BRA `(.L_x_1700) ;  /* 0xfffffffc00eca947 */ /* 0x004fea000383ffff */
[----:B------:R-:W-:Y:S05]  /*f350*/  BRA `(.L_x_1699) ;  /* 0xffffff4c00707947 */ /* 0x000fea000383ffff */
.L_x_1707:
[----:B-1----:R-:W-:-:S04]  /*f360*/  IMAD.U32 R9, RZ, RZ, UR6 ;  /* 0x00000006ff097e24 */ /* 0x002fc8000f8e00ff */
[----:B------:R1:W2:Y:S03]  /*f370*/  SYNCS.PHASECHK.TRANS64.TRYWAIT P2, [R9+URZ+0x19c30], R0 ;  /* 0x019c3000090075a7 */ /* 0x0002a6000804017f */
[----:B--2---:R-:W-:Y:S05]  /*f380*/  @!P2 NANOSLEEP.SYNCS 0x989680 ;  /* 0x009896800000a95d */ /* 0x004fea0003900000 */
[----:B------:R-:W2:Y:S02]  /*f390*/  @!P2 SYNCS.PHASECHK.TRANS64 P2, [R9+URZ+0x19c30], R0 ;  /* 0x019c30000900a5a7 */ /* 0x000ea4000804007f */
[----:B--2---:R-:W-:Y:S05]  /*f3a0*/  @!P2 BRA `(.L_x_1707) ;  /* 0xfffffffc00eca947 */ /* 0x004fea000383ffff */
[----:B------:R-:W-:Y:S05]  /*f3b0*/  BRA `(.L_x_1706) ;  /* 0xffffff7000187947 */ /* 0x000fea000383ffff */
.L_x_1711:
[----:B-1----:R-:W-:-:S04]  /*f3c0*/  IMAD.U32 R9, RZ, RZ, UR11 ;  /* 0x0000000bff097e24 */ /* 0x002fc8000f8e00ff */
[----:B------:R1:W2:Y:S03]  /*f3d0*/  SYNCS.PHASECHK.TRANS64.TRYWAIT P2, [R9+URZ+0x19c50], R0 ;  /* 0x019c5000090075a7 */ /* 0x0002a6000804017f */
[----:B--2---:R-:W-:Y:S05]  /*f3e0*/  @!P2 NANOSLEEP.SYNCS 0x989680 ;  /* 0x009896800000a95d */ /* 0x004fea0003900000 */
[----:B------:R-:W2:Y:S02]  /*f3f0*/  @!P2 SYNCS.PHASECHK.TRANS64 P2, [R9+URZ+0x19c50], R0 ;  /* 0x019c50000900a5a7 */ /* 0x000ea4000804007f */
[----:B--2---:R-:W-:Y:S05]  /*f400*/  @!P2 BRA `(.L_x_1711) ;  /* 0xfffffffc00eca947 */ /* 0x004fea000383ffff */
[----:B------:R-:W-:Y:S05]  /*f410*/  BRA `(.L_x_1710) ;  /* 0xffffff7400647947 */ /* 0x000fea000383ffff */
.L_x_1717:
[----:B-1----:R-:W-:-:S04]  /*f420*/  IMAD.U32 R6, RZ, RZ, UR14 ;  /* 0x0000000eff067e24 */ /* 0x002fc8000f8e00ff */
[----:B------:R1:W2:Y:S03]  /*f430*/  SYNCS.PHASECHK.TRANS64.TRYWAIT P1, [R6+URZ+0x19c50], R5 ;  /* 0x019c5005060075a7 */ /* 0x0002a6000802017f */
[----:B--2---:R-:W-:Y:S05]  /*f440*/  @!P1 NANOSLEEP.SYNCS 0x989680 ;  /* 0x009896800000995d */ /* 0x004fea0003900000 */
[----:B------:R-:W2:Y:S02]  /*f450*/  @!P1 SYNCS.PHASECHK.TRANS64 P1, [R6+URZ+0x19c50], R5 ;  /* 0x019c5005060095a7 */ /* 0x000ea4000802007f */
[----:B--2---:R-:W-:Y:S05]  /*f460*/  @!P1 BRA `(.L_x_1717) ;  /* 0xfffffffc00ec9947 */ /* 0x004fea000383ffff */
[----:B------:R-:W-:Y:S05]  /*f470*/  BRA `(.L_x_1716) ;  /* 0xffffff8800b47947 */ /* 0x000fea000383ffff */
.L_x_1751:
[----:B------:R-:W-:Y:S02]  /*f480*/  IMAD.MOV.U32 R13, RZ, RZ, R4 ;  /* 0x000000ffff0d7224 */ /* 0x000fe400078e0004 */
[----:B------:R-:W-:Y:S02]  /*f490*/  IMAD.MOV.U32 R12, RZ, RZ, RZ ;  /* 0x000000ffff0c7224 */ /* 0x000fe400078e00ff */
[----:B------:R-:W-:Y:S02]  /*f4a0*/  IMAD.MOV.U32 R11, RZ, RZ, 0x1f ;  /* 0x0000001fff0b7424 */ /* 0x000fe400078e00ff */
[----:B------:R-:W-:-:S07]  /*f4b0*/  IMAD.MOV.U32 R15, RZ, RZ, -0x1 ;  /* 0xffffffffff0f7424 */ /* 0x000fce00078e00ff */
[----:B------:R-:W-:Y:S05]  /*f4c0*/  WARPSYNC.COLLECTIVE R15, `(.L_x_1822) ;  /* 0x000000000f087348 */ /* 0x000fea0003c00000 */
[----:B------:R0:W1:Y:S02]  /*f4d0*/  SHFL.IDX P6, R14, R13, R12, R11 ;  /* 0x0000000c0d0e7389 */ /* 0x00006400000c000b */
[----:B01----:R-:W-:Y:S01]  /*f4e0*/  ENDCOLLECTIVE ;  /* 0x000000000000791b */ /* 0x003fe20003800000 */
.L_x_1822:
[----:B------:R-:W-:Y:S05]  /*f4f0*/  BRA `(.L_x_1823) ;  /* 0xffffffcc00987947 */ /* 0x000fea000383ffff */
.L_x_1753:
[----:B------:R-:W-:Y:S01]  /*f500*/  BSSY B0, `(.L_x_1824) ;  /* 0x0000006000007945 */ /* 0x000fe20003800000 */
[----:B------:R-:W-:-:S07]  /*f510*/  IMAD.MOV.U32 R15, RZ, RZ, -0x1 ;  /* 0xffffffffff0f7424 */ /* 0x000fce00078e00ff */
[----:B0-----:R-:W-:Y:S05]  /*f520*/  WARPSYNC.COLLECTIVE R15, `(.L_x_1825) ;  /* 0x000000000f0c7348 */ /* 0x001fea0003c00000 */
[----:B------:R-:W-:Y:S02]  /*f530*/  ELECT P6, UR62, PT ;  /* 0x00000000003e782f */ /* 0x000fe400038c0000 */
[----:B------:R-:W-:Y:S01]  /*f540*/  MOV R14, UR62 ;  /* 0x0000003e000e7c02 */ /* 0x000fe20008000f00 */
[----:B0-----:R-:W-:Y:S10]  /*f550*/  ENDCOLLECTIVE ;  /* 0x000000000000791b */ /* 0x001ff40003800000 */
.L_x_1825:
[----:B------:R-:W-:Y:S05]  /*f560*/  BSYNC B0 ;  /* 0x0000000000007941 */ /* 0x000fea0003800000 */
.L_x_1824:
[----:B------:R-:W-:Y:S05]  /*f570*/  BRA `(.L_x_1826) ;  /* 0xffffffcc00947947 */ /* 0x000fea000383ffff */
.L_x_1756:
[----:B-1----:R1:W2:Y:S02]  /*f580*/  SYNCS.PHASECHK.TRANS64.TRYWAIT P2, [R5+URZ+0x19c80], R2 ;  /* 0x019c8002050075a7 */ /* 0x0022a4000804017f */
[----:B--2---:R-:W-:Y:S05]  /*f590*/  @!P2 NANOSLEEP.SYNCS 0x989680 ;  /* 0x009896800000a95d */ /* 0x004fea0003900000 */
[----:B------:R-:W2:Y:S02]  /*f5a0*/  @!P2 SYNCS.PHASECHK.TRANS64 P2, [R5+URZ+0x19c80], R2 ;  /* 0x019c80020500a5a7 */ /* 0x000ea4000804007f */
[----:B--2---:R-:W-:Y:S05]  /*f5b0*/  @!P2 BRA `(.L_x_1756) ;  /* 0xfffffffc00f0a947 */ /* 0x004fea000383ffff */
[----:B------:R-:W-:Y:S05]  /*f5c0*/  BRA `(.L_x_1827) ;  /* 0xffffffcc00ec7947 */ /* 0x000fea000383ffff */
.L_x_1758:
[----:B0-----:R0:W2:Y:S02]  /*f5d0*/  SYNCS.PHASECHK.TRANS64.TRYWAIT P2, [R5+URZ+0x19c40], R2 ;  /* 0x019c4002050075a7 */ /* 0x0010a4000804017f */
[----:B--2---:R-:W-:Y:S05]  /*f5e0*/  @!P2 NANOSLEEP.SYNCS 0x989680 ;  /* 0x009896800000a95d */ /* 0x004fea0003900000 */
[----:B------:R-:W2:Y:S02]  /*f5f0*/  @!P2 SYNCS.PHASECHK.TRANS64 P2, [R5+URZ+0x19c40], R2 ;  /* 0x019c40020500a5a7 */ /* 0x000ea4000804007f */
[----:B--2---:R-:W-:Y:S05]  /*f600*/  @!P2 BRA `(.L_x_1758) ;  /* 0xfffffffc00f0a947 */ /* 0x004fea000383ffff */
[----:B------:R-:W-:Y:S05]  /*f610*/  BRA `(.L_x_1828) ;  /* 0xffffffd000687947 */ /* 0x000fea000383ffff */
.L_x_1761:
[----:B-1----:R-:W-:-:S04]  /*f620*/  IMAD.U32 R3, RZ, RZ, UR40 ;  /* 0x00000028ff037e24 */ /* 0x002fc8000f8e00ff */
[----:B------:R1:W2:Y:S03]  /*f630*/  SYNCS.PHASECHK.TRANS64.TRYWAIT P0, [R3+URZ+0x19c20], R2 ;  /* 0x019c2002030075a7 */ /* 0x0002a6000800017f */
[----:B--2---:R-:W-:Y:S05]  /*f640*/  @!P0 NANOSLEEP.SYNCS 0x989680 ;  /* 0x009896800000895d */ /* 0x004fea0003900000 */
[----:B------:R-:W2:Y:S02]  /*f650*/  @!P0 SYNCS.PHASECHK.TRANS64 P0, [R3+URZ+0x19c20], R2 ;  /* 0x019c2002030085a7 */ /* 0x000ea4000800007f */
[----:B--2---:R-:W-:Y:S05]  /*f660*/  @!P0 BRA `(.L_x_1761) ;  /* 0xfffffffc00ec8947 */ /* 0x004fea000383ffff */
[----:B------:R-:W-:Y:S05]  /*f670*/  BRA `(.L_x_1829) ;  /* 0xffffffd400707947 */ /* 0x000fea000383ffff */
.L_x_1767:
[----:B0-----:R0:W2:Y:S02]  /*f680*/  SYNCS.PHASECHK.TRANS64.TRYWAIT P0, [R9+URZ+0x19c80], R10 ;  /* 0x019c800a090075a7 */ /* 0x0010a4000800017f */
[----:B--2---:R-:W-:Y:S05]  /*f690*/  @!P0 NANOSLEEP.SYNCS 0x989680 ;  /* 0x009896800000895d */ /* 0x004fea0003900000 */
[----:B------:R-:W2:Y:S02]  /*f6a0*/  @!P0 SYNCS.PHASECHK.TRANS64 P0, [R9+URZ+0x19c80], R10 ;  /* 0x019c800a090085a7 */ /* 0x000ea4000800007f */
[----:B--2---:R-:W-:Y:S05]  /*f6b0*/  @!P0 BRA `(.L_x_1767) ;  /* 0xfffffffc00f08947 */ /* 0x004fea000383ffff */
[----:B------:R-:W-:Y:S05]  /*f6c0*/  BRA `(.L_x_1830) ;  /* 0xffffffd8000c7947 */ /* 0x000fea000383ffff */
.L_x_1774:
[----:B-1----:R1:W2:Y:S02]  /*f6d0*/  SYNCS.PHASECHK.TRANS64.TRYWAIT P0, [R9+URZ+0x19c40], R10 ;  /* 0x019c400a090075a7 */ /* 0x0022a4000800017f */
[----:B--2---:R-:W-:Y:S05]  /*f6e0*/  @!P0 NANOSLEEP.SYNCS 0x989680 ;  /* 0x009896800000895d */ /* 0x004fea0003900000 */
[----:B------:R-:W2:Y:S02]  /*f6f0*/  @!P0 SYNCS.PHASECHK.TRANS64 P0, [R9+URZ+0x19c40], R10 ;  /* 0x019c400a090085a7 */ /* 0x000ea4000800007f */
[----:B--2---:R-:W-:Y:S05]  /*f700*/  @!P0 BRA `(.L_x_1774) ;  /* 0xfffffffc00f08947 */ /* 0x004fea000383ffff */
[----:B------:R-:W-:Y:S05]  /*f710*/  BRA `(.L_x_1831) ;  /* 0xffffffdc00087947 */ /* 0x000fea000383ffff */
.L_x_1782:
[----:B0-----:R0:W1:Y:S02]  /*f720*/  SYNCS.PHASECHK.TRANS64.TRYWAIT P2, [R12+URZ+0x19c70], R5 ;  /* 0x019c70050c0075a7 */ /* 0x001064000804017f */
[----:B-1----:R-:W-:Y:S05]  /*f730*/  @!P2 NANOSLEEP.SYNCS 0x989680 ;  /* 0x009896800000a95d */ /* 0x002fea0003900000 */
[----:B------:R-:W1:Y:S02]  /*f740*/  @!P2 SYNCS.PHASECHK.TRANS64 P2, [R12+URZ+0x19c70], R5 ;  /* 0x019c70050c00a5a7 */ /* 0x000e64000804007f */
[----:B-1----:R-:W-:Y:S05]  /*f750*/  @!P2 BRA `(.L_x_1782) ;  /* 0xfffffffc00f0a947 */ /* 0x002fea000383ffff */
[----:B------:R-:W-:Y:S05]  /*f760*/  BRA `(.L_x_1832) ;  /* 0xffffffe0001c7947 */ /* 0x000fea000383ffff */
.L_x_1784:
[----:B0-----:R0:W1:Y:S02]  /*f770*/  SYNCS.PHASECHK.TRANS64.TRYWAIT P2, [R12+URZ+0x19c60], R5 ;  /* 0x019c60050c0075a7 */ /* 0x001064000804017f */
[----:B-1----:R-:W-:Y:S05]  /*f780*/  @!P2 NANOSLEEP.SYNCS 0x989680 ;  /* 0x009896800000a95d */ /* 0x002fea0003900000 */
[----:B------:R-:W1:Y:S02]  /*f790*/  @!P2 SYNCS.PHASECHK.TRANS64 P2, [R12+URZ+0x19c60], R5 ;  /* 0x019c60050c00a5a7 */ /* 0x000e64000804007f */
[----:B-1----:R-:W-:Y:S05]  /*f7a0*/  @!P2 BRA `(.L_x_1784) ;  /* 0xfffffffc00f0a947 */ /* 0x002fea000383ffff */
[----:B------:R-:W-:Y:S05]  /*f7b0*/  BRA `(.L_x_1833) ;  /* 0xffffffe000247947 */ /* 0x000fea000383ffff */
.L_x_1791:
[----:B-1----:R1:W2:Y:S02]  /*f7c0*/  SYNCS.PHASECHK.TRANS64.TRYWAIT P0, [R2+URZ+0x19c70], R3 ;  /* 0x019c7003020075a7 */ /* 0x0022a4000800017f */
[----:B--2---:R-:W-:Y:S05]  /*f7d0*/  @!P0 NANOSLEEP.SYNCS 0x989680 ;  /* 0x009896800000895d */ /* 0x004fea0003900000 */
[----:B------:R-:W2:Y:S02]  /*f7e0*/  @!P0 SYNCS.PHASECHK.TRANS64 P0, [R2+URZ+0x19c70], R3 ;  /* 0x019c7003020085a7 */ /* 0x000ea4000800007f */
[----:B--2---:R-:W-:Y:S05]  /*f7f0*/  @!P0 BRA `(.L_x_1791) ;  /* 0xfffffffc00f08947 */ /* 0x004fea000383ffff */
[----:B------:R-:W-:Y:S05]  /*f800*/  BRA `(.L_x_1834) ;  /* 0xffffffe400687947 */ /* 0x000fea000383ffff */
.L_x_1793:
[----:B-1----:R1:W2:Y:S02]  /*f810*/  SYNCS.PHASECHK.TRANS64.TRYWAIT P0, [R2+URZ+0x19c60], R5 ;  /* 0x019c6005020075a7 */ /* 0x0022a4000800017f */
[----:B--2---:R-:W-:Y:S05]  /*f820*/  @!P0 NANOSLEEP.SYNCS 0x989680 ;  /* 0x009896800000895d */ /* 0x004fea0003900000 */
[----:B------:R-:W2:Y:S02]  /*f830*/  @!P0 SYNCS.PHASECHK.TRANS64 P0, [R2+URZ+0x19c60], R5 ;  /* 0x019c6005020085a7 */ /* 0x000ea4000800007f */
[----:B--2---:R-:W-:Y:S05]  /*f840*/  @!P0 BRA `(.L_x_1793) ;  /* 0xfffffffc00f08947 */ /* 0x004fea000383ffff */
[----:B------:R-:W-:Y:S05]  /*f850*/  BRA `(.L_x_1835) ;  /* 0xffffffe400747947 */ /* 0x000fea000383ffff */
.L_x_1806:
[----:B0-----:R0:W1:Y:S02]  /*f860*/  SYNCS.PHASECHK.TRANS64.TRYWAIT P0, [R6+URZ+0x19c20], R0 ;  /* 0x019c2000060075a7 */ /* 0x001064000800017f */
[----:B-1----:R-:W-:Y:S05]  /*f870*/  @!P0 NANOSLEEP.SYNCS 0x989680 ;  /* 0x009896800000895d */ /* 0x002fea0003900000 */
[----:B------:R-:W1:Y:S02]  /*f880*/  @!P0 SYNCS.PHASECHK.TRANS64 P0, [R6+URZ+0x19c20], R0 ;  /* 0x019c2000060085a7 */ /* 0x000e64000800007f */
[----:B-1----:R-:W-:Y:S05]  /*f890*/  @!P0 BRA `(.L_x_1806) ;  /* 0xfffffffc00f08947 */ /* 0x002fea000383ffff */
[----:B------:R-:W-:Y:S05]  /*f8a0*/  BRA `(.L_x_1836) ;  /* 0xfffffff4007c7947 */ /* 0x000fea000383ffff */
.L_x_1807:
        /* <DEDUP_REMOVED lines=11> */
.L_x_1838:
[----:B------:R-:W-:Y:S05]  /*f960*/  BSYNC B0 ;  /* 0x0000000000007941 */ /* 0x000fea0003800000 */
.L_x_1837:
[----:B------:R-:W-:Y:S05]  /*f970*/  BRA `(.L_x_1839) ;  /* 0xfffffff400647947 */ /* 0x000fea000383ffff */
.L_x_1810:
[----:B------:R-:W-:Y:S01]  /*f980*/  BSSY B1, `(.L_x_1840) ;  /* 0x0000006000017945 */ /* 0x000fe20003800000 */
[----:B------:R-:W-:-:S07]  /*f990*/  IMAD.MOV.U32 R15, RZ, RZ, -0x1 ;  /* 0xffffffffff0f7424 */ /* 0x000fce00078e00ff */
[----:B0-----:R-:W-:Y:S05]  /*f9a0*/  WARPSYNC.COLLECTIVE R15, `(.L_x_1841) ;  /* 0x000000000f0c7348 */ /* 0x001fea0003c00000 */
[----:B------:R-:W-:Y:S02]  /*f9b0*/  ELECT P6, UR62, PT ;  /* 0x00000000003e782f */ /* 0x000fe400038c0000 */
[----:B------:R-:W-:Y:S01]  /*f9c0*/  MOV R14, UR62 ;  /* 0x0000003e000e7c02 */ /* 0x000fe20008000f00 */
[----:B0-----:R-:W-:Y:S10]  /*f9d0*/  ENDCOLLECTIVE ;  /* 0x000000000000791b */ /* 0x001ff40003800000 */
.L_x_1841:
[----:B------:R-:W-:Y:S05]  /*f9e0*/  BSYNC B1 ;  /* 0x0000000000017941 */ /* 0x000fea0003800000 */
.L_x_1840:
[----:B------:R-:W-:Y:S05]  /*f9f0*/  BRA `(.L_x_1842) ;  /* 0xfffffff4005c7947 */ /* 0x000fea000383ffff */
.L_x_1812:
[----:B0-----:R0:W1:Y:S02]  /*fa00*/  SYNCS.PHASECHK.TRANS64.TRYWAIT P1, [R5+URZ], R4 ;  /* 0x00000004050075a7 */ /* 0x001064000802017f */
[----:B-1----:R-:W-:Y:S05]  /*fa10*/  @!P1 NANOSLEEP.SYNCS 0x989680 ;  /* 0x009896800000995d */ /* 0x002fea0003900000 */
[----:B------:R-:W1:Y:S02]  /*fa20*/  @!P1 SYNCS.PHASECHK.TRANS64 P1, [R5+URZ], R4 ;  /* 0x00000004050095a7 */ /* 0x000e64000802007f */
[----:B-1----:R-:W-:Y:S05]  /*fa30*/  @!P1 BRA `(.L_x_1812) ;  /* 0xfffffffc00f09947 */ /* 0x002fea000383ffff */
[----:B------:R-:W-:Y:S05]  /*fa40*/  BRA `(.L_x_1843) ;  /* 0xfffffff400907947 */ /* 0x000fea000383ffff */
.L_x_1813:
[----:B-1----:R1:W2:Y:S02]  /*fa50*/  SYNCS.PHASECHK.TRANS64.TRYWAIT P1, [R9+URZ], R0 ;  /* 0x00000000090075a7 */ /* 0x0022a4000802017f */
[----:B--2---:R-:W-:Y:S05]  /*fa60*/  @!P1 NANOSLEEP.SYNCS 0x989680 ;  /* 0x009896800000995d */ /* 0x004fea0003900000 */
[----:B------:R-:W2:Y:S02]  /*fa70*/  @!P1 SYNCS.PHASECHK.TRANS64 P1, [R9+URZ], R0 ;  /* 0x00000000090095a7 */ /* 0x000ea4000802007f */
[----:B--2---:R-:W-:Y:S05]  /*fa80*/  @!P1 BRA `(.L_x_1813) ;  /* 0xfffffffc00f09947 */ /* 0x004fea000383ffff */
[----:B------:R-:W-:Y:S05]  /*fa90*/  BRA `(.L_x_1844) ;  /* 0xfffffff400847947 */ /* 0x000fea000383ffff */
.L_x_1815:
[----:B--2---:R2:W3:Y:S02]  /*faa0*/  SYNCS.PHASECHK.TRANS64.TRYWAIT P1, [R17+URZ+0x19c60], R4 ;  /* 0x019c6004110075a7 */ /* 0x0044e4000802017f */
[----:B---3--:R-:W-:Y:S05]  /*fab0*/  @!P1 NANOSLEEP.SYNCS 0x989680 ;  /* 0x009896800000995d */ /* 0x008fea0003900000 */
[----:B------:R-:W3:Y:S02]  /*fac0*/  @!P1 SYNCS.PHASECHK.TRANS64 P1, [R17+URZ+0x19c60], R4 ;  /* 0x019c6004110095a7 */ /* 0x000ee4000802007f */
[----:B---3--:R-:W-:Y:S05]  /*fad0*/  @!P1 BRA `(.L_x_1815) ;  /* 0xfffffffc00f09947 */ /* 0x008fea000383ffff */
[----:B------:R-:W-:Y:S05]  /*fae0*/  BRA `(.L_x_1845) ;  /* 0xfffffff400847947 */ /* 0x000fea000383ffff */
.L_x_1817:
[----:B---3--:R3:W4:Y:S02]  /*faf0*/  SYNCS.PHASECHK.TRANS64.TRYWAIT P1, [R7+URZ+0x19c60], R0 ;  /* 0x019c6000070075a7 */ /* 0x008724000802017f */
[----:B----4-:R-:W-:Y:S05]  /*fb00*/  @!P1 NANOSLEEP.SYNCS 0x989680 ;  /* 0x009896800000995d */ /* 0x010fea0003900000 */
[----:B------:R-:W4:Y:S02]  /*fb10*/  @!P1 SYNCS.PHASECHK.TRANS64 P1, [R7+URZ+0x19c60], R0 ;  /* 0x019c6000070095a7 */ /* 0x000f24000802007f */
[----:B----4-:R-:W-:Y:S05]  /*fb20*/  @!P1 BRA `(.L_x_1817) ;  /* 0xfffffffc00f09947 */ /* 0x010fea000383ffff */
[----:B------:R-:W-:Y:S05]  /*fb30*/  BRA `(.L_x_1846) ;  /* 0xfffffff400847947 */ /* 0x000fea000383ffff */
.L_x_1819:
[----:B----4-:R4:W0:Y:S02]  /*fb40*/  SYNCS.PHASECHK.TRANS64.TRYWAIT P0, [R17+URZ+0x19c80], R4 ;  /* 0x019c8004110075a7 */ /* 0x010824000800017f */
[----:B0-----:R-:W-:Y:S05]  /*fb50*/  @!P0 NANOSLEEP.SYNCS 0x989680 ;  /* 0x009896800000895d */ /* 0x001fea0003900000 */
[----:B------:R-:W0:Y:S02]  /*fb60*/  @!P0 SYNCS.PHASECHK.TRANS64 P0, [R17+URZ+0x19c80], R4 ;  /* 0x019c8004110085a7 */ /* 0x000e24000800007f */
[----:B0-----:R-:W-:Y:S05]  /*fb70*/  @!P0 BRA `(.L_x_1819) ;  /* 0xfffffffc00f08947 */ /* 0x001fea000383ffff */
[----:B------:R-:W-:Y:S05]  /*fb80*/  BRA `(.L_x_1820) ;  /* 0xfffffff400807947 */ /* 0x000fea000383ffff */
.L_x_1847:
        /* <DEDUP_REMOVED lines=15> */
.L_x_2227:


//--------------------- .text._ZN7cutlass13device_kernelIN5flash11enable_sm90INS1_16FlashAttnFwdSm90INS1_25CollectiveMainloopFwdSm90ILi2EN4cute5tupleIJNS5_1CILi1EEES8_S8_EEENS6_IJNS7_ILi192EEENS7_ILi128EEENS7_ILi96EEEEEELi96ENS_12float_e4m3_tEfNS_4arch4Sm90ELb1ELb0ELb0ELb1ELb0ELb1ELb0ELb1ELb1ELb0ELb0ELb0EEENS1_21CollectiveEpilogueFwdINS6_IJSA_SC_SB_EEES9_NS_10bfloat16_tESG_Li384ELb1ELb0ELb0ELb1EEENS1_36VarlenDynamicPersistentTileSchedulerILi192ELi128ELi384ELi128ELb0ELb0ELb1ELb1ELb1ELb1EEEEEEEEEvNT_6ParamsE --------------------------
	.section	.text._ZN7cutlass13device_kernelIN5flash11enable_sm90INS1_16FlashAttnFwdSm90INS1_25CollectiveMainloopFwdSm90ILi2EN4cute5tupleIJNS5_1CILi1EEES8_S8_EEENS6_IJNS7_ILi192EEENS7_ILi128EEENS7_ILi96EEEEEELi96ENS_12float_e4m3_tEfNS_4arch4Sm90ELb1ELb0ELb0ELb1ELb0ELb1ELb0ELb1ELb1ELb0ELb0ELb0EEENS1_21CollectiveEpilogueFwdINS6_IJSA_SC_SB_EEES9_NS_10bfloat16_tESG_Li384ELb1ELb0ELb0ELb1EEENS1_36VarlenDynamicPersistentTileSchedulerILi192ELi128ELi384ELi128ELb0ELb0ELb1ELb1ELb1ELb1EEEEEEEEEvNT_6ParamsE,"ax",@progbits
	.align	128
.text._ZN7cutlass13device_kernelIN5flash11enable_sm90INS1_16FlashAttnFwdSm90INS1_25CollectiveMainloopFwdSm90ILi2EN4cute5tupleIJNS5_1CILi1EEES8_S8_EEENS6_IJNS7_ILi192EEENS7_ILi128EEENS7_ILi96EEEEEELi96ENS_12float_e4m3_tEfNS_4arch4Sm90ELb1ELb0ELb0ELb1ELb0ELb1ELb0ELb1ELb1ELb0ELb0ELb0EEENS1_21CollectiveEpilogueFwdINS6_IJSA_SC_SB_EEES9_NS_10bfloat16_tESG_Li384ELb1ELb0ELb0ELb1EEENS1_36VarlenDynamicPersistentTileSchedulerILi192ELi128ELi384ELi128ELb0ELb0ELb1ELb1ELb1ELb1EEEEEEEEEvNT_6ParamsE:
        .type           _ZN7cutlass13device_kernelIN5flash11enable_sm90INS1_16FlashAttnFwdSm90INS1_25CollectiveMainloopFwdSm90ILi2EN4cute5tupleIJNS5_1CILi1EEES8_S8_EEENS6_IJNS7_ILi192EEENS7_ILi128EEENS7_ILi96EEEEEELi96ENS_12float_e4m3_tEfNS_4arch4Sm90ELb1ELb0ELb0ELb1ELb0ELb1ELb0ELb1ELb1ELb0ELb0ELb0EEENS1_21CollectiveEpilogueFwdINS6_IJSA_SC_SB_EEES9_NS_10bfloat16_tESG_Li384ELb1ELb0ELb0ELb1EEENS1_36VarlenDynamicPersistentTileSchedulerILi192ELi128ELi384ELi128ELb0ELb0ELb1ELb1ELb1ELb1EEEEEEEEEvNT_6ParamsE,@function
        .size           _ZN7cutlass13device_kernelIN5flash11enable_sm90INS1_16FlashAttnFwdSm90INS1_25CollectiveMainloopFwdSm90ILi2EN4cute5tupleIJNS5_1CILi1EEES8_S8_EEENS6_IJNS7_ILi192EEENS7_ILi128EEENS7_ILi96EEEEEELi96ENS_12float_e4m3_tEfNS_4arch4Sm90ELb1ELb0ELb0ELb1ELb0ELb1ELb0ELb1ELb1ELb0ELb0ELb0EEENS1_21CollectiveEpilogueFwdINS6_IJSA_SC_SB_EEES9_NS_10bfloat16_tESG_Li384ELb1ELb0ELb0ELb1EEENS1_36VarlenDynamicPersistentTileSchedulerILi192ELi128ELi384ELi128ELb0ELb0ELb1ELb1ELb1ELb1EEEEEEEEEvNT_6ParamsE,(.L_x_2228 - _ZN7cutlass13device_kernelIN5flash11enable_sm90INS1_16FlashAttnFwdSm90INS1_25CollectiveMainloopFwdSm90ILi2EN4cute5tupleIJNS5_1CILi1EEES8_S8_EEENS6_IJNS7_ILi192EEENS7_ILi128EEENS7_ILi96EEEEEELi96ENS_12float_e4m3_tEfNS_4arch4Sm90ELb1ELb0ELb0ELb1ELb0ELb1ELb0ELb1ELb1ELb0ELb0ELb0EEENS1_21CollectiveEpilogueFwdINS6_IJSA_SC_SB_EEES9_NS_10bfloat16_tESG_Li384ELb1ELb0ELb0ELb1EEENS1_36VarlenDynamicPersistentTileSchedulerILi192ELi128ELi384ELi128ELb0ELb0ELb1ELb1ELb1ELb1EEEEEEEEEvNT_6ParamsE)
        .other          _ZN7cutlass13device_kernelIN5flash11enable_sm90INS1_16FlashAttnFwdSm90INS1_25CollectiveMainloopFwdSm90ILi2EN4cute5tupleIJNS5_1CILi1EEES8_S8_EEENS6_IJNS7_ILi192EEENS7_ILi128EEENS7_ILi96EEEEEELi96ENS_12float_e4m3_tEfNS_4arch4Sm90ELb1ELb0ELb0ELb1ELb0ELb1ELb0ELb1ELb1ELb0ELb0ELb0EEENS1_21CollectiveEpilogueFwdINS6_IJSA_SC_SB_EEES9_NS_10bfloat16_tESG_Li384ELb1ELb0ELb0ELb1EEENS1_36VarlenDynamicPersistentTileSchedulerILi192ELi128ELi384ELi128ELb0ELb0ELb1ELb1ELb1ELb1EEEEEEEEEvNT_6ParamsE,@"STO_CUDA_ENTRY STV_DEFAULT"
_ZN7cutlass13device_kernelIN5flash11enable_sm90INS1_16FlashAttnFwdSm90INS1_25CollectiveMainloopFwdSm90ILi2EN4cute5tupleIJNS5_1CILi1EEES8_S8_EEENS6_IJNS7_ILi192EEENS7_ILi128EEENS7_ILi96EEEEEELi96ENS_12float_e4m3_tEfNS_4arch4Sm90ELb1ELb0ELb0ELb1ELb0ELb1ELb0ELb1ELb1ELb0ELb0ELb0EEENS1_21CollectiveEpilogueFwdINS6_IJSA_SC_SB_EEES9_NS_10bfloat16_tESG_Li384ELb1ELb0ELb0ELb1EEENS1_36VarlenDynamicPersistentTileSchedulerILi192ELi128ELi384ELi128ELb0ELb0ELb1ELb1ELb1ELb1EEEEEEEEEvNT_6ParamsE:
        /* <DEDUP_REMOVED lines=26> */
.L_x_1849:
[----:B------:R-:W-:Y:S05]  /*01a0*/  BSYNC B0 ;  /* 0x0000000000007941 */ /* 0x000fea0003800000 */
.L_x_1848:
        /* <DEDUP_REMOVED lines=40> */
.L_x_1850:
        /* <DEDUP_REMOVED lines=22> */
.L_x_1851:
        /* <DEDUP_REMOVED lines=18> */
.L_x_1852:
        /* <DEDUP_REMOVED lines=22> */
.L_x_1853:
        /* <DEDUP_REMOVED lines=22> */
.L_x_1854:
        /* <DEDUP_REMOVED lines=9> */
.L_x_1857:
        /* <DEDUP_REMOVED lines=20> */
[CC--:B--2---:R-:W-:Y:S02]  /*0b40*/  LEA.HI R2, R0.reuse, R15.reuse, RZ, 0x5 ;  /* 0x0000000f00027211 */ /* 0x0c4fe400078f28ff */
[----:B------:R-:W-:-:S03]  /*0b50*/  LEA.HI R5, R0, R15, RZ, 0x4 ;  /* 0x0000000f00057211 */ /* 0x000fc600078f20ff */
[----:B------:R-:W-:Y:S01]  /*0b60*/  IMAD.SHL.U32 R4, R2, 0x10, RZ ;  /* 0x0000001002047824 */ /* 0x000fe200078e00ff */
[-C--:B------:R-:W-:Y:S02]  /*0b70*/  LEA.HI R2, R0, R15.reuse, RZ, 0x7 ;  /* 0x0000000f00027211 */ /* 0x080fe400078f38ff */
[----:B------:R-:W-:Y:S02]  /*0b80*/  LOP3.LUT R3, R5, 0x7fffff0, RZ, 0xc0, !PT ;  /* 0x07fffff005037812 */ /* 0x000fe400078ec0ff */
[----:B------:R-:W-:Y:S02]  /*0b90*/  LOP3.LUT R6, R2, 0xffffff80, RZ, 0xc0, !PT ;  /* 0xffffff8002067812 */ /* 0x000fe400078ec0ff */
[----:B------:R-:W-:Y:S01]  /*0ba0*/  LOP3.LUT R7, R4, 0xfffffe00, RZ, 0xc0, !PT ;  /* 0xfffffe0004077812 */ /* 0x000fe200078ec0ff */
[C---:B------:R-:W-:Y:S01]  /*0bb0*/  IMAD.IADD R4, R15.reuse, 0x1, -R3 ;  /* 0x000000010f047824 */ /* 0x040fe200078e0a03 */
[C---:B------:R-:W-:Y:S01]  /*0bc0*/  LEA.HI R3, R15.reuse, R15, RZ, 0x1 ;  /* 0x0000000f0f037211 */ /* 0x040fe200078f08ff */
[----:B------:R-:W-:-:S03]  /*0bd0*/  IMAD.IADD R13, R15, 0x1, -R6 ;  /* 0x000000010f0d7824 */ /* 0x000fc600078e0a06 */
[--C-:B------:R-:W-:Y:S02]  /*0be0*/  SHF.R.S32.HI R19, RZ, 0x1, R3.reuse ;  /* 0x00000001ff137819 */ /* 0x100fe40000011403 */
[----:B------:R-:W-:Y:S02]  /*0bf0*/  SHF.R.S32.HI R6, RZ, 0x1f, R3 ;  /* 0x0000001fff067819 */ /* 0x000fe40000011403 */
[----:B------:R-:W-:Y:S02]  /*0c00*/  LOP3.LUT R3, R3, 0xfffffffe, RZ, 0xc0, !PT ;  /* 0xfffffffe03037812 */ /* 0x000fe400078ec0ff */
[----:B------:R-:W-:Y:S02]  /*0c10*/  SHF.R.S32.HI R9, RZ, 0x1f, R13 ;  /* 0x0000001fff097819 */ /* 0x000fe4000001140d */
[----:B------:R-:W-:Y:S01]  /*0c20*/  LEA.HI R6, R6, R19, RZ, 0x2 ;  /* 0x0000001306067211 */ /* 0x000fe200078f10ff */
[----:B------:R-:W-:Y:S01]  /*0c30*/  IMAD.IADD R14, R15, 0x1, -R3 ;  /* 0x000000010f0e7824 */ /* 0x000fe200078e0a03 */
[----:B------:R-:W-:-:S02]  /*0c40*/  LEA.HI R10, R9, R13, RZ, 0x2 ;  /* 0x0000000d090a7211 */ /* 0x000fc400078f10ff */
[----:B------:R-:W-:Y:S01]  /*0c50*/  SHF.R.S32.HI R3, RZ, 0x4, R5 ;  /* 0x00000004ff037819 */ /* 0x000fe20000011405 */
[----:B------:R-:W-:Y:S01]  /*0c60*/  IMAD R7, R4, 0x20, R7 ;  /* 0x0000002004077824 */ /* 0x000fe200078e0207 */
[----:B------:R-:W-:Y:S02]  /*0c70*/  SHF.R.S32.HI R18, RZ, 0x7, R2 ;  /* 0x00000007ff127819 */ /* 0x000fe40000011402 */
[----:B------:R-:W-:Y:S02]  /*0c80*/  LEA.HI R4, R0, R15, RZ, 0x3 ;  /* 0x0000000f00047211 */ /* 0x000fe400078f18ff */
[--C-:B------:R-:W-:Y:S02]  /*0c90*/  SHF.R.S32.HI R11, RZ, 0x2, R10.reuse ;  /* 0x00000002ff0b7819 */ /* 0x100fe4000001140a */
[----:B------:R-:W-:Y:S01]  /*0ca0*/  SHF.R.S32.HI R2, RZ, 0x1f, R10 ;  /* 0x0000001fff027819 */ /* 0x000fe2000001140a */
[----:B------:R-:W-:Y:S01]  /*0cb0*/  IMAD.SHL.U32 R157, R14, 0x10, RZ ;  /* 0x000000100e9d7824 */ /* 0x000fe200078e00ff */
[----:B------:R-:W-:-:S02]  /*0cc0*/  LEA.HI R5, R5, R3, RZ, 0x1 ;  /* 0x0000000305057211 */ /* 0x000fc400078f08ff */
[----:B------:R-:W-:Y:S02]  /*0cd0*/  LOP3.LUT R6, R6, 0x7fffffc, RZ, 0xc0, !PT ;  /* 0x07fffffc06067812 */ /* 0x000fe400078ec0ff */
[----:B------:R-:W-:Y:S02]  /*0ce0*/  SHF.R.S32.HI R4, RZ, 0x3, R4 ;  /* 0x00000003ff047819 */ /* 0x000fe40000011404 */
[----:B------:R-:W-:Y:S01]  /*0cf0*/  LEA.HI R12, R2, R11, RZ, 0x3 ;  /* 0x0000000b020c7211 */ /* 0x000fe200078f18ff */
[----:B------:R-:W-:Y:S01]  /*0d00*/  IMAD.IADD R6, R19, 0x1, -R6 ;  /* 0x0000000113067824 */ /* 0x000fe200078e0a06 */
[----:B------:R-:W-:Y:S01]  /*0d10*/  LOP3.LUT R2, R5, 0x1ffffffe, RZ, 0xc0, !PT ;  /* 0x1ffffffe05027812 */ /* 0x000fe200078ec0ff */
[----:B------:R-:W-:Y:S02]  /*0d20*/  VIADD R21, R157, 0x20 ;  /* 0x000000209d157836 */ /* 0x000fe40000000000 */
[----:B------:R-:W-:Y:S02]  /*0d30*/  IMAD.SHL.U32 R4, R4, 0x80, RZ ;  /* 0x0000008004047824 */ /* 0x000fe400078e00ff */
[----:B------:R-:W-:-:S02]  /*0d40*/  IMAD R6, R3, 0x8, R6 ;  /* 0x0000000803067824 */ /* 0x000fc400078e0206 */
[----:B------:R-:W-:Y:S01]  /*0d50*/  IMAD.IADD R2, R3, 0x1, -R2 ;  /* 0x0000000103027824 */ /* 0x000fe200078e0a02 */
[----:B------:R-:W-:Y:S02]  /*0d60*/  SHF.R.S32.HI R3, RZ, 0x1f, R21 ;  /* 0x0000001fff037819 */ /* 0x000fe40000011415 */
[----:B------:R-:W-:Y:S01]  /*0d70*/  LOP3.LUT R20, R4, 0x80, RZ, 0xc0, !PT ;  /* 0x0000008004147812 */ /* 0x000fe200078ec0ff */
[----:B------:R-:W-:Y:S01]  /*0d80*/  IMAD.HI R8, R18, 0x55555556, RZ ;  /* 0x5555555612087827 */ /* 0x000fe200078e02ff */
[----:B------:R-:W-:Y:S02]  /*0d90*/  LOP3.LUT R12, R12, 0xfffffff8, RZ, 0xc0, !PT ;  /* 0xfffffff80c0c7812 */ /* 0x000fe400078ec0ff */
[----:B------:R-:W-:Y:S02]  /*0da0*/  LEA.HI R4, R3, R21, RZ, 0x5 ;  /* 0x0000001503047211 */ /* 0x000fe400078f28ff */
[----:B------:R-:W-:Y:S02]  /*0db0*/  LEA.HI R9, R9, R13, RZ, 0x5 ;  /* 0x0000000d09097211 */ /* 0x000fe400078f28ff */
[----:B------:R-:W-:Y:S01]  /*0dc0*/  LEA.HI R3, R3, R21, RZ, 0x4 ;  /* 0x0000001503037211 */ /* 0x000fe200078f20ff */
[----:B------:R-:W-:Y:S01]  /*0dd0*/  IMAD.IADD R12, R11, 0x1, -R12 ;  /* 0x000000010b0c7824 */ /* 0x000fe200078e0a0c */
[----:B------:R-:W-:Y:S01]  /*0de0*/  SHF.R.S32.HI R5, RZ, 0x5, R4 ;  /* 0x00000005ff057819 */ /* 0x000fe20000011404 */
[----:B------:R-:W-:Y:S01]  /*0df0*/  IMAD.SHL.U32 R6, R6, 0x20, RZ ;  /* 0x0000002006067824 */ /* 0x000fe200078e00ff */
[----:B------:R-:W-:-:S02]  /*0e00*/  LEA.HI R8, R8, R8, RZ, 0x1 ;  /* 0x0000000808087211 */ /* 0x000fc400078f08ff */
[----:B------:R-:W-:Y:S02]  /*0e10*/  SHF.R.U32.HI R11, RZ, 0x3, R20 ;  /* 0x00000003ff0b7819 */ /* 0x000fe40000011614 */
[----:B------:R-:W-:Y:S02]  /*0e20*/  LOP3.LUT R4, R20, 0x10, R3, 0xf8, !PT ;  /* 0x0000001014047812 */ /* 0x000fe400078ef803 */
[----:B------:R-:W-:Y:S01]  /*0e30*/  SHF.R.S32.HI R9, RZ, 0x5, R9 ;  /* 0x00000005ff097819 */ /* 0x000fe20000011409 */
[----:B------:R-:W-:Y:S01]  /*0e40*/  IMAD R5, R5, 0x1800, R6 ;  /* 0x0000180005057824 */ /* 0x000fe200078e0206 */
[----:B------:R-:W-:Y:S01]  /*0e50*/  LOP3.LUT R4, R4, R11, RZ, 0x3c, !PT ;  /* 0x0000000b04047212 */ /* 0x000fe200078e3cff */
[----:B------:R-:W-:Y:S02]  /*0e60*/  IMAD R8, R8, -0x3, R18 ;  /* 0xfffffffd08087824 */ /* 0x000fe400078e0212 */
[----:B------:R-:W-:Y:S01]  /*0e70*/  IMAD R9, R9, 0x10, R12 ;  /* 0x0000001009097824 */ /* 0x000fe200078e020c */
[----:B------:R-:W-:Y:S01]  /*0e80*/  IADD3 R4, R16, R5, R4 ;  /* 0x0000000510047210 */ /* 0x000fe20007ffe004 */
[----:B------:R-:W-:Y:S01]  /*0e90*/  IMAD R7, R2, 0x8, R7 ;  /* 0x0000000802077824 */ /* 0x000fe200078e0207 */
[----:B------:R-:W-:Y:S01]  /*0ea0*/  STL [R1+0x4], R20 ;  /* 0x0000041401007387 */ /* 0x000fe20000100800 */
[----:B------:R-:W-:Y:S01]  /*0eb0*/  IMAD R2, R8, 0x40, R9 ;  /* 0x0000004008027824 */ /* 0x000fe200078e0209 */
[----:B------:R-:W-:-:S02]  /*0ec0*/  LEA.HI R0, R0, R15, RZ, 0x2 ;  /* 0x0000000f00007211 */ /* 0x000fc400078f10ff */
[----:B------:R-:W-:Y:S04]  /*0ed0*/  STL [R1+0x10], R6 ;  /* 0x0000100601007387 */ /* 0x000fe80000100800 */
[----:B------:R-:W-:Y:S04]  /*0ee0*/  STL [R1+0x64], R11 ;  /* 0x0000640b01007387 */ /* 0x000fe80000100800 */
[----:B------:R-:W-:Y:S01]  /*0ef0*/  STL [R1+0x68], R7 ;  /* 0x0000680701007387 */ /* 0x000fe20000100800 */
[----:B------:R-:W-:-:S03]  /*0f00*/  SHF.R.S32.HI R8, RZ, 0x2, R0 ;  /* 0x00000002ff087819 */ /* 0x000fc60000011400 */
[----:B------:R-:W-:Y:S04]  /*0f10*/  STL [R1+0x60], R4 ;  /* 0x0000600401007387 */ /* 0x000fe80000100800 */
[----:B------:R0:W-:Y:S01]  /*0f20*/  STL [R1+0x2c], R2 ;  /* 0x00002c0201007387 */ /* 0x0001e20000100800 */
[----:B------:R-:W-:Y:S02]  /*0f30*/  LOP3.LUT R10, R10, 0x7ffffffc, RZ, 0xc0, !PT ;  /* 0x7ffffffc0a0a7812 */ /* 0x000fe400078ec0ff */
[----:B0-----:R-:W-:Y:S02]  /*0f40*/  LOP3.LUT R2, R0, 0x1ffffffc, RZ, 0xc0, !PT ;  /* 0x1ffffffc00027812 */ /* 0x001fe400078ec0ff */
[----:B------:R-:W-:-:S03]  /*0f50*/  LOP3.LUT R0, R20, 0x10, R157, 0xf8, !PT ;  /* 0x0000001014007812 */ /* 0x000fc600078ef89d */
[----:B------:R-:W-:Y:S01]  /*0f60*/  IMAD.IADD R2, R15, 0x1, -R2 ;  /* 0x000000010f027824 */ /* 0x000fe200078e0a02 */
[----:B------:R-:W-:Y:S02]  /*0f70*/  LOP3.LUT R0, R0, R11, RZ, 0x3c, !PT ;  /* 0x0000000b00007212 */ /* 0x000fe400078e3cff */
[----:B------:R-:W-:Y:S01]  /*0f80*/  SHF.R.S32.HI R4, RZ, 0x1f, R19 ;  /* 0x0000001fff047819 */ /* 0x000fe20000011413 */
[----:B------:R-:W-:Y:S02]  /*0f90*/  IMAD.SHL.U32 R4, R14, 0x8, RZ ;  /* 0x000000080e047824 */ /* 0x000fe400078e00ff */
[----:B------:R-:W-:Y:S02]  /*0fa0*/  IMAD.SHL.U32 R5, R2, 0x8, RZ ;  /* 0x0000000802057824 */ /* 0x000fe400078e00ff */
[----:B------:R-:W-:Y:S01]  /*0fb0*/  IMAD.IADD R4, R13, 0x1, -R10 ;  /* 0x000000010d047824 */ /* 0x000fe200078e0a0a */
[----:B------:R0:W-:Y:S01]  /*0fc0*/  STL [R1+0x50], RZ ;  /* 0x000050ff01007387 */ /* 0x0001e20000100800 */
[----:B------:R-:W-:-:S03]  /*0fd0*/  IMAD.IADD R0, R6, 0x1, R0 ;  /* 0x0000000106007824 */ /* 0x000fc600078e0200 */
[----:B------:R0:W-:Y:S04]  /*0fe0*/  STL [R1+0x38], R8 ;  /* 0x0000380801007387 */ /* 0x0001e80000100800 */
[----:B------:R0:W-:Y:S04]  /*0ff0*/  STL [R1+0x24], R5 ;  /* 0x0000240501007387 */ /* 0x0001e80000100800 */
[----:B------:R0:W-:Y:S04]  /*1000*/  STL [R1+0x28], R4 ;  /* 0x0000280401007387 */ /* 0x0001e80000100800 */
[----:B------:R0:W-:Y:S01]  /*1010*/  STL [R1+0x30], R0 ;  /* 0x0000300001007387 */ /* 0x0001e20000100800 */
[----:B------:R-:W-:Y:S01]  /*1020*/  IMAD.MOV.U32 R156, RZ, RZ, RZ ;  /* 0x000000ffff9c7224 */ /* 0x000fe200078e00ff */
[----:B------:R-:W-:Y:S01]  /*1030*/  SHF.R.S32.HI R2, RZ, 0x4, R3 ;  /* 0x00000004ff027819 */ /* 0x000fe20000011403 */
[----:B------:R-:W-:-:S02]  /*1040*/  IMAD.MOV.U32 R22, RZ, RZ, RZ ;  /* 0x000000ffff167224 */ /* 0x000fc400078e00ff */
[----:B------:R-:W-:Y:S01]  /*1050*/  IMAD.MOV.U32 R18, RZ, RZ, RZ ;  /* 0x000000ffff127224 */ /* 0x000fe200078e00ff */
[----:B---3--:R-:W-:Y:S01]  /*1060*/  LOP3.LUT R23, R17, 0x1, RZ, 0xfc, !PT ;  /* 0x0000000111177812 */ /* 0x008fe200078efcff */
[----:B0-----:R-:W-:-:S07]  /*1070*/  IMAD.MOV.U32 R17, RZ, RZ, RZ ;  /* 0x000000ffff117224 */ /* 0x001fce00078e00ff */
.L_x_1993:
[----:B0-----:R-:W0:Y:S01]  /*1080*/  LDC.64 R2, c[0x0][0xc60] ;  /* 0x00031800ff027b82 */ /* 0x001e220000000a00 */
[----:B------:R-:W-:Y:S01]  /*1090*/  ULDC.64 UR4, c[0x0][0xa28] ;  /* 0x00028a0000047ab9 */ /* 0x000fe20000000a00 */
[----:B------:R-:W-:Y:S01]  /*10a0*/  ULDC.64 UR8, c[0x0][0xa18] ;  /* 0x0002860000087ab9 */ /* 0x000fe20000000a00 */
[----:B------:R-:W-:Y:S01]  /*10b0*/  ULDC.64 UR6, c[0x0][0xa08] ;  /* 0x0002820000067ab9 */ /* 0x000fe20000000a00 */
[----:B0-----:R-:W-:-:S05]  /*10c0*/  IMAD.WIDE R2, R155, 0x4, R2 ;  /* 0x000000049b027825 */ /* 0x001fca00078e0202 */
[----:B--2---:R-:W2:Y:S01]  /*10d0*/  LDG.E R0, desc[UR40][R2.64] ;  /* 0x0000002802007981 */ /* 0x004ea2000c1e1900 */
[----:B------:R-:W-:Y:S01]  /*10e0*/  ISETP.NE.U32.AND P2, PT, RZ, UR4, PT ;  /* 0x00000004ff007c0c */ /* 0x000fe2000bf45070 */
[----:B-----5:R-:W-:Y:S01]  /*10f0*/  IMAD.MOV.U32 R9, RZ, RZ, RZ ;  /* 0x000000ffff097224 */ /* 0x020fe200078e00ff */
[----:B------:R-:W-:Y:S01]  /*1100*/  ISETP.NE.U32.AND P1, PT, RZ, UR8, PT ;  /* 0x00000008ff007c0c */ /* 0x000fe2000bf25070 */
[----:B------:R-:W-:Y:S01]  /*1110*/  IMAD.MOV.U32 R29, RZ, RZ, RZ ;  /* 0x000000ffff1d7224 */ /* 0x000fe200078e00ff */
[----:B------:R-:W-:Y:S02]  /*1120*/  ISETP.NE.AND.EX P2, PT, RZ, UR5, PT, P2 ;  /* 0x00000005ff007c0c */ /* 0x000fe4000bf45320 */
[----:B------:R-:W-:Y:S02]  /*1130*/  ISETP.NE.AND.EX P1, PT, RZ, UR9, PT, P1 ;  /* 0x00000009ff007c0c */ /* 0x000fe4000bf25310 */
[----:B------:R-:W-:-:S04]  /*1140*/  ISETP.NE.U32.AND P0, PT, RZ, UR6, PT ;  /* 0x00000006ff007c0c */ /* 0x000fc8000bf05070 */
[----:B------:R-:W-:Y:S02]  /*1150*/  ISETP.NE.AND.EX P0, PT, RZ, UR7, PT, P0 ;  /* 0x00000007ff007c0c */ /* 0x000fe4000bf05300 */
[----:B--23--:R-:W-:Y:S01]  /*1160*/  SHF.R.S32.HI R4, RZ, 0x1f, R0 ;  /* 0x0000001fff047819 */ /* 0x00cfe20000011400 */
[C---:B------:R-:W-:Y:S02]  /*1170*/  IMAD.SHL.U32 R31, R0.reuse, 0x4, RZ ;  /* 0x00000004001f7824 */ /* 0x040fe400078e00ff */
[C---:B------:R-:W-:Y:S01]  /*1180*/  @P2 LEA R2, P3, R0.reuse, UR4, 0x2 ;  /* 0x0000000400022c11 */ /* 0x040fe2000f8610ff */
[----:B------:R-:W-:Y:S01]  /*1190*/  STL [R1+0x40], R0 ;  /* 0x0000400001007387 */ /* 0x000fe20000100800 */
[C-C-:B------:R-:W-:Y:S02]  /*11a0*/  SHF.L.U64.HI R30, R0.reuse, 0x2, R4.reuse ;  /* 0x00000002001e7819 */ /* 0x140fe40000010204 */
[----:B------:R-:W-:Y:S01]  /*11b0*/  @P2 LEA.HI.X R3, R0, UR5, R4, 0x2, P3 ;  /* 0x0000000500032c11 */ /* 0x000fe200098f1404 */
[----:B------:R0:W-:Y:S01]  /*11c0*/  STL [R1+0x54], R4 ;  /* 0x0000540401007387 */ /* 0x0001e20000100800 */
[----:B------:R-:W-:Y:S01]  /*11d0*/  ULDC UR4, c[0x0][0x288] ;  /* 0x0000a20000047ab9 */ /* 0x000fe20000000800 */
[----:B------:R-:W-:-:S02]  /*11e0*/  IADD3 R6, P4, R31, UR6, RZ ;  /* 0x000000061f067c10 */ /* 0x000fc4000ff9e0ff */
        /* <DEDUP_REMOVED lines=12> */
[----:B------:R-:W2:Y:S01]  /*12b0*/  @P1 LDG.E R8, desc[UR40][R4.64] ;  /* 0x0000002804081981 */ /* 0x000ea2000c1e1900 */
        /* <DEDUP_REMOVED lines=8> */
[----:B--2---:R1:W-:Y:S04]  /*1340*/  STL [R1+0x1c], R8 ;  /* 0x00001c0801007387 */ /* 0x0043e80000100800 */
[----:B------:R1:W-:Y:S04]  /*1350*/  STL [R1+0x58], R153 ;  /* 0x0000589901007387 */ /* 0x0003e80000100800 */
        /* <DEDUP_REMOVED lines=13> */
.L_x_1859:
[----:B------:R-:W-:Y:S02]  /*1430*/  IMAD.U32 R26, RZ, RZ, UR5 ;  /* 0x00000005ff1a7e24 */ /* 0x000fe4000f8e00ff */
[----:B------:R-:W-:Y:S01]  /*1440*/  IMAD.U32 R28, RZ, RZ, UR4 ;  /* 0x00000004ff1c7e24 */ /* 0x000fe2000f8e00ff */
[----:B------:R-:W-:Y:S06]  /*1450*/  @!P2 BRA `(.L_x_1860) ;  /* 0x000000000010a947 */ /* 0x000fec0003800000 */
[----:B-1----:R-:W-:-:S04]  /*1460*/  IADD3 R2, P0, R31, UR8, RZ ;  /* 0x000000081f027c10 */ /* 0x002fc8000ff1e0ff */
[----:B------:R-:W-:-:S05]  /*1470*/  IADD3.X R3, R30, UR9, RZ, P0, !PT ;  /* 0x000000091e037c10 */ /* 0x000fca00087fe4ff */
[----:B------:R2:W5:Y:S01]  /*1480*/  LDG.E R28, desc[UR40][R2.64] ;  /* 0x00000028021c7981 */ /* 0x000562000c1e1900 */
[----:B------:R-:W-:Y:S05]  /*1490*/  BRA `(.L_x_1861) ;  /* 0x0000000000107947 */ /* 0x000fea0003800000 */
.L_x_1860:
[----:B------:R-:W-:Y:S05]  /*14a0*/  @!P0 BRA `(.L_x_1861) ;  /* 0x00000000000c8947 */ /* 0x000fea0003800000 */
[----:B-1----:R-:W2:Y:S04]  /*14b0*/  LDG.E R3, desc[UR40][R6.64] ;  /* 0x0000002806037981 */ /* 0x002ea8000c1e1900 */
[----:B------:R-:W2:Y:S02]  /*14c0*/  LDG.E R28, desc[UR40][R6.64+0x4] ;  /* 0x00000428061c7981 */ /* 0x000ea4000c1e1900 */
[----:B--2---:R-:W-:-:S07]  /*14d0*/  IMAD.IADD R28, R28, 0x1, -R3 ;  /* 0x000000011c1c7824 */ /* 0x004fce00078e0a03 */
.L_x_1861:
[----:B------:R-:W-:Y:S02]  /*14e0*/  ULDC.64 UR4, c[0x0][0xa10] ;  /* 0x0002840000047ab9 */ /* 0x000fe40000000a00 */
[----:B------:R-:W-:-:S04]  /*14f0*/  ISETP.NE.U32.AND P0, PT, RZ, UR4, PT ;  /* 0x00000004ff007c0c */ /* 0x000fc8000bf05070 */
[----:B------:R-:W-:Y:S01]  /*1500*/  ISETP.NE.AND.EX P0, PT, RZ, UR5, PT, P0 ;  /* 0x00000005ff007c0c */ /* 0x000fe2000bf05300 */
[----:B------:R-:W-:-:S12]  /*1510*/  ULDC.64 UR4, c[0x0][0xa30] ;  /* 0x00028c0000047ab9 */ /* 0x000fd80000000a00 */
[----:B-12---:R-:W1:Y:S02]  /*1520*/  @P0 LDC.64 R2, c[0x0][0xa10] ;  /* 0x00028400ff020b82 */ /* 0x006e640000000a00 */
[----:B-1----:R-:W-:-:S05]  /*1530*/  @P0 IMAD.WIDE R2, R27, 0x4, R2 ;  /* 0x000000041b020825 */ /* 0x002fca00078e0202 */
[----:B------:R-:W2:Y:S04]  /*1540*/  @P0 LDG.E R0, desc[UR40][R2.64] ;  /* 0x0000002802000981 */ /* 0x000ea8000c1e1900 */
[----:B------:R1:W2:Y:S01]  /*1550*/  @P0 LDG.E R7, desc[UR40][R2.64+0x4] ;  /* 0x0000042802070981 */ /* 0x0002a2000c1e1900 */
[----:B------:R-:W-:Y:S01]  /*1560*/  ISETP.NE.U32.AND P1, PT, RZ, UR4, PT ;  /* 0x00000004ff007c0c */ /* 0x000fe2000bf25070 */
[----:B-----5:R-:W-:-:S03]  /*1570*/  IMAD.MOV.U32 R24, RZ, RZ, R28 ;  /* 0x000000ffff187224 */ /* 0x020fc600078e001c */
[----:B------:R-:W-:-:S13]  /*1580*/  ISETP.NE.AND.EX P1, PT, RZ, UR5, PT, P1 ;  /* 0x00000005ff007c0c */ /* 0x000fda000bf25310 */
[----:B------:R-:W-:-:S04]  /*1590*/  @P1 IADD3 R4, P2, R31, UR4, RZ ;  /* 0x000000041f041c10 */ /* 0x000fc8000ff5e0ff */
[----:B------:R-:W-:-:S05]  /*15a0*/  @P1 IADD3.X R5, R30, UR5, RZ, P2, !PT ;  /* 0x000000051e051c10 */ /* 0x000fca00097fe4ff */
[----:B------:R3:W5:Y:S01]  /*15b0*/  @P1 LDG.E R24, desc[UR40][R4.64] ;  /* 0x0000002804181981 */ /* 0x000762000c1e1900 */
[----:B------:R-:W-:Y:S01]  /*15c0*/  IMAD.MOV.U32 R6, RZ, RZ, 0xc0 ;  /* 0x000000c0ff067424 */ /* 0x000fe200078e00ff */
[----:B------:R-:W-:Y:S01]  /*15d0*/  PLOP3.LUT P3, PT, PT, PT, PT, 0x80, 0x0 ;  /* 0x000000000000781c */ /* 0x000fe20003f6f070 */
[----:B------:R-:W-:Y:S02]  /*15e0*/  IMAD.IADD R9, R28, 0x1, -R9 ;  /* 0x000000011c097824 */ /* 0x000fe400078e0a09 */
[----:B-1----:R-:W-:Y:S02]  /*15f0*/  IMAD R2, R153, R6, 0x13f ;  /* 0x0000013f99027424 */ /* 0x002fe400078e0206 */
[----:B------:R-:W-:-:S05]  /*1600*/  IMAD.MOV R25, RZ, RZ, -R9 ;  /* 0x000000ffff197224 */ /* 0x000fca00078e0a09 */
[----:B------:R-:W-:Y:S01]  /*1610*/  VIMNMX R25, RZ, R25, !PT ;  /* 0x00000019ff197248 */ /* 0x000fe20007fe0100 */
[----:B--2---:R-:W-:-:S04]  /*1620*/  @P0 IMAD.IADD R26, R7, 0x1, -R0 ;  /* 0x00000001071a0824 */ /* 0x004fc800078e0a00 */
[----:B------:R-:W-:-:S04]  /*1630*/  IMAD.IADD R8, R9, 0x1, R26 ;  /* 0x0000000109087824 */ /* 0x000fc800078e021a */
[C---:B------:R-:W-:Y:S01]  /*1640*/  VIADD R0, R8.reuse, 0x7f ;  /* 0x0000007f08007836 */ /* 0x040fe20000000000 */
[----:B------:R-:W-:Y:S01]  /*1650*/  IADD3 R2, R8, R2, -R10 ;  /* 0x0000000208027210 */ /* 0x000fe20007ffe80a */
[----:B------:R3:W-:Y:S03]  /*1660*/  STL [R1+0x20], R8 ;  /* 0x0000200801007387 */ /* 0x0007e60000100800 */
[----:B------:R-:W-:Y:S02]  /*1670*/  SHF.R.S32.HI R3, RZ, 0x1f, R0 ;  /* 0x0000001fff037819 */ /* 0x000fe40000011400 */
[----:B------:R-:W-:Y:S02]  /*1680*/  SHF.R.S32.HI R7, RZ, 0x1f, R2 ;  /* 0x0000001fff077819 */ /* 0x000fe40000011402 */
[----:B------:R-:W-:Y:S02]  /*1690*/  LEA.HI R3, R3, R0, RZ, 0x7 ;  /* 0x0000000003037211 */ /* 0x000fe400078f38ff */
[----:B------:R-:W-:-:S02]  /*16a0*/  LEA.HI R7, R7, R2, RZ, 0x7 ;  /* 0x0000000207077211 */ /* 0x000fc400078f38ff */
[----:B------:R-:W-:Y:S02]  /*16b0*/  SHF.R.S32.HI R90, RZ, 0x7, R3 ;  /* 0x00000007ff5a7819 */ /* 0x000fe40000011403 */
[----:B------:R-:W-:-:S04]  /*16c0*/  SHF.R.S32.HI R7, RZ, 0x7, R7 ;  /* 0x00000007ff077819 */ /* 0x000fc80000011407 */
[----:B------:R-:W-:-:S05]  /*16d0*/  VIMNMX R7, R90, R7, PT ;  /* 0x000000075a077248 */ /* 0x000fca0003fe0100 */
[----:B------:R-:W-:-:S05]  /*16e0*/  IMAD R7, R7, 0x80, -R9 ;  /* 0x0000008007077824 */ /* 0x000fca00078e0a09 */
[----:B------:R-:W-:-:S04]  /*16f0*/  VIMNMX R0, R7, R26, PT ;  /* 0x0000001a07007248 */ /* 0x000fc80003fe0100 */
[----:B------:R-:W-:Y:S02]  /*1700*/  ISETP.GT.AND P0, PT, R0, R25, PT ;  /* 0x000000190000720c */ /* 0x000fe40003f04270 */
[----:B------:R-:W-:-:S05]  /*1710*/  SHF.R.U32.HI R25, RZ, 0x7, R25 ;  /* 0x00000007ff197819 */ /* 0x000fca0000011619 */
[----:B------:R-:W-:-:S06]  /*1720*/  IMAD.MOV.U32 R2, RZ, RZ, R25 ;  /* 0x000000ffff027224 */ /* 0x000fcc00078e0019 */
[----:B------:R-:W-:-:S05]  /*1730*/  @P0 VIADD R0, R0, 0x7f ;  /* 0x0000007f00000836 */ /* 0x000fca0000000000 */
[----:B------:R-:W-:-:S04]  /*1740*/  @P0 SHF.R.S32.HI R3, RZ, 0x1f, R0 ;  /* 0x0000001fff030819 */ /* 0x000fc80000011400 */
[----:B------:R-:W-:-:S04]  /*1750*/  @P0 LEA.HI R3, R3, R0, RZ, 0x7 ;  /* 0x0000000003030211 */ /* 0x000fc800078f38ff */
[----:B------:R-:W-:-:S04]  /*1760*/  @P0 SHF.R.S32.HI R2, RZ, 0x7, R3 ;  /* 0x00000007ff020819 */ /* 0x000fc80000011403 */
[----:B------:R-:W-:-:S13]  /*1770*/  ISETP.GT.AND P0, PT, R2, R25, PT ;  /* 0x000000190200720c */ /* 0x000fda0003f04270 */
[----:B---3--:R-:W-:Y:S05]  /*1780*/  @!P0 BRA `(.L_x_1862) ;  /* 0x0000004c00cc8947 */ /* 0x008fea0003800000 */
        /* <DEDUP_REMOVED lines=11> */
[----:B0-----:R-:W-:Y:S02]  /*1840*/  IMAD.U32 R10, RZ, RZ, UR6 ;  /* 0x00000006ff0a7e24 */ /* 0x001fe4000f8e00ff */
[----:B------:R-:W-:Y:S02]  /*1850*/  IMAD.U32 R6, RZ, RZ, UR4 ;  /* 0x00000004ff067e24 */ /* 0x000fe4000f8e00ff */
[----:B------:R-:W-:-:S02]  /*1860*/  IMAD.U32 R7, RZ, RZ, UR5 ;  /* 0x00000005ff077e24 */ /* 0x000fc4000f8e00ff */
[----:B------:R-:W-:Y:S02]  /*1870*/  IMAD.U32 R11, RZ, RZ, UR7 ;  /* 0x00000007ff0b7e24 */ /* 0x000fe4000f8e00ff */
[----:B------:R-:W-:Y:S02]  /*1880*/  IMAD.MOV.U32 R8, RZ, RZ, 0x70 ;  /* 0x00000070ff087424 */ /* 0x000fe400078e00ff */
[----:B------:R-:W-:Y:S02]  /*1890*/  IMAD.MOV.U32 R12, RZ, RZ, 0x1 ;  /* 0x00000001ff0c7424 */ /* 0x000fe400078e00ff */
[----:B-1----:R-:W-:-:S07]  /*18a0*/  IMAD.MOV.U32 R13, RZ, RZ, RZ ;  /* 0x000000ffff0d7224 */ /* 0x002fce00078e00ff */
[----:B------:R-:W-:-:S07]  /*18b0*/  LEPC R20, `(.L_x_1864) ;  /* 0x000000001014794e */ /* 0x000fce0000000000 */
[----:B--2--5:R-:W-:Y:S05]  /*18c0*/  CALL.ABS.NOINC R14 ;  /* 0x000000000e007343 */ /* 0x024fea0003c00000 */
.L_x_1864:
[----:B------:R-:W-:Y:S05]  /*18d0*/  BSYNC B6 ;  /* 0x0000000000067941 */ /* 0x000fea0003800000 */
.L_x_1863:
        /* <DEDUP_REMOVED lines=20> */
.L_x_1866:
[----:B------:R-:W-:Y:S05]  /*1a20*/  BSYNC B6 ;  /* 0x0000000000067941 */ /* 0x000fea0003800000 */
.L_x_1865:
[----:B------:R-:W-:Y:S01]  /*1a30*/  ULDC.64 UR4, c[0x0][0x9f8] ;  /* 0x00027e0000047ab9 */ /* 0x000fe20000000a00 */
[----:B------:R-:W1:Y:S01]  /*1a40*/  LDC R0, c[0x0][0x428] ;  /* 0x00010a00ff007b82 */ /* 0x000e620000000800 */
[----:B------:R-:W-:-:S07]  /*1a50*/  ISETP.NE.U32.AND P0, PT, RZ, UR4, PT ;  /* 0x00000004ff007c0c */ /* 0x000fce000bf05070 */
[----:B------:R-:W2:Y:S01]  /*1a60*/  LDC.64 R6, c[0x0][0x2f0] ;  /* 0x0000bc00ff067b82 */ /* 0x000ea20000000a00 */
[----:B------:R-:W-:Y:S01]  /*1a70*/  ISETP.NE.AND.EX P0, PT, RZ, UR5, PT, P0 ;  /* 0x00000005ff007c0c */ /* 0x000fe2000bf05300 */
[----:B------:R-:W-:Y:S01]  /*1a80*/  IMAD.IADD R44, R29, 0x1, R28 ;  /* 0x000000011d2c7824 */ /* 0x000fe200078e021c */
[----:B------:R-:W-:Y:S01]  /*1a90*/  ULDC UR6, c[0x0][0x2e4] ;  /* 0x0000b90000067ab9 */ /* 0x000fe20000000800 */
[----:B------:R-:W-:Y:S01]  /*1aa0*/  IMAD.MOV.U32 R11, RZ, RZ, R154 ;  /* 0x000000ffff0b7224 */ /* 0x000fe200078e009a */
[----:B------:R-:W-:-:S03]  /*1ab0*/  ULDC.64 UR8, c[0x0][0x320] ;  /* 0x0000c80000087ab9 */ /* 0x000fc60000000a00 */
[----:B------:R-:W3:Y:S06]  /*1ac0*/  LDC R84, c[0x0][0x3d4] ;  /* 0x0000f500ff547b82 */ /* 0x000eec0000000800 */
[----:B------:R-:W-:Y:S02]  /*1ad0*/  @P0 IADD3 R4, P1, R31, UR4, RZ ;  /* 0x000000041f040c10 */ /* 0x000fe4000ff3e0ff */
[----:B------:R-:W4:Y:S02]  /*1ae0*/  LDC.64 R62, c[0x0][0x3e8] ;  /* 0x0000fa00ff3e7b82 */ /* 0x000f240000000a00 */
[----:B------:R-:W-:-:S02]  /*1af0*/  @P0 IADD3.X R5, R30, UR5, RZ, P1, !PT ;  /* 0x000000051e050c10 */ /* 0x000fc40008ffe4ff */
[----:B------:R-:W-:Y:S01]  /*1b00*/  SHF.R.S32.HI R3, RZ, 0x1f, R44 ;  /* 0x0000001fff037819 */ /* 0x000fe2000001142c */
[----:B------:R-:W0:Y:S01]  /*1b10*/  S2R R14, SR_TID.X ;  /* 0x00000000000e7919 */ /* 0x000e220000002100 */
[----:B------:R-:W-:Y:S01]  /*1b20*/  VIADD R30, R157, 0x20 ;  /* 0x000000209d1e7836 */ /* 0x000fe20000000000 */
[----:B------:R-:W-:Y:S01]  /*1b30*/  ULDC.64 UR4, c[0x0][0x2f8] ;  /* 0x0000be0000047ab9 */ /* 0x000fe20000000a00 */
[----:B------:R2:W3:Y:S01]  /*1b40*/  @P0 LDG.E R27, desc[UR40][R4.64] ;  /* 0x00000028041b0981 */ /* 0x0004e2000c1e1900 */
[----:B-1----:R-:W-:Y:S01]  /*1b50*/  ISETP.NE.AND P0, PT, R0, 0x1, PT ;  /* 0x000000010000780c */ /* 0x002fe20003f05270 */
[-C--:B--2---:R-:W-:Y:S01]  /*1b60*/  IMAD R8, R3, R6.reuse, RZ ;  /* 0x0000000603087224 */ /* 0x084fe200078e02ff */
[----:B------:R-:W-:Y:S01]  /*1b70*/  ISETP.GE.AND P1, PT, R30, UR6, PT ;  /* 0x000000061e007c0c */ /* 0x000fe2000bf26270 */
[----:B------:R-:W-:-:S10]  /*1b80*/  IMAD.WIDE.U32 R4, R44, R6, RZ ;  /* 0x000000062c047225 */ /* 0x000fd400078e00ff */
[----:B------:R-:W1:Y:S08]  /*1b90*/  @P0 LDC R9, c[0x0][0x42c] ;  /* 0x00010b00ff090b82 */ /* 0x000e700000000800 */
[----:B------:R-:W2:Y:S01]  /*1ba0*/  @P0 LDC R13, c[0x0][0x430] ;  /* 0x00010c00ff0d0b82 */ /* 0x000ea20000000800 */
[----:B0-----:R-:W-:-:S05]  /*1bb0*/  VIADD R20, R14, 0xffffff80 ;  /* 0xffffff800e147836 */ /* 0x001fca0000000000 */
[----:B------:R-:W-:-:S04]  /*1bc0*/  LEA.HI R31, R20, R20, RZ, 0x1 ;  /* 0x00000014141f7211 */ /* 0x000fc800078f08ff */
[----:B------:R-:W-:Y:S01]  /*1bd0*/  LOP3.LUT R31, R31, 0xfffffffe, RZ, 0xc0, !PT ;  /* 0xfffffffe1f1f7812 */ /* 0x000fe200078ec0ff */
[----:B-1----:R-:W-:-:S04]  /*1be0*/  @P0 IMAD.HI.U32 R0, R154, R9, RZ ;  /* 0x000000099a000227 */ /* 0x002fc800078e00ff */
[----:B------:R-:W-:Y:S02]  /*1bf0*/  IMAD R9, R44, R7, R8 ;  /* 0x000000072c097224 */ /* 0x000fe400078e0208 */
[----:B------:R-:W-:Y:S01]  /*1c00*/  IMAD.IADD R31, R20, 0x1, -R31 ;  /* 0x00000001141f7824 */ /* 0x000fe200078e0a1f */
[----:B------:R-:W-:Y:S01]  /*1c10*/  SHF.R.S32.HI R20, RZ, 0x1f, R19 ;  /* 0x0000001fff147819 */ /* 0x000fe20000011413 */
[----:B------:R-:W-:Y:S01]  /*1c20*/  IMAD.IADD R5, R5, 0x1, R9 ;  /* 0x0000000105057824 */ /* 0x000fe200078e0209 */
[----:B--2---:R-:W-:Y:S01]  /*1c30*/  @P0 SHF.R.U32.HI R11, RZ, R13, R0 ;  /* 0x0000000dff0b0219 */ /* 0x004fe20000011600 */
[----:B------:R-:W-:Y:S01]  /*1c40*/  IMAD.SHL.U32 R31, R31, 0x8, RZ ;  /* 0x000000081f1f7824 */ /* 0x000fe200078e00ff */
[----:B------:R-:W-:Y:S02]  /*1c50*/  ISETP.GE.AND P0, PT, R157, UR6, PT ;  /* 0x000000069d007c0c */ /* 0x000fe4000bf06270 */
[----:B------:R-:W-:Y:S01]  /*1c60*/  SHF.R.S32.HI R8, RZ, 0x1f, R11 ;  /* 0x0000001fff087819 */ /* 0x000fe2000001140b */
[----:B------:R-:W-:Y:S01]  /*1c70*/  IMAD.WIDE.U32 R4, R11, UR4, R4 ;  /* 0x000000040b047c25 */ /* 0x000fe2000f8e0004 */
[----:B------:R-:W-:-:S03]  /*1c80*/  SEL R58, RZ, 0x1, P0 ;  /* 0x00000001ff3a7807 */ /* 0x000fc60000000000 */
[C---:B------:R-:W-:Y:S02]  /*1c90*/  IMAD R0, R8.reuse, UR4, RZ ;  /* 0x0000000408007c24 */ /* 0x040fe4000f8e02ff */
[----:B------:R-:W-:Y:S02]  /*1ca0*/  IMAD R12, R8, UR8, RZ ;  /* 0x00000008080c7c24 */ /* 0x000fe4000f8e02ff */
[----:B------:R-:W-:Y:S01]  /*1cb0*/  IMAD R57, R11, UR5, R0 ;  /* 0x000000050b397c24 */ /* 0x000fe2000f8e0200 */
[----:B------:R-:W-:Y:S01]  /*1cc0*/  SEL R0, RZ, 0xffffffff, P1 ;  /* 0xffffffffff007807 */ /* 0x000fe20000800000 */
[----:B------:R-:W-:Y:S01]  /*1cd0*/  ULDC.64 UR4, c[0x0][0xa08] ;  /* 0x0002820000047ab9 */ /* 0x000fe20000000a00 */
[----:B------:R-:W-:Y:S01]  /*1ce0*/  IMAD.MOV.U32 R8, RZ, RZ, R157 ;  /* 0x000000ffff087224 */ /* 0x000fe200078e009d */
[----:B------:R-:W-:Y:S01]  /*1cf0*/  ISETP.NE.U32.AND P0, PT, RZ, UR4, PT ;  /* 0x00000004ff007c0c */ /* 0x000fe2000bf05070 */
[----:B------:R-:W-:Y:S02]  /*1d00*/  IMAD.IADD R57, R5, 0x1, R57 ;  /* 0x0000000105397824 */ /* 0x000fe400078e0239 */
[----:B------:R-:W-:Y:S01]  /*1d10*/  IMAD.SHL.U32 R9, R0, 0x2, RZ ;  /* 0x0000000200097824 */ /* 0x000fe200078e00ff */
[----:B------:R-:W-:Y:S01]  /*1d20*/  ISETP.NE.AND.EX P0, PT, RZ, UR5, PT, P0 ;  /* 0x00000005ff007c0c */ /* 0x000fe2000bf05300 */
[----:B------:R-:W-:Y:S01]  /*1d30*/  ULDC.64 UR4, c[0x0][0x300] ;  /* 0x0000c00000047ab9 */ /* 0x000fe20000000a00 */
[----:B------:R-:W-:-:S02]  /*1d40*/  IMAD.MOV.U32 R56, RZ, RZ, R4 ;  /* 0x000000ffff387224 */ /* 0x000fc400078e0004 */
[----:B------:R-:W-:Y:S01]  /*1d50*/  LOP3.LUT R58, R9, 0x2, R58, 0xe2, !PT ;  /* 0x00000002093a7812 */ /* 0x000fe200078ee23a */
[----:B------:R-:W0:Y:S01]  /*1d60*/  LDC.64 R4, c[0x0][0x3d8] ;  /* 0x0000f600ff047b82 */ /* 0x000e220000000a00 */
[----:B------:R-:W-:-:S03]  /*1d70*/  SHF.R.S32.HI R9, RZ, 0x1f, R157 ;  /* 0x0000001fff097819 */ /* 0x000fc6000001149d */
[----:B------:R-:W-:Y:S01]  /*1d80*/  IMAD.WIDE.U32 R14, R11, UR8, R8 ;  /* 0x000000080b0e7c25 */ /* 0x000fe2000f8e0008 */
[----:B---3--:R-:W-:Y:S02]  /*1d90*/  SHF.R.S32.HI R0, RZ, 0x1f, R27 ;  /* 0x0000001fff007819 */ /* 0x008fe4000001141b */
[----:B------:R-:W-:Y:S01]  /*1da0*/  SEL R21, R27, RZ, !P0 ;  /* 0x000000ff1b157207 */ /* 0x000fe20004000000 */
[----:B------:R-:W-:Y:S01]  /*1db0*/  IMAD R27, R11, UR9, R12 ;  /* 0x000000090b1b7c24 */ /* 0x000fe2000f8e020c */
[----:B------:R-:W-:Y:S01]  /*1dc0*/  SEL R0, R0, RZ, !P0 ;  /* 0x000000ff00007207 */ /* 0x000fe20004000000 */
[----:B------:R-:W-:Y:S01]  /*1dd0*/  IMAD.WIDE.U32 R12, R19, R6, R8 ;  /* 0x00000006130c7225 */ /* 0x000fe200078e0008 */
[----:B------:R-:W-:-:S03]  /*1de0*/  SHF.R.S32.HI R11, RZ, 0x1f, R31 ;  /* 0x0000001fff0b7819 */ /* 0x000fc6000001141f */
[----:B------:R-:W-:Y:S02]  /*1df0*/  IMAD R10, R0, UR4, RZ ;  /* 0x00000004000a7c24 */ /* 0x000fe4000f8e02ff */
[----:B------:R-:W-:-:S04]  /*1e00*/  IMAD.WIDE.U32 R56, R21, UR4, R56 ;  /* 0x0000000415387c25 */ /* 0x000fc8000f8e0038 */
[----:B------:R-:W-:Y:S01]  /*1e10*/  IMAD R79, R21, UR5, R10 ;  /* 0x00000005154f7c24 */ /* 0x000fe2000f8e020a */
[----:B------:R-:W-:Y:S01]  /*1e20*/  ULDC.64 UR4, c[0x0][0x328] ;  /* 0x0000ca0000047ab9 */ /* 0x000fe20000000a00 */
[----:B------:R-:W-:Y:S01]  /*1e30*/  IMAD.IADD R15, R15, 0x1, R27 ;  /* 0x000000010f0f7824 */ /* 0x000fe200078e021b */
[----:B------:R-:W-:Y:S01]  /*1e40*/  IADD3 R78, P0, R56, R12, RZ ;  /* 0x0000000c384e7210 */ /* 0x000fe20007f1e0ff */
[----:B------:R-:W-:Y:S01]  /*1e50*/  IMAD R0, R0, UR4, RZ ;  /* 0x0000000400007c24 */ /* 0x000fe2000f8e02ff */
[----:B------:R-:W2:Y:S01]  /*1e60*/  LDL R27, [R1+0x4] ;  /* 0x00000400011b7983 */ /* 0x000ea20000100800 */
[----:B------:R-:W-:-:S03]  /*1e70*/  IMAD.WIDE.U32 R54, R21, UR4, R14 ;  /* 0x0000000415367c25 */ /* 0x000fc6000f8e000e */
[----:B------:R-:W3:Y:S01]  /*1e80*/  LDL R14, [R1+0x10] ;  /* 0x00001000010e7983 */ /* 0x000ee20000100800 */
[----:B------:R-:W-:Y:S02]  /*1e90*/  IMAD R29, R21, UR5, R0 ;  /* 0x00000005151d7c24 */ /* 0x000fe4000f8e0200 */
[----:B------:R-:W-:Y:S01]  /*1ea0*/  IMAD R10, R20, R6, RZ ;  /* 0x00000006140a7224 */ /* 0x000fe200078e02ff */
[----:B------:R-:W3:Y:S01]  /*1eb0*/  LDL R21, [R1+0x64] ;  /* 0x0000640001157983 */ /* 0x000ee20000100800 */
[----:B------:R-:W-:Y:S02]  /*1ec0*/  IMAD.IADD R79, R57, 0x1, R79 ;  /* 0x00000001394f7824 */ /* 0x000fe400078e024f */
[----:B------:R-:W-:-:S05]  /*1ed0*/  IMAD R10, R19, R7, R10 ;  /* 0x00000007130a7224 */ /* 0x000fca00078e020a */
[----:B------:R-:W-:Y:S01]  /*1ee0*/  IADD3.X R73, R79, R13, R10, P0, !PT ;  /* 0x0000000d4f497210 */ /* 0x000fe200007fe40a */
[----:B------:R-:W-:Y:S01]  /*1ef0*/  IMAD.MOV.U32 R10, RZ, RZ, R31 ;  /* 0x000000ffff0a7224 */ /* 0x000fe200078e001f */
[----:B------:R-:W-:-:S03]  /*1f00*/  ISETP.GE.AND P0, PT, R30, R84, PT ;  /* 0x000000541e00720c */ /* 0x000fc60003f06270 */
[----:B0-----:R-:W-:-:S04]  /*1f10*/  IMAD.WIDE.U32 R52, R19, R4, R10 ;  /* 0x0000000413347225 */ /* 0x001fc800078e000a */
[----:B----4-:R-:W-:Y:S01]  /*1f20*/  IMAD.WIDE.U32 R48, R19, R62, R10 ;  /* 0x0000003e13307225 */ /* 0x010fe200078e000a */
[----:B------:R-:W-:Y:S02]  /*1f30*/  SEL R10, R84, RZ, P0 ;  /* 0x000000ff540a7207 */ /* 0x000fe40000000000 */
[----:B------:R-:W-:Y:S01]  /*1f40*/  ISETP.GE.AND P2, PT, R157, R84, PT ;  /* 0x000000549d00720c */ /* 0x000fe20003f46270 */
[-C--:B------:R-:W-:Y:S02]  /*1f50*/  IMAD R0, R20, R4.reuse, RZ ;  /* 0x0000000414007224 */ /* 0x080fe400078e02ff */
[----:B------:R-:W-:Y:S02]  /*1f60*/  IMAD.IADD R10, R30, 0x1, R10 ;  /* 0x000000011e0a7824 */ /* 0x000fe400078e020a */
[----:B------:R-:W0:Y:S01]  /*1f70*/  S2R R30, SR_TID.X ;  /* 0x00000000001e7919 */ /* 0x000e220000002100 */
[C---:B------:R-:W-:Y:S01]  /*1f80*/  IMAD R13, R19.reuse, R5, R0 ;  /* 0x00000005130d7224 */ /* 0x040fe200078e0200 */
[----:B------:R-:W-:Y:S01]  /*1f90*/  SEL R0, R84, RZ, P2 ;  /* 0x000000ff54007207 */ /* 0x000fe20001000000 */
[----:B------:R-:W-:-:S04]  /*1fa0*/  IMAD.WIDE.U32 R50, R19, R4, R8 ;  /* 0x0000000413327225 */ /* 0x000fc800078e0008 */
[----:B------:R-:W-:Y:S02]  /*1fb0*/  IMAD.IADD R0, R157, 0x1, R0 ;  /* 0x000000019d007824 */ /* 0x000fe400078e0200 */
[----:B------:R-:W-:-:S03]  /*1fc0*/  IMAD.IADD R53, R53, 0x1, R13 ;  /* 0x0000000135357824 */ /* 0x000fc600078e020d */
[----:B------:R-:W-:Y:S01]  /*1fd0*/  SHF.R.S32.HI R11, RZ, 0x1f, R0 ;  /* 0x0000001fff0b7819 */ /* 0x000fe20000011400 */
[----:B------:R-:W-:Y:S01]  /*1fe0*/  IMAD.IADD R51, R13, 0x1, R51 ;  /* 0x000000010d337824 */ /* 0x000fe200078e0233 */
[----:B------:R-:W-:Y:S02]  /*1ff0*/  SHF.R.S32.HI R13, RZ, 0x1f, R10 ;  /* 0x0000001fff0d7819 */ /* 0x000fe4000001140a */
[CC--:B------:R-:W-:Y:S02]  /*2000*/  LEA.HI R72, R11.reuse, R0.reuse, RZ, 0x4 ;  /* 0x000000000b487211 */ /* 0x0c0fe400078f20ff */
[----:B------:R-:W-:Y:S01]  /*2010*/  LEA.HI R0, R11, R0, RZ, 0x5 ;  /* 0x000000000b007211 */ /* 0x000fe200078f28ff */
[----:B------:R-:W-:Y:S01]  /*2020*/  IMAD R12, R20, R62, RZ ;  /* 0x0000003e140c7224 */ /* 0x000fe200078e02ff */
[----:B------:R-:W-:Y:S01]  /*2030*/  LEA.HI R71, R13, R10, RZ, 0x4 ;  /* 0x0000000a0d477211 */ /* 0x000fe200078f20ff */
[----:B------:R-:W-:Y:S01]  /*2040*/  IMAD.WIDE.U32 R46, R19, R62, R8 ;  /* 0x0000003e132e7225 */ /* 0x000fe200078e0008 */
[----:B------:R-:W-:-:S02]  /*2050*/  LEA.HI R10, R13, R10, RZ, 0x5 ;  /* 0x0000000a0d0a7211 */ /* 0x000fc400078f28ff */
[----:B-----5:R-:W-:Y:S01]  /*2060*/  SHF.R.S32.HI R13, RZ, 0x1f, R24 ;  /* 0x0000001fff0d7819 */ /* 0x020fe20000011418 */
[----:B------:R-:W-:Y:S02]  /*2070*/  IMAD.SHL.U32 R8, R0, 0x80, RZ ;  /* 0x0000008000087824 */ /* 0x000fe400078e00ff */
[C---:B------:R-:W-:Y:S01]  /*2080*/  IMAD R15, R19.reuse, R63, R12 ;  /* 0x0000003f130f7224 */ /* 0x040fe200078e020c */
[----:B------:R-:W-:Y:S01]  /*2090*/  IADD3 R44, P2, R19, R44, RZ ;  /* 0x0000002c132c7210 */ /* 0x000fe20007f5e0ff */
[----:B------:R-:W-:Y:S02]  /*20a0*/  IMAD.SHL.U32 R11, R10, 0x80, RZ ;  /* 0x000000800a0b7824 */ /* 0x000fe400078e00ff */
[----:B------:R-:W-:Y:S02]  /*20b0*/  IMAD.IADD R49, R49, 0x1, R15 ;  /* 0x0000000131317824 */ /* 0x000fe400078e020f */
[----:B------:R-:W-:Y:S01]  /*20c0*/  IMAD.IADD R47, R15, 0x1, R47 ;  /* 0x000000010f2f7824 */ /* 0x000fe200078e022f */
[----:B------:R-:W-:Y:S01]  /*20d0*/  SHF.L.U64.HI R68, R6, 0x7, R7 ;  /* 0x0000000706447819 */ /* 0x000fe20000010207 */
[----:B------:R-:W-:Y:S01]  /*20e0*/  IMAD.WIDE.U32 R52, R24, R4, R52 ;  /* 0x0000000418347225 */ /* 0x000fe200078e0034 */
[----:B0-----:R-:W-:-:S02]  /*20f0*/  SHF.R.U32.HI R12, RZ, 0x7, R30 ;  /* 0x00000007ff0c7819 */ /* 0x001fc4000001161e */
[----:B------:R-:W-:Y:S01]  /*2100*/  LOP3.LUT R8, R8, 0xfffff000, RZ, 0xc0, !PT ;  /* 0xfffff00008087812 */ /* 0x000fe200078ec0ff */
[----:B------:R-:W-:Y:S01]  /*2110*/  VIADD R64, R157, 0x40 ;  /* 0x000000409d407836 */ /* 0x000fe20000000000 */
[----:B------:R-:W-:Y:S01]  /*2120*/  LOP3.LUT R11, R11, 0xfffff000, RZ, 0xc0, !PT ;  /* 0xfffff0000b0b7812 */ /* 0x000fe200078ec0ff */
[----:B------:R-:W-:Y:S01]  /*2130*/  IMAD.X R45, R20, 0x1, R3, P2 ;  /* 0x00000001142d7824 */ /* 0x000fe200010e0603 */
[----:B------:R-:W-:Y:S01]  /*2140*/  LOP3.LUT R20, R72, 0xfffffff0, RZ, 0xc0, !PT ;  /* 0xfffffff048147812 */ /* 0x000fe200078ec0ff */
[----:B------:R-:W-:Y:S01]  /*2150*/  IMAD.WIDE.U32 R50, R24, R4, R50 ;  /* 0x0000000418327225 */ /* 0x000fe200078e0032 */
[----:B------:R-:W-:-:S03]  /*2160*/  LOP3.LUT R7, R71, 0xfffffff0, RZ, 0xc0, !PT ;  /* 0xfffffff047077812 */ /* 0x000fc600078ec0ff */
[----:B------:R-:W-:Y:S01]  /*2170*/  IMAD.WIDE.U32 R48, R24, R62, R48 ;  /* 0x0000003e18307225 */ /* 0x000fe200078e0030 */
[----:B------:R-:W-:-:S03]  /*2180*/  SHF.L.U64.HI R66, R4, 0x7, R5 ;  /* 0x0000000704427819 */ /* 0x000fc60000010205 */
[----:B------:R-:W-:Y:S01]  /*2190*/  IMAD.WIDE.U32 R46, R24, R62, R46 ;  /* 0x0000003e182e7225 */ /* 0x000fe200078e002e */
[----:B------:R-:W-:Y:S02]  /*21a0*/  LOP3.LUT R59, R58, 0x1, RZ, 0xc0, !PT ;  /* 0x000000013a3b7812 */ /* 0x000fe400078ec0ff */
[----:B------:R-:W-:Y:S01]  /*21b0*/  ISETP.GE.AND P1, PT, R64, UR6, PT ;  /* 0x0000000640007c0c */ /* 0x000fe2000bf26270 */
[----:B------:R-:W-:Y:S01]  /*21c0*/  IMAD.SHL.U32 R67, R6, 0x80, RZ ;  /* 0x0000008006437824 */ /* 0x000fe200078e00ff */
[----:B------:R-:W-:Y:S01]  /*21d0*/  LOP3.LUT R58, R58, 0x2, RZ, 0xc0, !PT ;  /* 0x000000023a3a7812 */ /* 0x000fe200078ec0ff */
[----:B------:R-:W-:Y:S01]  /*21e0*/  IMAD.SHL.U32 R65, R4, 0x80, RZ ;  /* 0x0000008004417824 */ /* 0x000fe200078e00ff */
[----:B------:R-:W-:Y:S01]  /*21f0*/  SHF.R.S32.HI R3, RZ, 0x1f, R7 ;  /* 0x0000001fff037819 */ /* 0x000fe20000011407 */
[----:B------:R-:W-:Y:S02]  /*2200*/  VIADD R61, R12, 0x8 ;  /* 0x000000080c3d7836 */ /* 0x000fe40000000000 */
[----:B------:R-:W-:Y:S01]  /*2210*/  IMAD.SHL.U32 R60, R84, 0x2, RZ ;  /* 0x00000002543c7824 */ /* 0x000fe200078e00ff */
[----:B--2---:R-:W-:-:S02]  /*2220*/  LOP3.LUT R0, R27, 0x10, R72, 0xf8, !PT ;  /* 0x000000101b007812 */ /* 0x004fc400078ef848 */
[----:B------:R-:W-:Y:S02]  /*2230*/  LOP3.LUT R10, R27, 0x10, R71, 0xf8, !PT ;  /* 0x000000101b0a7812 */ /* 0x000fe400078ef847 */
[-C--:B---3--:R-:W-:Y:S01]  /*2240*/  LOP3.LUT R9, R0, R21.reuse, RZ, 0x3c, !PT ;  /* 0x0000001500097212 */ /* 0x088fe200078e3cff */
[C---:B------:R-:W-:Y:S02]  /*2250*/  IMAD R0, R13.reuse, R4, RZ ;  /* 0x000000040d007224 */ /* 0x040fe400078e02ff */
[----:B------:R-:W-:Y:S01]  /*2260*/  IMAD R13, R13, R62, RZ ;  /* 0x0000003e0d0d7224 */ /* 0x000fe200078e02ff */
[----:B------:R-:W-:Y:S01]  /*2270*/  LOP3.LUT R10, R10, R21, RZ, 0x3c, !PT ;  /* 0x000000150a0a7212 */ /* 0x000fe200078e3cff */
[C---:B------:R-:W-:Y:S02]  /*2280*/  IMAD R21, R24.reuse, R5, R0 ;  /* 0x0000000518157224 */ /* 0x040fe400078e0200 */
[----:B------:R-:W-:Y:S01]  /*2290*/  IMAD R13, R24, R63, R13 ;  /* 0x0000003f180d7224 */ /* 0x000fe200078e020d */
[C---:B------:R-:W-:Y:S01]  /*22a0*/  SHF.L.U64.HI R63, R62.reuse, 0x7, R63 ;  /* 0x000000073e3f7819 */ /* 0x040fe2000001023f */
[----:B------:R-:W-:Y:S01]  /*22b0*/  IMAD.IADD R27, R53, 0x1, R21 ;  /* 0x00000001351b7824 */ /* 0x000fe200078e0215 */
[--C-:B------:R-:W-:Y:S01]  /*22c0*/  IADD3 R70, R9, R8, R14.reuse ;  /* 0x0000000809467210 */ /* 0x100fe20007ffe00e */
[----:B------:R-:W-:Y:S01]  /*22d0*/  IMAD.SHL.U32 R62, R62, 0x80, RZ ;  /* 0x000000803e3e7824 */ /* 0x000fe200078e00ff */
[----:B------:R-:W-:Y:S01]  /*22e0*/  IADD3 R69, R10, R11, R14 ;  /* 0x0000000b0a457210 */ /* 0x000fe20007ffe00e */
[----:B------:R-:W-:Y:S01]  /*22f0*/  IMAD.IADD R21, R21, 0x1, R51 ;  /* 0x0000000115157824 */ /* 0x000fe200078e0233 */
[----:B------:R-:W-:Y:S01]  /*2300*/  SHF.R.S32.HI R4, RZ, 0x1f, R20 ;  /* 0x0000001fff047819 */ /* 0x000fe20000011414 */
[----:B------:R-:W-:-:S02]  /*2310*/  IMAD.IADD R6, R49, 0x1, R13 ;  /* 0x0000000131067824 */ /* 0x000fc400078e020d */
[----:B------:R-:W-:Y:S02]  /*2320*/  IMAD.IADD R5, R13, 0x1, R47 ;  /* 0x000000010d057824 */ /* 0x000fe400078e022f */
[----:B------:R-:W-:-:S07]  /*2330*/  IMAD.IADD R0, R55, 0x1, R29 ;  /* 0x0000000137007824 */ /* 0x000fce00078e021d */
.L_x_1906:
[----:B------:R-:W2:Y:S01]  /*2340*/  LDL R8, [R1+0x30] ;  /* 0x0000300001087983 */ /* 0x000ea20000100800 */
[----:B------:R-:W0:Y:S01]  /*2350*/  LDC R89, c[0x0][0x3d4] ;  /* 0x0000f500ff597b82 */ /* 0x000e220000000800 */
[----:B------:R-:W-:Y:S01]  /*2360*/  VIADD R10, R2, 0xffffffff ;  /* 0xffffffff020a7836 */ /* 0x000fe20000000000 */
[----:B------:R-:W-:Y:S05]  /*2370*/  YIELD ;  /* 0x0000000000007946 */ /* 0x000fea0003800000 */
[----:B----4-:R-:W-:Y:S01]  /*2380*/  SHF.R.S32.HI R12, RZ, 0x1f, R10 ;  /* 0x0000001fff0c7819 */ /* 0x010fe2000001140a */
[----:B------:R-:W1:Y:S01]  /*2390*/  LDC.64 R74, c[0x0][0x2d8] ;  /* 0x0000b600ff4a7b82 */ /* 0x000e620000000a00 */
[-C--:B------:R-:W-:Y:S01]  /*23a0*/  IMAD R2, R68, R10.reuse, RZ ;  /* 0x0000000a44027224 */ /* 0x080fe200078e02ff */
[----:B------:R-:W-:Y:S01]  /*23b0*/  BSSY B0, `(.L_x_1867) ;  /* 0x00003f0000007945 */ /* 0x000fe20003800000 */
[----:B------:R-:W-:Y:S01]  /*23c0*/  IMAD.WIDE.U32 R36, R67, R10, RZ ;  /* 0x0000000a43247225 */ /* 0x000fe200078e00ff */
[----:B------:R-:W-:-:S03]  /*23d0*/  ISETP.GT.AND P2, PT, R10, R25, PT ;  /* 0x000000190a00720c */ /* 0x000fc60003f44270 */
[----:B------:R-:W-:Y:S02]  /*23e0*/  IMAD R11, R12, R67, R2 ;  /* 0x000000430c0b7224 */ /* 0x000fe400078e0202 */
[----:B------:R-:W-:Y:S02]  /*23f0*/  IMAD.MOV.U32 R2, RZ, RZ, R10 ;  /* 0x000000ffff027224 */ /* 0x000fe400078e000a */
        /* <DEDUP_REMOVED lines=58> */
.L_x_1871:
[----:B------:R-:W-:Y:S05]  /*27a0*/  BSYNC B1 ;  /* 0x0000000000017941 */ /* 0x000fea0003800000 */
.L_x_1870:
        /* <DEDUP_REMOVED lines=9> */
.L_x_1872:
[----:B------:R-:W-:Y:S01]  /*2840*/  IMAD R85, R17, 0x8, R16 ;  /* 0x0000000811557824 */ /* 0x000fe200078e0210 */
[----:B------:R-:W-:Y:S01]  /*2850*/  SHF.L.U32 R88, R156, 0x1f, RZ ;  /* 0x0000001f9c587819 */ /* 0x000fe200000006ff */
[----:B------:R-:W-:Y:S03]  /*2860*/  BSSY B1, `(.L_x_1873) ;  /* 0x0000003000017945 */ /* 0x000fe60003800000 */
[----:B------:R-:W0:Y:S02]  /*2870*/  SYNCS.PHASECHK.TRANS64.TRYWAIT P5, [R85+URZ+0x19c90], R88 ;  /* 0x019c9058550075a7 */ /* 0x000e2400080a017f */
[----:B0-----:R-:W-:Y:S05]  /*2880*/  @!P5 BRA `(.L_x_1874) ;  /* 0x000001840044d947 */ /* 0x001fea0003800000 */
.L_x_2129:
[----:B------:R-:W-:Y:S05]  /*2890*/  BSYNC B1 ;  /* 0x0000000000017941 */ /* 0x000fea0003800000 */
.L_x_1873:
        /* <DEDUP_REMOVED lines=66> */
[--C-:B------:R-:W-:Y:S02]  /*2cc0*/  HADD2.F32 R91, -RZ, R82.reuse.H1_H1 ;  /* 0x30000052ff5b7230 */ /* 0x100fe40000004100 */
[-C--:B------:R-:W-:Y:S01]  /*2cd0*/  FFMA.FTZ R43, R43, R36.reuse, -R80 ;  /* 0x000000242b2b7223 */ /* 0x080fe20000010850 */
[----:B------:R-:W-:Y:S01]  /*2ce0*/  FFMA.FTZ R74, R74, R36, R81 ;  /* 0x000000244a4a7223 */ /* 0x000fe20000010051 */
[-C--:B------:R-:W-:Y:S01]  /*2cf0*/  FFMA.FTZ R36, R37, R75.reuse, -R76 ;  /* 0x0000004b25247223 */ /* 0x080fe2000001084c */
[----:B------:R-:W-:Y:S01]  /*2d00*/  FFMA.FTZ R37, R42, R75, R77 ;  /* 0x0000004b2a257223 */ /* 0x000fe2000001004d */
[----:B------:R-:W-:Y:S01]  /*2d10*/  F2FP.F16.E4M3.UNPACK_B R75, R11.H1 ;  /* 0x0000000bff4b723e */ /* 0x000fe200030006ff */
[----:B------:R-:W-:Y:S01]  /*2d20*/  HADD2.F32 R82, -RZ, R82.H0_H0 ;  /* 0x20000052ff527230 */ /* 0x000fe20000004100 */
[----:B------:R-:W-:-:S02]  /*2d30*/  F2FP.SATFINITE.E4M3.F32.PACK_AB_MERGE_C R42, R83, R92, RZ ;  /* 0x0000005c532a723e */ /* 0x000fc400048070ff */
[----:B------:R-:W-:Y:S01]  /*2d40*/  F2FP.F16.E4M3.UNPACK_B R83, R35.H1 ;  /* 0x00000023ff53723e */ /* 0x000fe200030006ff */
[--C-:B------:R-:W-:Y:S01]  /*2d50*/  HADD2.F32 R76, -RZ, R75.reuse.H0_H0 ;  /* 0x2000004bff4c7230 */ /* 0x100fe20000004100 */
[----:B------:R-:W-:Y:S01]  /*2d60*/  F2FP.SATFINITE.E4M3.F32.PACK_AB_MERGE_C R43, R74, R43, RZ ;  /* 0x0000002b4a2b723e */ /* 0x000fe200048070ff */
[----:B------:R-:W-:Y:S01]  /*2d70*/  HADD2.F32 R75, -RZ, R75.H1_H1 ;  /* 0x3000004bff4b7230 */ /* 0x000fe20000004100 */
[----:B------:R-:W-:Y:S01]  /*2d80*/  F2FP.F16.E4M3.UNPACK_B R74, R10.H1 ;  /* 0x0000000aff4a723e */ /* 0x000fe200030006ff */
[--C-:B------:R-:W-:Y:S01]  /*2d90*/  HADD2.F32 R92, -RZ, R83.reuse.H1_H1 ;  /* 0x30000053ff5c7230 */ /* 0x100fe20000004100 */
[-C--:B------:R-:W-:Y:S01]  /*2da0*/  F2FP.F16.E4M3.UNPACK_B R80, R34.reuse.H1 ;  /* 0x00000022ff50723e */ /* 0x080fe200030006ff */
[----:B------:R-:W-:Y:S01]  /*2db0*/  HADD2.F32 R83, -RZ, R83.H0_H0 ;  /* 0x20000053ff537230 */ /* 0x000fe20000004100 */
[----:B------:R-:W-:Y:S01]  /*2dc0*/  F2FP.F16.E4M3.UNPACK_B R77, R34 ;  /* 0x00000022ff4d723e */ /* 0x000fe200020006ff */
[----:B------:R-:W-:Y:S02]  /*2dd0*/  HADD2.F32 R35, -RZ, R74.H1_H1 ;  /* 0x3000004aff237230 */ /* 0x000fe40000004100 */
[----:B------:R-:W-:Y:S01]  /*2de0*/  FMUL.FTZ R93, R75, R92 ;  /* 0x0000005c4b5d7220 */ /* 0x000fe20000410000 */
[----:B------:R-:W-:-:S02]  /*2df0*/  HADD2.F32 R81, -RZ, R80.H1_H1 ;  /* 0x30000050ff517230 */ /* 0x000fc40000004100 */
[C---:B------:R-:W-:Y:S01]  /*2e00*/  FMUL.FTZ R92, R76.reuse, R92 ;  /* 0x0000005c4c5c7220 */ /* 0x040fe20000410000 */
[----:B------:R-:W-:Y:S01]  /*2e10*/  HADD2.F32 R74, -RZ, R74.H0_H0 ;  /* 0x2000004aff4a7230 */ /* 0x000fe20000004100 */
[----:B------:R-:W-:Y:S01]  /*2e20*/  F2FP.F16.E4M3.UNPACK_B R11, R11 ;  /* 0x0000000bff0b723e */ /* 0x000fe200020006ff */
[----:B------:R-:W-:Y:S02]  /*2e30*/  HADD2.F32 R34, -RZ, R77.H1_H1 ;  /* 0x3000004dff227230 */ /* 0x000fe40000004100 */
[----:B------:R-:W-:Y:S01]  /*2e40*/  FFMA.FTZ R94, R76, R81, -R93 ;  /* 0x000000514c5e7223 */ /* 0x000fe2000001085d */
[-C--:B------:R-:W-:Y:S01]  /*2e50*/  FMUL.FTZ R93, R35, R91.reuse ;  /* 0x0000005b235d7220 */ /* 0x080fe20000410000 */
[C---:B------:R-:W-:Y:S01]  /*2e60*/  FMUL.FTZ R76, R74.reuse, R91 ;  /* 0x0000005b4a4c7220 */ /* 0x040fe20000410000 */
[----:B------:R-:W-:Y:S01]  /*2e70*/  F2FP.F16.E4M3.UNPACK_B R10, R10 ;  /* 0x0000000aff0a723e */ /* 0x000fe200020006ff */
[----:B------:R-:W-:Y:S01]  /*2e80*/  FFMA.FTZ R91, R75, R81, R92 ;  /* 0x000000514b5b7223 */ /* 0x000fe2000001005c */
[-C--:B------:R-:W-:Y:S01]  /*2e90*/  FFMA.FTZ R93, R74, R34.reuse, -R93 ;  /* 0x000000224a5d7223 */ /* 0x080fe2000001085d */
[----:B------:R-:W-:Y:S01]  /*2ea0*/  FFMA.FTZ R76, R35, R34, R76 ;  /* 0x00000022234c7223 */ /* 0x000fe2000001004c */
[--C-:B------:R-:W-:Y:S01]  /*2eb0*/  HADD2.F32 R34, -RZ, R11.reuse.H0_H0 ;  /* 0x2000000bff227230 */ /* 0x100fe20000004100 */
[----:B------:R-:W-:Y:S01]  /*2ec0*/  F2FP.SATFINITE.E4M3.F32.PACK_AB_MERGE_C R9, R9, R8, R42 ;  /* 0x000000080909723e */ /* 0x000fe2000480702a */
[----:B------:R-:W-:Y:S01]  /*2ed0*/  HADD2.F32 R35, -RZ, R11.H1_H1 ;  /* 0x3000000bff237230 */ /* 0x000fe20000004100 */
[----:B------:R-:W-:Y:S01]  /*2ee0*/  F2FP.SATFINITE.E4M3.F32.PACK_AB_MERGE_C R91, R91, R94, RZ ;  /* 0x0000005e5b5b723e */ /* 0x000fe200048070ff */
[----:B------:R-:W-:-:S02]  /*2ef0*/  HADD2.F32 R11, -RZ, R10.H0_H0 ;  /* 0x2000000aff0b7230 */ /* 0x000fc40000004100 */
[-C--:B------:R-:W-:Y:S01]  /*2f00*/  FMUL.FTZ R92, R34, R83.reuse ;  /* 0x00000053225c7220 */ /* 0x080fe20000410000 */
[----:B------:R-:W-:Y:S02]  /*2f10*/  HADD2.F32 R10, -RZ, R10.H1_H1 ;  /* 0x3000000aff0a7230 */ /* 0x000fe40000004100 */
[----:B------:R-:W-:Y:S01]  /*2f20*/  FMUL.FTZ R81, R35, R83 ;  /* 0x0000005323517220 */ /* 0x000fe20000410000 */
[----:B------:R-:W-:Y:S02]  /*2f30*/  HADD2.F32 R80, -RZ, R80.H0_H0 ;  /* 0x20000050ff507230 */ /* 0x000fe40000004100 */
[-C--:B------:R-:W-:Y:S01]  /*2f40*/  FMUL.FTZ R75, R11, R82.reuse ;  /* 0x000000520b4b7220 */ /* 0x080fe20000410000 */
[----:B------:R-:W-:Y:S02]  /*2f50*/  HADD2.F32 R77, -RZ, R77.H0_H0 ;  /* 0x2000004dff4d7230 */ /* 0x000fe40000004100 */
[----:B------:R-:W-:Y:S01]  /*2f60*/  FMUL.FTZ R74, R10, R82 ;  /* 0x000000520a4a7220 */ /* 0x000fe20000410000 */
[----:B------:R-:W-:Y:S01]  /*2f70*/  F2FP.SATFINITE.E4M3.F32.PACK_AB_MERGE_C R76, R76, R93, RZ ;  /* 0x0000005d4c4c723e */ /* 0x000fe200048070ff */
[-C--:B------:R-:W-:Y:S01]  /*2f80*/  FFMA.FTZ R81, R34, R80.reuse, -R81 ;  /* 0x0000005022517223 */ /* 0x080fe20000010851 */
[----:B------:R-:W-:Y:S01]  /*2f90*/  FFMA.FTZ R92, R35, R80, R92 ;  /* 0x00000050235c7223 */ /* 0x000fe2000001005c */
[-C--:B------:R-:W-:Y:S01]  /*2fa0*/  FFMA.FTZ R74, R11, R77.reuse, -R74 ;  /* 0x0000004d0b4a7223 */ /* 0x080fe2000001084a */
[----:B------:R-:W-:Y:S01]  /*2fb0*/  FFMA.FTZ R75, R10, R77, R75 ;  /* 0x0000004d0a4b7223 */ /* 0x000fe2000001004b */
[----:B------:R-:W-:-:S02]  /*2fc0*/  F2FP.SATFINITE.E4M3.F32.PACK_AB_MERGE_C R8, R37, R36, R43 ;  /* 0x000000242508723e */ /* 0x000fc4000480702b */
[----:B------:R-:W-:Y:S02]  /*2fd0*/  F2FP.SATFINITE.E4M3.F32.PACK_AB_MERGE_C R11, R92, R81, R91 ;  /* 0x000000515c0b723e */ /* 0x000fe4000480705b */
[----:B------:R-:W-:-:S07]  /*2fe0*/  F2FP.SATFINITE.E4M3.F32.PACK_AB_MERGE_C R10, R75, R74, R76 ;  /* 0x0000004a4b0a723e */ /* 0x000fce000480704c */
.L_x_1879:
[----:B------:R-:W-:Y:S05]  /*2ff0*/  BSYNC B2 ;  /* 0x0000000000027941 */ /* 0x000fea0003800000 */
.L_x_1878:
[----:B--2---:R1:W-:Y:S02]  /*3000*/  STG.E.128 desc[UR40][R32.64], R8 ;  /* 0x0000000820007986 */ /* 0x0043e4000c101d28 */
.L_x_1877:
[----:B------:R-:W-:Y:S05]  /*3010*/  BSYNC B1 ;  /* 0x0000000000017941 */ /* 0x000fea0003800000 */
.L_x_1876:
        /* <DEDUP_REMOVED lines=15> */
[--C-:B------:R-:W-:Y:S02]  /*3110*/  SHF.R.U32.HI R35, RZ, 0x8, R31.reuse ;  /* 0x00000008ff237819 */ /* 0x100fe4000001161f */
[----:B------:R-:W-:Y:S02]  /*3120*/  LOP3.LUT R34, R31, 0xff0000ff, RZ, 0xc0, !PT ;  /* 0xff0000ff1f227812 */ /* 0x000fe400078ec0ff */
[----:B------:R-:W-:Y:S01]  /*3130*/  SHF.R.U32.HI R36, RZ, 0x10, R31 ;  /* 0x00000010ff247819 */ /* 0x000fe2000001161f */
[----:B------:R-:W-:Y:S01]  /*3140*/  IMAD.SHL.U32 R31, R30, 0x100, RZ ;  /* 0x000001001e1f7824 */ /* 0x000fe200078e00ff */
[----:B------:R-:W-:Y:S01]  /*3150*/  LOP3.LUT R28, R29, 0xff0000ff, RZ, 0xc0, !PT ;  /* 0xff0000ff1d1c7812 */ /* 0x000fe200078ec0ff */
[----:B------:R-:W-:Y:S01]  /*3160*/  IMAD.SHL.U32 R35, R35, 0x100, RZ ;  /* 0x0000010023237824 */ /* 0x000fe200078e00ff */
[----:B------:R-:W-:Y:S01]  /*3170*/  SHF.R.U32.HI R37, RZ, 0x10, R29 ;  /* 0x00000010ff257819 */ /* 0x000fe2000001161d */
[----:B--2---:R-:W-:Y:S01]  /*3180*/  IMAD.MOV.U32 R29, RZ, RZ, R9 ;  /* 0x000000ffff1d7224 */ /* 0x004fe200078e0009 */
[----:B------:R-:W-:Y:S01]  /*3190*/  LOP3.LUT R9, R28, 0xff00, R31, 0xf8, !PT ;  /* 0x0000ff001c097812 */ /* 0x000fe200078ef81f */
[----:B------:R-:W-:Y:S01]  /*31a0*/  IMAD.MOV.U32 R30, RZ, RZ, R8 ;  /* 0x000000ffff1e7224 */ /* 0x000fe200078e0008 */
[----:B------:R-:W-:Y:S01]  /*31b0*/  LOP3.LUT R35, R34, 0xff00, R35, 0xf8, !PT ;  /* 0x0000ff0022237812 */ /* 0x000fe200078ef823 */
[----:B------:R-:W-:Y:S01]  /*31c0*/  IMAD.U32 R28, R37, 0x10000, RZ ;  /* 0x00010000251c7824 */ /* 0x000fe200078e00ff */
[----:B------:R-:W-:Y:S01]  /*31d0*/  F2FP.F16.E4M3.UNPACK_B R34, R41.H1 ;  /* 0x00000029ff22723e */ /* 0x000fe200030006ff */
[----:B------:R-:W-:Y:S01]  /*31e0*/  IMAD.U32 R36, R36, 0x10000, RZ ;  /* 0x0001000024247824 */ /* 0x000fe200078e00ff */
[----:B------:R-:W-:-:S02]  /*31f0*/  F2FP.F16.E4M3.UNPACK_B R8, R29 ;  /* 0x0000001dff08723e */ /* 0x000fc400020006ff */
[----:B------:R-:W-:Y:S01]  /*3200*/  LOP3.LUT R9, R9, 0xff0000, R28, 0xf8, !PT ;  /* 0x00ff000009097812 */ /* 0x000fe200078ef81c */
[----:B------:R-:W-:Y:S01]  /*3210*/  HADD2.F32 R42, -RZ, R34.H0_H0 ;  /* 0x20000022ff2a7230 */ /* 0x000fe20000004100 */
[----:B------:R-:W-:Y:S01]  /*3220*/  LOP3.LUT R28, R35, 0xff0000, R36, 0xf8, !PT ;  /* 0x00ff0000231c7812 */ /* 0x000fe200078ef824 */
[--C-:B------:R-:W-:Y:S01]  /*3230*/  HADD2.F32 R31, -RZ, R8.reuse.H1_H1 ;  /* 0x30000008ff1f7230 */ /* 0x100fe20000004100 */
[----:B------:R-:W-:Y:S01]  /*3240*/  F2FP.F16.E4M3.UNPACK_B R36, R40.H1 ;  /* 0x00000028ff24723e */ /* 0x000fe200030006ff */
[----:B------:R-:W-:Y:S01]  /*3250*/  HADD2.F32 R8, -RZ, R8.H0_H0 ;  /* 0x20000008ff087230 */ /* 0x000fe20000004100 */
[----:B------:R-:W-:Y:S01]  /*3260*/  F2FP.F16.E4M3.UNPACK_B R29, R29.H1 ;  /* 0x0000001dff1d723e */ /* 0x000fe200030006ff */
[----:B------:R-:W-:Y:S02]  /*3270*/  HADD2.F32 R43, -RZ, R34.H1_H1 ;  /* 0x30000022ff2b7230 */ /* 0x000fe40000004100 */
[----:B------:R-:W-:Y:S01]  /*3280*/  FMUL.FTZ R75, R31, R42 ;  /* 0x0000002a1f4b7220 */ /* 0x000fe20000410000 */
[----:B------:R-:W-:-:S02]  /*3290*/  HADD2.F32 R37, -RZ, R36.H0_H0 ;  /* 0x20000024ff257230 */ /* 0x000fc40000004100 */
[C---:B------:R-:W-:Y:S01]  /*32a0*/  FMUL.FTZ R42, R8.reuse, R42 ;  /* 0x0000002a082a7220 */ /* 0x040fe20000410000 */
[--C-:B------:R-:W-:Y:S01]  /*32b0*/  HADD2.F32 R35, -RZ, R29.reuse.H1_H1 ;  /* 0x3000001dff237230 */ /* 0x100fe20000004100 */
[----:B------:R-:W-:Y:S01]  /*32c0*/  F2FP.F16.E4M3.UNPACK_B R41, R41 ;  /* 0x00000029ff29723e */ /* 0x000fe200020006ff */
[----:B------:R-:W-:Y:S02]  /*32d0*/  HADD2.F32 R34, -RZ, R29.H0_H0 ;  /* 0x2000001dff227230 */ /* 0x000fe40000004100 */
[-C--:B------:R-:W-:Y:S01]  /*32e0*/  FFMA.FTZ R8, R8, R37.reuse, -R75 ;  /* 0x0000002508087223 */ /* 0x080fe2000001084b */
[----:B------:R-:W-:Y:S02]  /*32f0*/  HADD2.F32 R36, -RZ, R36.H1_H1 ;  /* 0x30000024ff247230 */ /* 0x000fe40000004100 */
[----:B------:R-:W-:Y:S01]  /*3300*/  FFMA.FTZ R29, R31, R37, R42 ;  /* 0x000000251f1d7223 */ /* 0x000fe2000001002a */
[CC--:B------:R-:W-:Y:S01]  /*3310*/  FMUL.FTZ R75, R35.reuse, R43.reuse ;  /* 0x0000002b234b7220 */ /* 0x0c0fe20000410000 */
[C---:B------:R-:W-:Y:S01]  /*3320*/  FMUL.FTZ R74, R34.reuse, R43 ;  /* 0x0000002b224a7220 */ /* 0x040fe20000410000 */
[-C--:B------:R-:W-:Y:S01]  /*3330*/  F2FP.F16.E4M3.UNPACK_B R31, R30.reuse.H1 ;  /* 0x0000001eff1f723e */ /* 0x080fe200030006ff */
[----:B------:R-:W-:Y:S01]  /*3340*/  HADD2.F32 R37, -RZ, R41.H1_H1 ;  /* 0x30000029ff257230 */ /* 0x000fe20000004100 */
[----:B------:R-:W-:Y:S01]  /*3350*/  F2FP.F16.E4M3.UNPACK_B R30, R30 ;  /* 0x0000001eff1e723e */ /* 0x000fe200020006ff */
[-C--:B------:R-:W-:Y:S01]  /*3360*/  FFMA.FTZ R75, R34, R36.reuse, -R75 ;  /* 0x00000024224b7223 */ /* 0x080fe2000001084b */
[----:B------:R-:W-:Y:S01]  /*3370*/  FFMA.FTZ R76, R35, R36, R74 ;  /* 0x00000024234c7223 */ /* 0x000fe2000001004a */
[----:B------:R-:W-:Y:S01]  /*3380*/  F2FP.F16.E4M3.UNPACK_B R40, R40 ;  /* 0x00000028ff28723e */ /* 0x000fe200020006ff */
[--C-:B------:R-:W-:Y:S01]  /*3390*/  HADD2.F32 R36, -RZ, R31.reuse.H1_H1 ;  /* 0x3000001fff247230 */ /* 0x100fe20000004100 */
[----:B------:R-:W-:Y:S01]  /*33a0*/  F2FP.F16.E4M3.UNPACK_B R43, R28.H1 ;  /* 0x0000001cff2b723e */ /* 0x000fe200030006ff */
[----:B------:R-:W-:Y:S01]  /*33b0*/  HADD2.F32 R35, -RZ, R31.H0_H0 ;  /* 0x2000001fff237230 */ /* 0x000fe20000004100 */
[----:B------:R-:W-:Y:S01]  /*33c0*/  F2FP.SATFINITE.E4M3.F32.PACK_AB_MERGE_C R82, R76, R75, RZ ;  /* 0x0000004b4c52723e */ /* 0x000fe200048070ff */
[----:B------:R-:W-:-:S02]  /*33d0*/  HADD2.F32 R31, -RZ, R30.H0_H0 ;  /* 0x2000001eff1f7230 */ /* 0x000fc40000004100 */
[-C--:B------:R-:W-:Y:S01]  /*33e0*/  FMUL.FTZ R74, R36, R37.reuse ;  /* 0x00000025244a7220 */ /* 0x080fe20000410000 */
[----:B------:R-:W-:Y:S02]  /*33f0*/  HADD2.F32 R34, -RZ, R30.H1_H1 ;  /* 0x3000001eff227230 */ /* 0x000fe40000004100 */
[----:B------:R-:W-:Y:S01]  /*3400*/  FMUL.FTZ R37, R35, R37 ;  /* 0x0000002523257220 */ /* 0x000fe20000410000 */
[----:B------:R-:W-:Y:S02]  /*3410*/  HADD2.F32 R41, -RZ, R41.H0_H0 ;  /* 0x20000029ff297230 */ /* 0x000fe40000004100 */
[--C-:B------:R-:W-:Y:S02]  /*3420*/  HADD2.F32 R30, -RZ, R40.reuse.H1_H1 ;  /* 0x30000028ff1e7230 */ /* 0x100fe40000004100 */
[----:B------:R-:W-:Y:S02]  /*3430*/  HADD2.F32 R40, -RZ, R40.H0_H0 ;  /* 0x20000028ff287230 */ /* 0x000fe40000004100 */
[-C--:B------:R-:W-:Y:S01]  /*3440*/  FMUL.FTZ R42, R34, R41.reuse ;  /* 0x00000029222a7220 */ /* 0x080fe20000410000 */
[----:B------:R-:W-:Y:S01]  /*3450*/  FMUL.FTZ R41, R31, R41 ;  /* 0x000000291f297220 */ /* 0x000fe20000410000 */
[-C--:B------:R-:W-:Y:S01]  /*3460*/  FFMA.FTZ R74, R35, R30.reuse, -R74 ;  /* 0x0000001e234a7223 */ /* 0x080fe2000001084a */
[----:B------:R-:W-:Y:S01]  /*3470*/  FFMA.FTZ R37, R36, R30, R37 ;  /* 0x0000001e24257223 */ /* 0x000fe20000010025 */
[----:B------:R-:W-:Y:S01]  /*3480*/  F2FP.F16.E4M3.UNPACK_B R35, R11.H1 ;  /* 0x0000000bff23723e */ /* 0x000fe200030006ff */
[-C--:B------:R-:W-:Y:S01]  /*3490*/  FFMA.FTZ R30, R31, R40.reuse, -R42 ;  /* 0x000000281f1e7223 */ /* 0x080fe2000001082a */
[----:B------:R-:W-:Y:S01]  /*34a0*/  FFMA.FTZ R31, R34, R40, R41 ;  /* 0x00000028221f7223 */ /* 0x000fe20000010029 */
[----:B------:R-:W-:-:S02]  /*34b0*/  F2FP.F16.E4M3.UNPACK_B R40, R9.H1 ;  /* 0x00000009ff28723e */ /* 0x000fc400030006ff */
[----:B------:R-:W-:Y:S01]  /*34c0*/  F2FP.SATFINITE.E4M3.F32.PACK_AB_MERGE_C R80, R37, R74, RZ ;  /* 0x0000004a2550723e */ /* 0x000fe200048070ff */
[--C-:B------:R-:W-:Y:S01]  /*34d0*/  HADD2.F32 R36, -RZ, R35.reuse.H0_H0 ;  /* 0x20000023ff247230 */ /* 0x100fe20000004100 */
[----:B------:R-:W-:Y:S01]  /*34e0*/  F2FP.F16.E4M3.UNPACK_B R34, R10.H1 ;  /* 0x0000000aff22723e */ /* 0x000fe200030006ff */
[----:B------:R-:W-:Y:S01]  /*34f0*/  HADD2.F32 R35, -RZ, R35.H1_H1 ;  /* 0x30000023ff237230 */ /* 0x000fe20000004100 */
[----:B------:R-:W-:Y:S01]  /*3500*/  F2FP.F16.E4M3.UNPACK_B R42, R28 ;  /* 0x0000001cff2a723e */ /* 0x000fe200020006ff */
[----:B------:R-:W-:Y:S01]  /*3510*/  HADD2.F32 R74, -RZ, R43.H1_H1 ;  /* 0x3000002bff4a7230 */ /* 0x000fe20000004100 */
[----:B------:R-:W-:Y:S01]  /*3520*/  F2FP.F16.E4M3.UNPACK_B R37, R9 ;  /* 0x00000009ff25723e */ /* 0x000fe200020006ff */
[----:B------:R-:W-:Y:S01]  /*3530*/  HADD2.F32 R41, -RZ, R40.H1_H1 ;  /* 0x30000028ff297230 */ /* 0x000fe20000004100 */
[----:B------:R-:W-:Y:S01]  /*3540*/  F2FP.F16.E4M3.UNPACK_B R11, R11 ;  /* 0x0000000bff0b723e */ /* 0x000fe200020006ff */
[----:B------:R-:W-:Y:S02]  /*3550*/  HADD2.F32 R28, -RZ, R34.H1_H1 ;  /* 0x30000022ff1c7230 */ /* 0x000fe40000004100 */
[----:B------:R-:W-:Y:S01]  /*3560*/  FMUL.FTZ R9, R35, R74 ;  /* 0x0000004a23097220 */ /* 0x000fe20000410000 */
[----:B------:R-:W-:Y:S01]  /*3570*/  HADD2.F32 R75, -RZ, R42.H1_H1 ;  /* 0x3000002aff4b7230 */ /* 0x000fe20000004100 */
[----:B------:R-:W-:Y:S01]  /*3580*/  F2FP.F16.E4M3.UNPACK_B R10, R10 ;  /* 0x0000000aff0a723e */ /* 0x000fe200020006ff */
[----:B------:R-:W-:-:S02]  /*3590*/  HADD2.F32 R34, -RZ, R34.H0_H0 ;  /* 0x20000022ff227230 */ /* 0x000fc40000004100 */
[----:B------:R-:W-:Y:S01]  /*35a0*/  FFMA.FTZ R76, R36, R41, -R9 ;  /* 0x00000029244c7223 */ /* 0x000fe20000010809 */
[----:B------:R-:W-:Y:S02]  /*35b0*/  HADD2.F32 R9, -RZ, R37.H1_H1 ;  /* 0x30000025ff097230 */ /* 0x000fe40000004100 */
[-C--:B------:R-:W-:Y:S01]  /*35c0*/  FMUL.FTZ R77, R28, R75.reuse ;  /* 0x0000004b1c4d7220 */ /* 0x080fe20000410000 */
[----:B------:R-:W-:Y:S01]  /*35d0*/  FMUL.FTZ R74, R36, R74 ;  /* 0x0000004a244a7220 */ /* 0x000fe20000410000 */
[C---:B------:R-:W-:Y:S01]  /*35e0*/  FMUL.FTZ R75, R34.reuse, R75 ;  /* 0x0000004b224b7220 */ /* 0x040fe20000410000 */
[----:B------:R-:W-:Y:S02]  /*35f0*/  HADD2.F32 R43, -RZ, R43.H0_H0 ;  /* 0x2000002bff2b7230 */ /* 0x000fe40000004100 */
[-C--:B------:R-:W-:Y:S01]  /*3600*/  FFMA.FTZ R77, R34, R9.reuse, -R77 ;  /* 0x00000009224d7223 */ /* 0x080fe2000001084d */
[----:B------:R-:W-:Y:S02]  /*3610*/  HADD2.F32 R42, -RZ, R42.H0_H0 ;  /* 0x2000002aff2a7230 */ /* 0x000fe40000004100 */
[----:B------:R-:W-:Y:S01]  /*3620*/  FFMA.FTZ R36, R28, R9, R75 ;  /* 0x000000091c247223 */ /* 0x000fe2000001004b */
[----:B------:R-:W-:-:S02]  /*3630*/  HADD2.F32 R28, -RZ, R11.H0_H0 ;  /* 0x2000000bff1c7230 */ /* 0x000fc40000004100 */
[----:B------:R-:W-:Y:S01]  /*3640*/  FFMA.FTZ R81, R35, R41, R74 ;  /* 0x0000002923517223 */ /* 0x000fe2000001004a */
[--C-:B------:R-:W-:Y:S02]  /*3650*/  HADD2.F32 R9, -RZ, R10.reuse.H0_H0 ;  /* 0x2000000aff097230 */ /* 0x100fe40000004100 */
[----:B------:R-:W-:Y:S02]  /*3660*/  HADD2.F32 R11, -RZ, R11.H1_H1 ;  /* 0x3000000bff0b7230 */ /* 0x000fe40000004100 */
[-C--:B------:R-:W-:Y:S01]  /*3670*/  FMUL.FTZ R74, R28, R43.reuse ;  /* 0x0000002b1c4a7220 */ /* 0x080fe20000410000 */
[----:B------:R-:W-:Y:S02]  /*3680*/  HADD2.F32 R10, -RZ, R10.H1_H1 ;  /* 0x3000000aff0a7230 */ /* 0x000fe40000004100 */
[----:B------:R-:W-:Y:S01]  /*3690*/  FMUL.FTZ R35, R9, R42 ;  /* 0x0000002a09237220 */ /* 0x000fe20000410000 */
[----:B------:R-:W-:Y:S02]  /*36a0*/  HADD2.F32 R40, -RZ, R40.H0_H0 ;  /* 0x20000028ff287230 */ /* 0x000fe40000004100 */
[----:B------:R-:W-:Y:S01]  /*36b0*/  FMUL.FTZ R41, R11, R43 ;  /* 0x0000002b0b297220 */ /* 0x000fe20000410000 */
[----:B------:R-:W-:-:S02]  /*36c0*/  HADD2.F32 R37, -RZ, R37.H0_H0 ;  /* 0x20000025ff257230 */ /* 0x000fc40000004100 */
[----:B------:R-:W-:Y:S01]  /*36d0*/  FMUL.FTZ R34, R10, R42 ;  /* 0x0000002a0a227220 */ /* 0x000fe20000410000 */
[----:B------:R-:W-:Y:S01]  /*36e0*/  F2FP.SATFINITE.E4M3.F32.PACK_AB_MERGE_C R36, R36, R77, RZ ;  /* 0x0000004d2424723e */ /* 0x000fe200048070ff */
[-C--:B------:R-:W-:Y:S01]  /*36f0*/  FFMA.FTZ R41, R28, R40.reuse, -R41 ;  /* 0x000000281c297223 */ /* 0x080fe20000010829 */
[----:B------:R-:W-:Y:S01]  /*3700*/  FFMA.FTZ R74, R11, R40, R74 ;  /* 0x000000280b4a7223 */ /* 0x000fe2000001004a */
[-C--:B------:R-:W-:Y:S01]  /*3710*/  FFMA.FTZ R34, R9, R37.reuse, -R34 ;  /* 0x0000002509227223 */ /* 0x080fe20000010822 */
[----:B------:R-:W-:Y:S01]  /*3720*/  FFMA.FTZ R35, R10, R37, R35 ;  /* 0x000000250a237223 */ /* 0x000fe20000010023 */
[----:B------:R-:W-:Y:S02]  /*3730*/  F2FP.SATFINITE.E4M3.F32.PACK_AB_MERGE_C R76, R81, R76, RZ ;  /* 0x0000004c514c723e */ /* 0x000fe400048070ff */
[----:B------:R-:W-:Y:S02]  /*3740*/  F2FP.SATFINITE.E4M3.F32.PACK_AB_MERGE_C R9, R29, R8, R82 ;  /* 0x000000081d09723e */ /* 0x000fe40004807052 */
[----:B------:R-:W-:-:S02]  /*3750*/  F2FP.SATFINITE.E4M3.F32.PACK_AB_MERGE_C R8, R31, R30, R80 ;  /* 0x0000001e1f08723e */ /* 0x000fc40004807050 */
[----:B------:R-:W-:Y:S02]  /*3760*/  F2FP.SATFINITE.E4M3.F32.PACK_AB_MERGE_C R10, R35, R34, R36 ;  /* 0x00000022230a723e */ /* 0x000fe40004807024 */
[----:B------:R-:W-:-:S07]  /*3770*/  F2FP.SATFINITE.E4M3.F32.PACK_AB_MERGE_C R11, R74, R41, R76 ;  /* 0x000000294a0b723e */ /* 0x000fce000480704c */
.L_x_1883:
[----:B------:R-:W-:Y:S05]  /*3780*/  BSYNC B2 ;  /* 0x0000000000027941 */ /* 0x000fea0003800000 */
.L_x_1882:
[----:B--2---:R2:W-:Y:S02]  /*3790*/  STG.E.128 desc[UR40][R32.64+0x20], R8 ;  /* 0x0000200820007986 */ /* 0x0045e4000c101d28 */
.L_x_1881:
[----:B------:R-:W-:Y:S05]  /*37a0*/  BSYNC B1 ;  /* 0x0000000000017941 */ /* 0x000fea0003800000 */
.L_x_1880:
        /* <DEDUP_REMOVED lines=115> */
.L_x_1885:
[----:B------:R-:W-:Y:S05]  /*3ee0*/  BSYNC B1 ;  /* 0x0000000000017941 */ /* 0x000fea0003800000 */
.L_x_1884:
[----:B--2---:R3:W-:Y:S01]  /*3ef0*/  STG.E.128 desc[UR40][R32.64+0x40], R8 ;  /* 0x0000400820007986 */ /* 0x0047e2000c101d28 */
[----:B------:R-:W-:Y:S05]  /*3f00*/  BRA `(.L_x_1875) ;  /* 0x0000002000e87947 */ /* 0x000fea0003800000 */
.L_x_1869:
        /* <DEDUP_REMOVED lines=18> */
[----:B------:R-:W-:-:S02]  /*4030*/  CS2R R30, SRZ ;  /* 0x00000000001e7805 */ /* 0x000fc4000001ff00 */
[----:B------:R-:W-:Y:S02]  /*4040*/  IADD3 R38, P3, P5, R46, UR6, R38 ;  /* 0x000000062e267c10 */ /* 0x000fe4000fd7e026 */
[----:B------:R-:W-:Y:S02]  /*4050*/  CS2R R28, SRZ ;  /* 0x00000000001c7805 */ /* 0x000fe4000001ff00 */
[----:B------:R-:W-:Y:S02]  /*4060*/  IADD3.X R39, R5, UR7, R43, P3, P5 ;  /* 0x0000000705277c10 */ /* 0x000fe40009fea42b */
[-C--:B------:R-:W-:Y:S02]  /*4070*/  ISETP.GE.AND P3, PT, R157, R89.reuse, PT ;  /* 0x000000599d00720c */ /* 0x080fe40003f66270 */
[----:B------:R-:W-:-:S11]  /*4080*/  ISETP.GE.AND P5, PT, R76, R89, PT ;  /* 0x000000594c00720c */ /* 0x000fd60003fa6270 */
[----:B------:R0:W5:Y:S04]  /*4090*/  @!P3 LDG.E.128 R12, desc[UR40][R40.64] ;  /* 0x00000028280cb981 */ /* 0x000168000c1e1d00 */
[----:B------:R0:W5:Y:S04]  /*40a0*/  @!P5 LDG.E.128 R8, desc[UR40][R40.64+0x20] ;  /* 0x000020282808d981 */ /* 0x000168000c1e1d00 */
[----:B------:R0:W5:Y:S04]  /*40b0*/  @!P3 LDG.E.128 R32, desc[UR40][R38.64] ;  /* 0x000000282620b981 */ /* 0x000168000c1e1d00 */
[----:B------:R0:W5:Y:S02]  /*40c0*/  @!P5 LDG.E.128 R28, desc[UR40][R38.64+0x20] ;  /* 0x00002028261cd981 */ /* 0x000164000c1e1d00 */
.L_x_1887:
[----:B------:R-:W-:Y:S05]  /*40d0*/  BSYNC B1 ;  /* 0x0000000000017941 */ /* 0x000fea0003800000 */
.L_x_1886:
        /* <DEDUP_REMOVED lines=11> */
.L_x_1888:
[----:B------:R-:W-:Y:S01]  /*4190*/  IMAD R85, R17, 0x8, R16 ;  /* 0x0000000811557824 */ /* 0x000fe200078e0210 */
[----:B------:R-:W-:Y:S01]  /*41a0*/  SHF.L.U32 R88, R156, 0x1f, RZ ;  /* 0x0000001f9c587819 */ /* 0x000fe200000006ff */
[----:B------:R-:W-:Y:S03]  /*41b0*/  BSSY B1, `(.L_x_1889) ;  /* 0x0000003000017945 */ /* 0x000fe60003800000 */
[----:B------:R-:W1:Y:S02]  /*41c0*/  SYNCS.PHASECHK.TRANS64.TRYWAIT P5, [R85+URZ+0x19c90], R88 ;  /* 0x019c9058550075a7 */ /* 0x000e6400080a017f */
[----:B-1----:R-:W-:Y:S05]  /*41d0*/  @!P5 BRA `(.L_x_1890) ;  /* 0x0000016c0004d947 */ /* 0x002fea0003800000 */
.L_x_2130:
[----:B------:R-:W-:Y:S05]  /*41e0*/  BSYNC B1 ;  /* 0x0000000000017941 */ /* 0x000fea0003800000 */
.L_x_1889:
        /* <DEDUP_REMOVED lines=13> */
[----:B------:R-:W2:Y:S04]  /*42c0*/  LDL R43, [R1+0x4] ;  /* 0x00000400012b7983 */ /* 0x000ea80000100800 */
[----:B------:R-:W3:Y:S04]  /*42d0*/  LDL R42, [R1+0x64] ;  /* 0x00006400012a7983 */ /* 0x000ee80000100800 */
[----:B------:R-:W4:Y:S01]  /*42e0*/  LDL R41, [R1+0x10] ;  /* 0x0000100001297983 */ /* 0x000f220000100800 */
[----:B------:R-:W-:Y:S01]  /*42f0*/  ISETP.GE.AND P5, PT, R157, R84, PT ;  /* 0x000000549d00720c */ /* 0x000fe20003fa6270 */
[----:B------:R-:W-:Y:S03]  /*4300*/  BSSY B2, `(.L_x_1893) ;  /* 0x00000eb000027945 */ /* 0x000fe60003800000 */
[----:B------:R-:W-:-:S02]  /*4310*/  SEL R36, R60, R97, !P5 ;  /* 0x000000613c247207 */ /* 0x000fc40006800000 */
[----:B------:R-:W-:Y:S02]  /*4320*/  IADD3 R81, P4, P5, R56, R76, R20 ;  /* 0x0000004c38517210 */ /* 0x000fe40007d9e014 */
        /* <DEDUP_REMOVED lines=29> */
[----:B------:R-:W-:Y:S02]  /*4500*/  LOP3.LUT R103, R13, 0xff0000ff, RZ, 0xc0, !PT ;  /* 0xff0000ff0d677812 */ /* 0x000fe400078ec0ff */
[----:B------:R-:W-:Y:S01]  /*4510*/  SHF.R.U32.HI R105, RZ, 0x8, R15 ;  /* 0x00000008ff697819 */ /* 0x000fe2000001160f */
[----:B------:R-:W-:Y:S01]  /*4520*/  IMAD.SHL.U32 R34, R34, 0x100, RZ ;  /* 0x0000010022227824 */ /* 0x000fe200078e00ff */
[----:B------:R-:W-:Y:S02]  /*4530*/  SHF.R.U32.HI R104, RZ, 0x8, R33 ;  /* 0x00000008ff687819 */ /* 0x000fe40000011621 */
[----:B------:R-:W-:Y:S02]  /*4540*/  SHF.R.U32.HI R12, RZ, 0x10, R15 ;  /* 0x00000010ff0c7819 */ /* 0x000fe4000001160f */
[----:B------:R-:W-:-:S02]  /*4550*/  LOP3.LUT R32, R15, 0xff0000ff, RZ, 0xc0, !PT ;  /* 0xff0000ff0f207812 */ /* 0x000fc400078ec0ff */
[----:B------:R-:W-:Y:S01]  /*4560*/  SHF.R.U32.HI R14, RZ, 0x10, R13 ;  /* 0x00000010ff0e7819 */ /* 0x000fe2000001160d */
[----:B------:R-:W-:Y:S01]  /*4570*/  IMAD.U32 R12, R12, 0x10000, RZ ;  /* 0x000100000c0c7824 */ /* 0x000fe200078e00ff */
[--C-:B------:R-:W-:Y:S02]  /*4580*/  SHF.R.U32.HI R15, RZ, 0x10, R35.reuse ;  /* 0x00000010ff0f7819 */ /* 0x100fe40000011623 */
[----:B------:R-:W-:Y:S01]  /*4590*/  SHF.R.U32.HI R102, RZ, 0x8, R35 ;  /* 0x00000008ff667819 */ /* 0x000fe20000011623 */
[----:B------:R-:W-:Y:S01]  /*45a0*/  IMAD.U32 R14, R14, 0x10000, RZ ;  /* 0x000100000e0e7824 */ /* 0x000fe200078e00ff */
[----:B------:R-:W-:Y:S01]  /*45b0*/  LOP3.LUT R107, R35, 0xff0000ff, RZ, 0xc0, !PT ;  /* 0xff0000ff236b7812 */ /* 0x000fe200078ec0ff */
[----:B------:R-:W-:Y:S01]  /*45c0*/  IMAD.SHL.U32 R35, R105, 0x100, RZ ;  /* 0x0000010069237824 */ /* 0x000fe200078e00ff */
[----:B------:R-:W-:Y:S01]  /*45d0*/  LOP3.LUT R103, R103, 0xff00, R34, 0xf8, !PT ;  /* 0x0000ff0067677812 */ /* 0x000fe200078ef822 */
[----:B------:R-:W-:Y:S01]  /*45e0*/  IMAD.SHL.U32 R34, R104, 0x100, RZ ;  /* 0x0000010068227824 */ /* 0x000fe200078e00ff */
[----:B------:R-:W-:Y:S01]  /*45f0*/  SHF.R.U32.HI R13, RZ, 0x10, R33 ;  /* 0x00000010ff0d7819 */ /* 0x000fe20000011621 */
[----:B------:R-:W-:Y:S01]  /*4600*/  IMAD.SHL.U32 R102, R102, 0x100, RZ ;  /* 0x0000010066667824 */ /* 0x000fe200078e00ff */
[----:B------:R-:W-:-:S02]  /*4610*/  LOP3.LUT R33, R33, 0xff0000ff, RZ, 0xc0, !PT ;  /* 0xff0000ff21217812 */ /* 0x000fc400078ec0ff */
[----:B------:R-:W-:Y:S01]  /*4620*/  LOP3.LUT R105, R32, 0xff00, R35, 0xf8, !PT ;  /* 0x0000ff0020697812 */ /* 0x000fe200078ef823 */
[----:B------:R-:W-:Y:S01]  /*4630*/  IMAD.U32 R13, R13, 0x10000, RZ ;  /* 0x000100000d0d7824 */ /* 0x000fe200078e00ff */
[----:B------:R-:W-:Y:S02]  /*4640*/  LOP3.LUT R108, R33, 0xff00, R34, 0xf8, !PT ;  /* 0x0000ff00216c7812 */ /* 0x000fe400078ef822 */
[----:B------:R-:W-:Y:S02]  /*4650*/  F2FP.F16.E4M3.UNPACK_B R106, R100.H1 ;  /* 0x00000064ff6a723e */ /* 0x000fe400030006ff */
[----:B--2---:R-:W-:Y:S02]  /*4660*/  F2FP.F16.E4M3.UNPACK_B R34, R40.H1 ;  /* 0x00000028ff22723e */ /* 0x004fe400030006ff */
[----:B0-----:R-:W-:Y:S01]  /*4670*/  F2FP.F16.E4M3.UNPACK_B R35, R36.H1 ;  /* 0x00000024ff23723e */ /* 0x001fe200030006ff */
[----:B------:R-:W-:Y:S01]  /*4680*/  HADD2.F32 R104, -RZ, R106.H0_H0 ;  /* 0x2000006aff687230 */ /* 0x000fe20000004100 */
[----:B------:R-:W-:Y:S01]  /*4690*/  LOP3.LUT R110, R107, 0xff00, R102, 0xf8, !PT ;  /* 0x0000ff006b6e7812 */ /* 0x000fe200078ef866 */
[----:B------:R-:W-:Y:S01]  /*46a0*/  HADD2.F32 R32, -RZ, R34.H0_H0 ;  /* 0x20000022ff207230 */ /* 0x000fe20000004100 */
[----:B------:R-:W-:Y:S01]  /*46b0*/  F2FP.F16.E4M3.UNPACK_B R102, R101.H1 ;  /* 0x00000065ff66723e */ /* 0x000fe200030006ff */
[--C-:B------:R-:W-:Y:S01]  /*46c0*/  HADD2.F32 R33, -RZ, R35.reuse.H0_H0 ;  /* 0x20000023ff217230 */ /* 0x100fe20000004100 */
[----:B------:R-:W-:Y:S01]  /*46d0*/  LOP3.LUT R14, R103, 0xff0000, R14, 0xf8, !PT ;  /* 0x00ff0000670e7812 */ /* 0x000fe200078ef80e */
[----:B------:R-:W-:Y:S01]  /*46e0*/  HADD2.F32 R35, -RZ, R35.H1_H1 ;  /* 0x30000023ff237230 */ /* 0x000fe20000004100 */
[----:B------:R-:W-:Y:S01]  /*46f0*/  LOP3.LUT R12, R105, 0xff0000, R12, 0xf8, !PT ;  /* 0x00ff0000690c7812 */ /* 0x000fe200078ef80c */
[----:B------:R-:W-:-:S02]  /*4700*/  HADD2.F32 R103, -RZ, R102.H0_H0 ;  /* 0x20000066ff677230 */ /* 0x000fc40000004100 */
[-C--:B------:R-:W-:Y:S01]  /*4710*/  FMUL.FTZ R112, R32, R104.reuse ;  /* 0x0000006820707220 */ /* 0x080fe20000410000 */
[----:B------:R-:W-:Y:S02]  /*4720*/  IMAD.U32 R105, R15, 0x10000, RZ ;  /* 0x000100000f697824 */ /* 0x000fe400078e00ff */
[C---:B------:R-:W-:Y:S01]  /*4730*/  FMUL.FTZ R107, R33.reuse, R104 ;  /* 0x00000068216b7220 */ /* 0x040fe20000410000 */
[----:B------:R-:W-:Y:S01]  /*4740*/  LOP3.LUT R15, R108, 0xff0000, R13, 0xf8, !PT ;  /* 0x00ff00006c0f7812 */ /* 0x000fe200078ef80d */
[----:B------:R-:W-:Y:S01]  /*4750*/  HADD2.F32 R108, -RZ, R106.H1_H1 ;  /* 0x3000006aff6c7230 */ /* 0x000fe20000004100 */
[----:B------:R-:W-:Y:S01]  /*4760*/  F2FP.F16.E4M3.UNPACK_B R106, R100 ;  /* 0x00000064ff6a723e */ /* 0x000fe200020006ff */
[-C--:B------:R-:W-:Y:S01]  /*4770*/  FFMA.FTZ R33, R33, R103.reuse, -R112 ;  /* 0x0000006721217223 */ /* 0x080fe20000010870 */
[----:B------:R-:W-:Y:S01]  /*4780*/  FFMA.FTZ R32, R32, R103, R107 ;  /* 0x0000006720207223 */ /* 0x000fe2000001006b */
[----:B------:R-:W-:Y:S01]  /*4790*/  HADD2.F32 R104, -RZ, R102.H1_H1 ;  /* 0x30000066ff687230 */ /* 0x000fe20000004100 */
[----:B------:R-:W-:Y:S01]  /*47a0*/  F2FP.F16.E4M3.UNPACK_B R100, R40 ;  /* 0x00000028ff64723e */ /* 0x000fe200020006ff */
[----:B------:R-:W-:Y:S01]  /*47b0*/  HADD2.F32 R107, -RZ, R106.H0_H0 ;  /* 0x2000006aff6b7230 */ /* 0x000fe20000004100 */
[----:B------:R-:W-:-:S02]  /*47c0*/  F2FP.F16.E4M3.UNPACK_B R102, R36 ;  /* 0x00000024ff66723e */ /* 0x000fc400020006ff */
[----:B------:R-:W-:Y:S01]  /*47d0*/  F2FP.F16.E4M3.UNPACK_B R103, R101 ;  /* 0x00000065ff67723e */ /* 0x000fe200020006ff */
[----:B------:R-:W-:Y:S01]  /*47e0*/  HADD2.F32 R101, -RZ, R34.H1_H1 ;  /* 0x30000022ff657230 */ /* 0x000fe20000004100 */
[----:B------:R-:W-:Y:S01]  /*47f0*/  LOP3.LUT R13, R110, 0xff0000, R105, 0xf8, !PT ;  /* 0x00ff00006e0d7812 */ /* 0x000fe200078ef869 */
[----:B------:R-:W-:Y:S02]  /*4800*/  HADD2.F32 R40, -RZ, R100.H0_H0 ;  /* 0x20000064ff287230 */ /* 0x000fe40000004100 */
[----:B------:R-:W-:Y:S02]  /*4810*/  HADD2.F32 R36, -RZ, R102.H0_H0 ;  /* 0x20000066ff247230 */ /* 0x000fe40000004100 */
[-C--:B------:R-:W-:Y:S01]  /*4820*/  FMUL.FTZ R34, R101, R108.reuse ;  /* 0x0000006c65227220 */ /* 0x080fe20000410000 */
[C---:B------:R-:W-:Y:S01]  /*4830*/  FMUL.FTZ R108, R35.reuse, R108 ;  /* 0x0000006c236c7220 */ /* 0x040fe20000410000 */
[--C-:B------:R-:W-:Y:S02]  /*4840*/  HADD2.F32 R105, -RZ, R103.reuse.H0_H0 ;  /* 0x20000067ff697230 */ /* 0x100fe40000004100 */
[-C--:B------:R-:W-:Y:S01]  /*4850*/  FMUL.FTZ R109, R40, R107.reuse ;  /* 0x0000006b286d7220 */ /* 0x080fe20000410000 */
[----:B------:R-:W-:Y:S01]  /*4860*/  FMUL.FTZ R107, R36, R107 ;  /* 0x0000006b246b7220 */ /* 0x000fe20000410000 */
[-C--:B------:R-:W-:Y:S01]  /*4870*/  FFMA.FTZ R34, R35, R104.reuse, -R34 ;  /* 0x0000006823227223 */ /* 0x080fe20000010822 */
[----:B------:R-:W-:Y:S01]  /*4880*/  FFMA.FTZ R35, R101, R104, R108 ;  /* 0x0000006865237223 */ /* 0x000fe2000001006c */
[----:B------:R-:W-:-:S02]  /*4890*/  HADD2.F32 R108, -RZ, R103.H1_H1 ;  /* 0x30000067ff6c7230 */ /* 0x000fc40000004100 */
[-C--:B------:R-:W-:Y:S01]  /*48a0*/  FFMA.FTZ R36, R36, R105.reuse, -R109 ;  /* 0x0000006924247223 */ /* 0x080fe2000001086d */
[----:B------:R-:W-:Y:S02]  /*48b0*/  HADD2.F32 R101, -RZ, R106.H1_H1 ;  /* 0x3000006aff657230 */ /* 0x000fe40000004100 */
[----:B------:R-:W-:Y:S01]  /*48c0*/  FFMA.FTZ R40, R40, R105, R107 ;  /* 0x0000006928287223 */ /* 0x000fe2000001006b */
[----:B------:R-:W-:Y:S01]  /*48d0*/  HADD2.F32 R103, -RZ, R100.H1_H1 ;  /* 0x30000064ff677230 */ /* 0x000fe20000004100 */
[----:B------:R-:W-:Y:S01]  /*48e0*/  F2FP.F16.E4M3.UNPACK_B R109, R98.H1 ;  /* 0x00000062ff6d723e */ /* 0x000fe200030006ff */
[----:B------:R-:W-:Y:S01]  /*48f0*/  HADD2.F32 R102, -RZ, R102.H1_H1 ;  /* 0x30000066ff667230 */ /* 0x000fe20000004100 */
[----:B------:R-:W-:Y:S02]  /*4900*/  F2FP.F16.E4M3.UNPACK_B R106, R42.H1 ;  /* 0x0000002aff6a723e */ /* 0x000fe400030006ff */
[----:B------:R-:W-:Y:S01]  /*4910*/  F2FP.F16.E4M3.UNPACK_B R105, R38.H1 ;  /* 0x00000026ff69723e */ /* 0x000fe200030006ff */
[----:B------:R-:W-:Y:S01]  /*4920*/  FMUL.FTZ R111, R103, R101 ;  /* 0x00000065676f7220 */ /* 0x000fe20000410000 */
[----:B------:R-:W-:Y:S01]  /*4930*/  F2FP.F16.E4M3.UNPACK_B R104, R99.H1 ;  /* 0x00000063ff68723e */ /* 0x000fe200030006ff */
[----:B------:R-:W-:-:S02]  /*4940*/  HADD2.F32 R110, -RZ, R109.H0_H0 ;  /* 0x2000006dff6e7230 */ /* 0x000fc40000004100 */
[C---:B------:R-:W-:Y:S01]  /*4950*/  FMUL.FTZ R112, R102.reuse, R101 ;  /* 0x0000006566707220 */ /* 0x040fe20000410000 */
[----:B------:R-:W-:Y:S02]  /*4960*/  HADD2.F32 R107, -RZ, R106.H0_H0 ;  /* 0x2000006aff6b7230 */ /* 0x000fe40000004100 */
[-C--:B------:R-:W-:Y:S01]  /*4970*/  FFMA.FTZ R101, R102, R108.reuse, -R111 ;  /* 0x0000006c66657223 */ /* 0x080fe2000001086f */
[----:B------:R-:W-:Y:S02]  /*4980*/  HADD2.F32 R100, -RZ, R105.H0_H0 ;  /* 0x20000069ff647230 */ /* 0x000fe40000004100 */
[----:B------:R-:W-:Y:S01]  /*4990*/  FFMA.FTZ R103, R103, R108, R112 ;  /* 0x0000006c67677223 */ /* 0x000fe20000010070 */
[----:B------:R-:W-:Y:S02]  /*49a0*/  HADD2.F32 R102, -RZ, R104.H0_H0 ;  /* 0x20000068ff667230 */ /* 0x000fe40000004100 */
[----:B------:R-:W-:Y:S01]  /*49b0*/  FMUL.FTZ R111, R107, R110 ;  /* 0x0000006e6b6f7220 */ /* 0x000fe20000410000 */
[----:B------:R-:W-:-:S02]  /*49c0*/  HADD2.F32 R106, -RZ, R106.H1_H1 ;  /* 0x3000006aff6a7230 */ /* 0x000fc40000004100 */
[C---:B------:R-:W-:Y:S01]  /*49d0*/  FMUL.FTZ R108, R100.reuse, R110 ;  /* 0x0000006e646c7220 */ /* 0x040fe20000410000 */
[----:B------:R-:W-:Y:S02]  /*49e0*/  HADD2.F32 R110, -RZ, R109.H1_H1 ;  /* 0x3000006dff6e7230 */ /* 0x000fe40000004100 */
[-C--:B------:R-:W-:Y:S01]  /*49f0*/  FFMA.FTZ R100, R100, R102.reuse, -R111 ;  /* 0x0000006664647223 */ /* 0x080fe2000001086f */
[----:B------:R-:W-:Y:S02]  /*4a00*/  HADD2.F32 R105, -RZ, R105.H1_H1 ;  /* 0x30000069ff697230 */ /* 0x000fe40000004100 */
[----:B------:R-:W-:Y:S01]  /*4a10*/  FFMA.FTZ R102, R107, R102, R108 ;  /* 0x000000666b667223 */ /* 0x000fe2000001006c */
[----:B------:R-:W-:Y:S01]  /*4a20*/  HADD2.F32 R108, -RZ, R104.H1_H1 ;  /* 0x30000068ff6c7230 */ /* 0x000fe20000004100 */
[----:B------:R-:W-:Y:S01]  /*4a30*/  F2FP.F16.E4M3.UNPACK_B R109, R98 ;  /* 0x00000062ff6d723e */ /* 0x000fe200020006ff */
[----:B------:R-:W-:Y:S01]  /*4a40*/  FMUL.FTZ R104, R106, R110 ;  /* 0x0000006e6a687220 */ /* 0x000fe20000410000 */
[----:B------:R-:W-:Y:S01]  /*4a50*/  F2FP.F16.E4M3.UNPACK_B R98, R42 ;  /* 0x0000002aff62723e */ /* 0x000fe200020006ff */
[C---:B------:R-:W-:Y:S01]  /*4a60*/  FMUL.FTZ R113, R105.reuse, R110 ;  /* 0x0000006e69717220 */ /* 0x040fe20000410000 */
[----:B------:R-:W-:Y:S01]  /*4a70*/  F2FP.F16.E4M3.UNPACK_B R107, R99 ;  /* 0x00000063ff6b723e */ /* 0x000fe200020006ff */
[----:B------:R-:W-:Y:S01]  /*4a80*/  FFMA.FTZ R105, R105, R108, -R104 ;  /* 0x0000006c69697223 */ /* 0x000fe20000010868 */
[----:B------:R-:W-:Y:S01]  /*4a90*/  F2FP.F16.E4M3.UNPACK_B R38, R38 ;  /* 0x00000026ff26723e */ /* 0x000fe200020006ff */
[----:B------:R-:W-:-:S02]  /*4aa0*/  HADD2.F32 R111, -RZ, R109.H0_H0 ;  /* 0x2000006dff6f7230 */ /* 0x000fc40000004100 */
[----:B------:R-:W-:Y:S01]  /*4ab0*/  FFMA.FTZ R99, R106, R108, R113 ;  /* 0x0000006c6a637223 */ /* 0x000fe20000010071 */
[----:B------:R-:W-:Y:S01]  /*4ac0*/  HADD2.F32 R104, -RZ, R98.H0_H0 ;  /* 0x20000062ff687230 */ /* 0x000fe20000004100 */
[----:B------:R-:W-:Y:S01]  /*4ad0*/  F2FP.SATFINITE.E4M3.F32.PACK_AB_MERGE_C R33, R34, R33, RZ ;  /* 0x000000212221723e */ /* 0x000fe200048070ff */
[----:B------:R-:W-:Y:S01]  /*4ae0*/  HADD2.F32 R113, -RZ, R109.H1_H1 ;  /* 0x3000006dff717230 */ /* 0x000fe20000004100 */
[----:B------:R-:W-:Y:S01]  /*4af0*/  F2FP.SATFINITE.E4M3.F32.PACK_AB_MERGE_C R32, R35, R32, RZ ;  /* 0x000000202320723e */ /* 0x000fe200048070ff */
[----:B------:R-:W-:Y:S02]  /*4b00*/  HADD2.F32 R42, -RZ, R38.H0_H0 ;  /* 0x20000026ff2a7230 */ /* 0x000fe40000004100 */
[----:B------:R-:W-:Y:S01]  /*4b10*/  FMUL.FTZ R115, R104, R111 ;  /* 0x0000006f68737220 */ /* 0x000fe20000410000 */
[----:B------:R-:W-:Y:S01]  /*4b20*/  HADD2.F32 R109, -RZ, R107.H0_H0 ;  /* 0x2000006bff6d7230 */ /* 0x000fe20000004100 */
[----:B------:R-:W-:Y:S01]  /*4b30*/  F2FP.F16.E4M3.UNPACK_B R34, R41 ;  /* 0x00000029ff22723e */ /* 0x000fe200020006ff */
[----:B------:R-:W-:Y:S01]  /*4b40*/  HADD2.F32 R106, -RZ, R98.H1_H1 ;  /* 0x30000062ff6a7230 */ /* 0x000fe20000004100 */
[----:B------:R-:W-:Y:S01]  /*4b50*/  F2FP.SATFINITE.E4M3.F32.PACK_AB_MERGE_C R36, R101, R36, R33 ;  /* 0x000000246524723e */ /* 0x000fe20004807021 */
[----:B------:R-:W-:-:S02]  /*4b60*/  HADD2.F32 R98, -RZ, R38.H1_H1 ;  /* 0x30000026ff627230 */ /* 0x000fc40000004100 */
[----:B------:R-:W-:Y:S01]  /*4b70*/  FFMA.FTZ R38, R42, R109, -R115 ;  /* 0x0000006d2a267223 */ /* 0x000fe20000010873 */
[----:B------:R-:W-:Y:S02]  /*4b80*/  HADD2.F32 R107, -RZ, R107.H1_H1 ;  /* 0x3000006bff6b7230 */ /* 0x000fe40000004100 */
[----:B------:R-:W-:Y:S01]  /*4b90*/  FMUL.FTZ R115, R106, R113 ;  /* 0x000000716a737220 */ /* 0x000fe20000410000 */
[----:B------:R-:W-:Y:S01]  /*4ba0*/  F2FP.F16.E4M3.UNPACK_B R35, R15 ;  /* 0x0000000fff23723e */ /* 0x000fe200020006ff */
[C---:B------:R-:W-:Y:S01]  /*4bb0*/  FMUL.FTZ R113, R98.reuse, R113 ;  /* 0x0000007162717220 */ /* 0x040fe20000410000 */
[----:B------:R-:W-:Y:S01]  /*4bc0*/  F2FP.F16.E4M3.UNPACK_B R33, R37 ;  /* 0x00000025ff21723e */ /* 0x000fe200020006ff */
[----:B------:R-:W-:Y:S01]  /*4bd0*/  FFMA.FTZ R115, R98, R107, -R115 ;  /* 0x0000006b62737223 */ /* 0x000fe20000010873 */
        /* <DEDUP_REMOVED lines=9> */
[----:B------:R-:W-:Y:S01]  /*4c70*/  FMUL.FTZ R105, R98, R103 ;  /* 0x0000006762697220 */ /* 0x000fe20000410000 */
[----:B------:R-:W-:-:S02]  /*4c80*/  HADD2.F32 R100, -RZ, R35.H1_H1 ;  /* 0x30000023ff647230 */ /* 0x000fc40000004100 */
[C---:B------:R-:W-:Y:S01]  /*4c90*/  FMUL.FTZ R103, R32.reuse, R103 ;  /* 0x0000006720677220 */ /* 0x040fe20000410000 */
[----:B------:R-:W-:Y:S01]  /*4ca0*/  HADD2.F32 R101, -RZ, R99.H0_H0 ;  /* 0x20000063ff657230 */ /* 0x000fe20000004100 */
[----:B------:R-:W-:Y:S01]  /*4cb0*/  F2FP.F16.E4M3.UNPACK_B R41, R41.H1 ;  /* 0x00000029ff29723e */ /* 0x000fe200030006ff */
[----:B------:R-:W-:Y:S01]  /*4cc0*/  HADD2.F32 R35, -RZ, R33.H1_H1 ;  /* 0x30000021ff237230 */ /* 0x000fe20000004100 */
[----:B------:R-:W-:Y:S01]  /*4cd0*/  F2FP.F16.E4M3.UNPACK_B R37, R37.H1 ;  /* 0x00000025ff25723e */ /* 0x000fe200030006ff */
[----:B------:R-:W-:Y:S02]  /*4ce0*/  HADD2.F32 R99, -RZ, R99.H1_H1 ;  /* 0x30000063ff637230 */ /* 0x000fe40000004100 */
[-C--:B------:R-:W-:Y:S01]  /*4cf0*/  FFMA.FTZ R32, R32, R101.reuse, -R105 ;  /* 0x0000006520207223 */ /* 0x080fe20000010869 */
[----:B------:R-:W-:Y:S01]  /*4d00*/  FFMA.FTZ R33, R98, R101, R103 ;  /* 0x0000006562217223 */ /* 0x000fe20000010067 */
[-C--:B------:R-:W-:Y:S01]  /*4d10*/  FMUL.FTZ R98, R34, R100.reuse ;  /* 0x0000006422627220 */ /* 0x080fe20000410000 */
[C---:B------:R-:W-:Y:S01]  /*4d20*/  FMUL.FTZ R103, R35.reuse, R100 ;  /* 0x0000006423677220 */ /* 0x040fe20000410000 */
[----:B------:R-:W-:Y:S01]  /*4d30*/  F2FP.F16.E4M3.UNPACK_B R101, R15.H1 ;  /* 0x0000000fff65723e */ /* 0x000fe200030006ff */
[----:B------:R-:W-:Y:S01]  /*4d40*/  FMUL.FTZ R111, R42, R111 ;  /* 0x0000006f2a6f7220 */ /* 0x000fe20000410000 */
[-C--:B------:R-:W-:Y:S01]  /*4d50*/  FFMA.FTZ R35, R35, R99.reuse, -R98 ;  /* 0x0000006323237223 */ /* 0x080fe20000010862 */
[----:B------:R-:W-:Y:S01]  /*4d60*/  FFMA.FTZ R34, R34, R99, R103 ;  /* 0x0000006322227223 */ /* 0x000fe20000010067 */
[----:B------:R-:W-:Y:S01]  /*4d70*/  F2FP.F16.E4M3.UNPACK_B R14, R14.H1 ;  /* 0x0000000eff0e723e */ /* 0x000fe200030006ff */
[----:B------:R-:W-:-:S02]  /*4d80*/  HADD2.F32 R98, -RZ, R41.H0_H0 ;  /* 0x20000029ff627230 */ /* 0x000fc40000004100 */
[----:B------:R-:W-:Y:S01]  /*4d90*/  FFMA.FTZ R42, R104, R109, R111 ;  /* 0x0000006d682a7223 */ /* 0x000fe2000001006f */
[----:B------:R-:W-:Y:S02]  /*4da0*/  HADD2.F32 R99, -RZ, R101.H0_H0 ;  /* 0x20000065ff637230 */ /* 0x000fe40000004100 */
[----:B------:R-:W-:Y:S01]  /*4db0*/  FFMA.FTZ R113, R106, R107, R113 ;  /* 0x0000006b6a717223 */ /* 0x000fe20000010071 */
[----:B------:R-:W-:Y:S01]  /*4dc0*/  HADD2.F32 R15, -RZ, R37.H0_H0 ;  /* 0x20000025ff0f7230 */ /* 0x000fe20000004100 */
[----:B------:R-:W-:Y:S01]  /*4dd0*/  F2FP.F16.E4M3.UNPACK_B R107, R13.H1 ;  /* 0x0000000dff6b723e */ /* 0x000fe200030006ff */
[----:B------:R-:W-:Y:S02]  /*4de0*/  HADD2.F32 R100, -RZ, R41.H1_H1 ;  /* 0x30000029ff647230 */ /* 0x000fe40000004100 */
[-C--:B------:R-:W-:Y:S01]  /*4df0*/  FMUL.FTZ R104, R98, R99.reuse ;  /* 0x0000006362687220 */ /* 0x080fe20000410000 */
[----:B------:R-:W-:Y:S01]  /*4e00*/  HADD2.F32 R41, -RZ, R14.H0_H0 ;  /* 0x2000000eff297230 */ /* 0x000fe20000004100 */
[----:B------:R-:W-:Y:S01]  /*4e10*/  F2FP.SATFINITE.E4M3.F32.PACK_AB_MERGE_C R42, R113, R42, R102 ;  /* 0x0000002a712a723e */ /* 0x000fe20004807066 */
[----:B------:R-:W-:Y:S01]  /*4e20*/  FMUL.FTZ R99, R15, R99 ;  /* 0x000000630f637220 */ /* 0x000fe20000410000 */
[----:B------:R-:W-:-:S02]  /*4e30*/  HADD2.F32 R37, -RZ, R37.H1_H1 ;  /* 0x30000025ff257230 */ /* 0x000fc40000004100 */
[----:B------:R-:W-:Y:S02]  /*4e40*/  HADD2.F32 R102, -RZ, R101.H1_H1 ;  /* 0x30000065ff667230 */ /* 0x000fe40000004100 */
[----:B------:R-:W-:Y:S02]  /*4e50*/  HADD2.F32 R101, -RZ, R14.H1_H1 ;  /* 0x3000000eff657230 */ /* 0x000fe40000004100 */
[-C--:B------:R-:W-:Y:S01]  /*4e60*/  FFMA.FTZ R14, R15, R41.reuse, -R104 ;  /* 0x000000290f0e7223 */ /* 0x080fe20000010868 */
[----:B------:R-:W-:Y:S01]  /*4e70*/  FFMA.FTZ R15, R98, R41, R99 ;  /* 0x00000029620f7223 */ /* 0x000fe20000010063 */
[-C--:B------:R-:W-:Y:S01]  /*4e80*/  F2FP.F16.E4M3.UNPACK_B R41, R43.reuse ;  /* 0x0000002bff29723e */ /* 0x080fe200020006ff */
[CC--:B------:R-:W-:Y:S01]  /*4e90*/  FMUL.FTZ R106, R100.reuse, R102.reuse ;  /* 0x00000066646a7220 */ /* 0x0c0fe20000410000 */
[----:B------:R-:W-:Y:S01]  /*4ea0*/  F2FP.F16.E4M3.UNPACK_B R104, R43.H1 ;  /* 0x0000002bff68723e */ /* 0x000fe200030006ff */
[C---:B------:R-:W-:Y:S01]  /*4eb0*/  FMUL.FTZ R103, R37.reuse, R102 ;  /* 0x0000006625677220 */ /* 0x040fe20000410000 */
[----:B------:R-:W-:Y:S01]  /*4ec0*/  F2FP.F16.E4M3.UNPACK_B R43, R13 ;  /* 0x0000000dff2b723e */ /* 0x000fe200020006ff */
[----:B------:R-:W-:Y:S01]  /*4ed0*/  FFMA.FTZ R37, R37, R101, -R106 ;  /* 0x0000006525257223 */ /* 0x000fe2000001086a */
[----:B------:R-:W-:Y:S01]  /*4ee0*/  F2FP.F16.E4M3.UNPACK_B R99, R39 ;  /* 0x00000027ff63723e */ /* 0x000fe200020006ff */
[----:B------:R-:W-:Y:S01]  /*4ef0*/  FFMA.FTZ R98, R100, R101, R103 ;  /* 0x0000006564627223 */ /* 0x000fe20000010067 */
[----:B------:R-:W-:Y:S01]  /*4f00*/  HADD2.F32 R101, -RZ, R41.H0_H0 ;  /* 0x20000029ff657230 */ /* 0x000fe20000004100 */
[-C--:B------:R-:W-:Y:S01]  /*4f10*/  F2FP.F16.E4M3.UNPACK_B R13, R12.reuse ;  /* 0x0000000cff0d723e */ /* 0x080fe200020006ff */
[----:B------:R-:W-:Y:S01]  /*4f20*/  HADD2.F32 R108, -RZ, R43.H0_H0 ;  /* 0x2000002bff6c7230 */ /* 0x000fe20000004100 */
[----:B------:R-:W-:Y:S01]  /*4f30*/  F2FP.F16.E4M3.UNPACK_B R39, R39.H1 ;  /* 0x00000027ff27723e */ /* 0x000fe200030006ff */
[----:B------:R-:W-:Y:S01]  /*4f40*/  HADD2.F32 R100, -RZ, R99.H0_H0 ;  /* 0x20000063ff647230 */ /* 0x000fe20000004100 */
[----:B------:R-:W-:Y:S01]  /*4f50*/  F2FP.F16.E4M3.UNPACK_B R12, R12.H1 ;  /* 0x0000000cff0c723e */ /* 0x000fe200030006ff */
[----:B------:R-:W-:-:S02]  /*4f60*/  HADD2.F32 R105, -RZ, R13.H0_H0 ;  /* 0x2000000dff697230 */ /* 0x000fc40000004100 */
[CC--:B------:R-:W-:Y:S01]  /*4f70*/  FMUL.FTZ R111, R101.reuse, R108.reuse ;  /* 0x0000006c656f7220 */ /* 0x0c0fe20000410000 */
[----:B------:R-:W-:Y:S02]  /*4f80*/  HADD2.F32 R102, -RZ, R39.H0_H0 ;  /* 0x20000027ff667230 */ /* 0x000fe40000004100 */
[C---:B------:R-:W-:Y:S01]  /*4f90*/  FMUL.FTZ R108, R100.reuse, R108 ;  /* 0x0000006c646c7220 */ /* 0x040fe20000410000 */
[--C-:B------:R-:W-:Y:S02]  /*4fa0*/  HADD2.F32 R103, -RZ, R104.reuse.H0_H0 ;  /* 0x20000068ff677230 */ /* 0x100fe40000004100 */
[-C--:B------:R-:W-:Y:S01]  /*4fb0*/  FFMA.FTZ R100, R100, R105.reuse, -R111 ;  /* 0x0000006964647223 */ /* 0x080fe2000001086f */
[--C-:B------:R-:W-:Y:S02]  /*4fc0*/  HADD2.F32 R109, -RZ, R107.reuse.H0_H0 ;  /* 0x2000006bff6d7230 */ /* 0x100fe40000004100 */
[----:B------:R-:W-:Y:S01]  /*4fd0*/  FFMA.FTZ R101, R101, R105, R108 ;  /* 0x0000006965657223 */ /* 0x000fe2000001006c */
[----:B------:R-:W-:Y:S01]  /*4fe0*/  HADD2.F32 R104, -RZ, R104.H1_H1 ;  /* 0x30000068ff687230 */ /* 0x000fe20000004100 */
[----:B------:R-:W-:Y:S01]  /*4ff0*/  F2FP.SATFINITE.E4M3.F32.PACK_AB_MERGE_C R14, R37, R14, RZ ;  /* 0x0000000e250e723e */ /* 0x000fe200048070ff */
[----:B------:R-:W-:-:S02]  /*5000*/  HADD2.F32 R107, -RZ, R107.H1_H1 ;  /* 0x3000006bff6b7230 */ /* 0x000fc40000004100 */
[-C--:B------:R-:W-:Y:S01]  /*5010*/  FMUL.FTZ R113, R103, R109.reuse ;  /* 0x0000006d67717220 */ /* 0x080fe20000410000 */
[----:B------:R-:W-:Y:S02]  /*5020*/  HADD2.F32 R39, -RZ, R39.H1_H1 ;  /* 0x30000027ff277230 */ /* 0x000fe40000004100 */
        /* <DEDUP_REMOVED lines=9> */
[----:B------:R-:W-:Y:S02]  /*50c0*/  HADD2.F32 R99, -RZ, R99.H1_H1 ;  /* 0x30000063ff637230 */ /* 0x000fe40000004100 */
[----:B------:R-:W-:Y:S01]  /*50d0*/  FMUL.FTZ R110, R41, R108 ;  /* 0x0000006c296e7220 */ /* 0x000fe20000410000 */
[----:B------:R-:W-:Y:S02]  /*50e0*/  HADD2.F32 R106, -RZ, R13.H1_H1 ;  /* 0x3000000dff6a7230 */ /* 0x000fe40000004100 */
[-C--:B------:R-:W-:Y:S01]  /*50f0*/  FFMA.FTZ R39, R39, R12.reuse, -R112 ;  /* 0x0000000c27277223 */ /* 0x080fe20000010870 */
[----:B------:R-:W-:Y:S01]  /*5100*/  FFMA.FTZ R12, R104, R12, R107 ;  /* 0x0000000c680c7223 */ /* 0x000fe2000001006b */
[C---:B------:R-:W-:Y:S01]  /*5110*/  FMUL.FTZ R108, R99.reuse, R108 ;  /* 0x0000006c636c7220 */ /* 0x040fe20000410000 */
[----:B------:R-:W-:Y:S01]  /*5120*/  F2FP.SATFINITE.E4M3.F32.PACK_AB_MERGE_C R15, R98, R15, RZ ;  /* 0x0000000f620f723e */ /* 0x000fe200048070ff */
[----:B------:R-:W-:Y:S01]  /*5130*/  FFMA.FTZ R99, R99, R106, -R110 ;  /* 0x0000006a63637223 */ /* 0x000fe2000001086e */
[----:B------:R-:W-:Y:S01]  /*5140*/  F2FP.SATFINITE.E4M3.F32.PACK_AB_MERGE_C R39, R39, R102, RZ ;  /* 0x000000662727723e */ /* 0x000fe200048070ff */
[----:B------:R-:W-:Y:S01]  /*5150*/  FFMA.FTZ R108, R41, R106, R108 ;  /* 0x0000006a296c7223 */ /* 0x000fe2000001006c */
[----:B------:R-:W-:-:S02]  /*5160*/  F2FP.SATFINITE.E4M3.F32.PACK_AB_MERGE_C R12, R12, R103, RZ ;  /* 0x000000670c0c723e */ /* 0x000fc400048070ff */
[----:B------:R-:W-:Y:S02]  /*5170*/  F2FP.SATFINITE.E4M3.F32.PACK_AB_MERGE_C R37, R35, R32, R14 ;  /* 0x000000202325723e */ /* 0x000fe4000480700e */
[----:B------:R-:W-:Y:S02]  /*5180*/  F2FP.SATFINITE.E4M3.F32.PACK_AB_MERGE_C R39, R99, R100, R39 ;  /* 0x000000646327723e */ /* 0x000fe40004807027 */
[----:B------:R-:W-:Y:S02]  /*5190*/  F2FP.SATFINITE.E4M3.F32.PACK_AB_MERGE_C R41, R34, R33, R15 ;  /* 0x000000212229723e */ /* 0x000fe4000480700f */
[----:B------:R-:W-:-:S07]  /*51a0*/  F2FP.SATFINITE.E4M3.F32.PACK_AB_MERGE_C R43, R108, R101, R12 ;  /* 0x000000656c2b723e */ /* 0x000fce000480700c */
.L_x_1894:
[----:B------:R-:W-:Y:S05]  /*51b0*/  BSYNC B2 ;  /* 0x0000000000027941 */ /* 0x000fea0003800000 */
.L_x_1893:
[----:B0-----:R0:W-:Y:S04]  /*51c0*/  STG.E.128 desc[UR40][R80.64], R36 ;  /* 0x0000002450007986 */ /* 0x0011e8000c101d28 */
[----:B--2---:R0:W-:Y:S02]  /*51d0*/  @!P4 STG.E.128 desc[UR40][R82.64], R40 ;  /* 0x000000285200c986 */ /* 0x0041e4000c101d28 */
.L_x_1892:
[----:B------:R-:W-:Y:S05]  /*51e0*/  BSYNC B1 ;  /* 0x0000000000017941 */ /* 0x000fea0003800000 */
.L_x_1891:
[----:B------:R-:W-:-:S13]  /*51f0*/  ISETP.NE.AND P4, PT, R58, RZ, PT ;  /* 0x000000ff3a00720c */ /* 0x000fda0003f85270 */
[----:B------:R-:W-:Y:S05]  /*5200*/  @!P4 BRA `(.L_x_1875) ;  /* 0x000000100028c947 */ /* 0x000fea0003800000 */
[----:B------:R-:W2:Y:S04]  /*5210*/  LDL R32, [R1+0x4] ;  /* 0x0000040001207983 */ /* 0x000ea80000100800 */
[----:B------:R-:W3:Y:S04]  /*5220*/  LDL R15, [R1+0x64] ;  /* 0x00006400010f7983 */ /* 0x000ee80000100800 */
[----:B------:R-:W4:Y:S01]  /*5230*/  LDL R14, [R1+0x10] ;  /* 0x00001000010e7983 */ /* 0x000f220000100800 */
[----:B------:R-:W-:Y:S01]  /*5240*/  SEL R97, R60, R97, !P0 ;  /* 0x000000613c617207 */ /* 0x000fe20004000000 */
[----:B0-----:R-:W-:Y:S01]  /*5250*/  VIADD R40, R157, 0x20 ;  /* 0x000000209d287836 */ /* 0x001fe20000000000 */
[----:B------:R-:W-:Y:S01]  /*5260*/  IADD3 R37, P4, P5, R56, R76, R7 ;  /* 0x0000004c38257210 */ /* 0x000fe20007d9e007 */
[----:B------:R-:W-:Y:S01]  /*5270*/  BSSY B1, `(.L_x_1895) ;  /* 0x00000e4000017945 */ /* 0x000fe20003800000 */
[----:B------:R-:W-:-:S02]  /*5280*/  SHF.R.S32.HI R12, RZ, 0x1f, R97 ;  /* 0x0000001fff0c7819 */ /* 0x000fc40000011461 */
[----:B------:R-:W-:Y:S02]  /*5290*/  IADD3.X R38, R79, R96, R3, P4, P5 ;  /* 0x000000604f267210 */ /* 0x000fe400027ea403 */
[----:B------:R-:W-:Y:S02]  /*52a0*/  LEA.HI R12, R12, R97, RZ, 0x5 ;  /* 0x000000610c0c7211 */ /* 0x000fe400078f28ff */
[----:B------:R-:W-:Y:S02]  /*52b0*/  ISETP.GE.AND P5, PT, R40, R89, PT ;  /* 0x000000592800720c */ /* 0x000fe40003fa6270 */
[----:B------:R-:W-:Y:S02]  /*52c0*/  SHF.R.S32.HI R12, RZ, 0x5, R12 ;  /* 0x00000005ff0c7819 */ /* 0x000fe4000001140c */
        /* <DEDUP_REMOVED lines=101> */
[-C--:B------:R-:W-:Y:S01]  /*5920*/  FFMA.FTZ R38, R40, R83.reuse, -R97 ;  /* 0x0000005328267223 */ /* 0x080fe20000010861 */
[----:B------:R-:W-:Y:S02]  /*5930*/  HADD2.F32 R82, -RZ, R82.H1_H1 ;  /* 0x30000052ff527230 */ /* 0x000fe40000004100 */
[----:B------:R-:W-:Y:S01]  /*5940*/  FMUL.FTZ R97, R81, R92 ;  /* 0x0000005c51617220 */ /* 0x000fe20000410000 */
[----:B------:R-:W-:Y:S01]  /*5950*/  F2FP.F16.E4M3.UNPACK_B R40, R34 ;  /* 0x00000022ff28723e */ /* 0x000fe200020006ff */
[----:B------:R-:W-:Y:S01]  /*5960*/  FMUL.FTZ R92, R42, R92 ;  /* 0x0000005c2a5c7220 */ /* 0x000fe20000410000 */
[----:B------:R-:W-:Y:S01]  /*5970*/  FFMA.FTZ R80, R80, R83, R89 ;  /* 0x0000005350507223 */ /* 0x000fe20000010059 */
[----:B------:R-:W-:Y:S01]  /*5980*/  FFMA.FTZ R99, R42, R82, -R97 ;  /* 0x000000522a637223 */ /* 0x000fe20000010861 */
[----:B------:R-:W-:Y:S01]  /*5990*/  F2FP.F16.E4M3.UNPACK_B R91, R91 ;  /* 0x0000005bff5b723e */ /* 0x000fe200020006ff */
[----:B------:R-:W-:Y:S01]  /*59a0*/  HADD2.F32 R83, -RZ, R93.H0_H0 ;  /* 0x2000005dff537230 */ /* 0x000fe20000004100 */
[----:B------:R-:W-:Y:S01]  /*59b0*/  F2FP.SATFINITE.E4M3.F32.PACK_AB_MERGE_C R12, R29, R12, RZ ;  /* 0x0000000c1d0c723e */ /* 0x000fe200048070ff */
[----:B------:R-:W-:-:S02]  /*59c0*/  HADD2.F32 R42, -RZ, R40.H0_H0 ;  /* 0x20000028ff2a7230 */ /* 0x000fc40000004100 */
[----:B------:R-:W-:Y:S01]  /*59d0*/  FFMA.FTZ R101, R81, R82, R92 ;  /* 0x0000005251657223 */ /* 0x000fe2000001005c */
[----:B------:R-:W-:Y:S01]  /*59e0*/  HADD2.F32 R34, -RZ, R14.H0_H0 ;  /* 0x2000000eff227230 */ /* 0x000fe20000004100 */
[----:B------:R-:W-:Y:S01]  /*59f0*/  F2FP.SATFINITE.E4M3.F32.PACK_AB_MERGE_C R28, R31, R28, RZ ;  /* 0x0000001c1f1c723e */ /* 0x000fe200048070ff */
[----:B------:R-:W-:Y:S02]  /*5a00*/  HADD2.F32 R93, -RZ, R93.H1_H1 ;  /* 0x3000005dff5d7230 */ /* 0x000fe40000004100 */
[-C--:B------:R-:W-:Y:S01]  /*5a10*/  FMUL.FTZ R89, R42, R83.reuse ;  /* 0x000000532a597220 */ /* 0x080fe20000410000 */
[----:B------:R-:W-:Y:S01]  /*5a20*/  HADD2.F32 R40, -RZ, R40.H1_H1 ;  /* 0x30000028ff287230 */ /* 0x000fe20000004100 */
[----:B------:R-:W-:Y:S01]  /*5a30*/  F2FP.SATFINITE.E4M3.F32.PACK_AB_MERGE_C R12, R41, R30, R12 ;  /* 0x0000001e290c723e */ /* 0x000fe2000480700c */
[--C-:B------:R-:W-:Y:S02]  /*5a40*/  HADD2.F32 R81, -RZ, R91.reuse.H0_H0 ;  /* 0x2000005bff517230 */ /* 0x100fe40000004100 */
[----:B------:R-:W-:Y:S01]  /*5a50*/  FMUL.FTZ R83, R34, R83 ;  /* 0x0000005322537220 */ /* 0x000fe20000410000 */
[----:B------:R-:W-:Y:S01]  /*5a60*/  HADD2.F32 R14, -RZ, R14.H1_H1 ;  /* 0x3000000eff0e7230 */ /* 0x000fe20000004100 */
[----:B------:R-:W-:Y:S01]  /*5a70*/  F2FP.F16.E4M3.UNPACK_B R31, R33 ;  /* 0x00000021ff1f723e */ /* 0x000fe200020006ff */
[----:B------:R-:W-:Y:S01]  /*5a80*/  HADD2.F32 R91, -RZ, R91.H1_H1 ;  /* 0x3000005bff5b7230 */ /* 0x000fe20000004100 */
[----:B------:R-:W-:Y:S01]  /*5a90*/  F2FP.F16.E4M3.UNPACK_B R30, R11 ;  /* 0x0000000bff1e723e */ /* 0x000fe200020006ff */
[----:B------:R-:W-:Y:S01]  /*5aa0*/  FMUL.FTZ R97, R40, R93 ;  /* 0x0000005d28617220 */ /* 0x000fe20000410000 */
[----:B------:R-:W-:Y:S01]  /*5ab0*/  F2FP.F16.E4M3.UNPACK_B R29, R13 ;  /* 0x0000000dff1d723e */ /* 0x000fe200020006ff */
        /* <DEDUP_REMOVED lines=9> */
[----:B------:R-:W-:Y:S01]  /*5b50*/  FFMA.FTZ R93, R40, R91, R93 ;  /* 0x0000005b285d7223 */ /* 0x000fe2000001005d */
[----:B------:R-:W-:Y:S02]  /*5b60*/  HADD2.F32 R40, -RZ, R31.H1_H1 ;  /* 0x3000001fff287230 */ /* 0x000fe40000004100 */
[-C--:B------:R-:W-:Y:S01]  /*5b70*/  FMUL.FTZ R83, R38, R81.reuse ;  /* 0x0000005126537220 */ /* 0x080fe20000410000 */
[----:B------:R-:W-:Y:S02]  /*5b80*/  HADD2.F32 R43, -RZ, R41.H0_H0 ;  /* 0x20000029ff2b7230 */ /* 0x000fe40000004100 */
[C---:B------:R-:W-:Y:S01]  /*5b90*/  FMUL.FTZ R31, R28.reuse, R81 ;  /* 0x000000511c1f7220 */ /* 0x040fe20000410000 */
[----:B------:R-:W-:Y:S01]  /*5ba0*/  HADD2.F32 R81, -RZ, R30.H1_H1 ;  /* 0x3000001eff517230 */ /* 0x000fe20000004100 */
[----:B------:R-:W-:Y:S01]  /*5bb0*/  F2FP.F16.E4M3.UNPACK_B R33, R33.H1 ;  /* 0x00000021ff21723e */ /* 0x000fe200030006ff */
[----:B------:R-:W-:Y:S02]  /*5bc0*/  HADD2.F32 R30, -RZ, R29.H1_H1 ;  /* 0x3000001dff1e7230 */ /* 0x000fe40000004100 */
[-C--:B------:R-:W-:Y:S01]  /*5bd0*/  FFMA.FTZ R28, R28, R43.reuse, -R83 ;  /* 0x0000002b1c1c7223 */ /* 0x080fe20000010853 */
[----:B------:R-:W-:Y:S01]  /*5be0*/  FFMA.FTZ R29, R38, R43, R31 ;  /* 0x0000002b261d7223 */ /* 0x000fe2000001001f */
[----:B------:R-:W-:-:S02]  /*5bf0*/  HADD2.F32 R41, -RZ, R41.H1_H1 ;  /* 0x30000029ff297230 */ /* 0x000fc40000004100 */
        /* <DEDUP_REMOVED lines=8> */
[----:B------:R-:W-:Y:S01]  /*5c80*/  HADD2.F32 R41, -RZ, R42.H0_H0 ;  /* 0x2000002aff297230 */ /* 0x000fe20000004100 */
[----:B------:R-:W-:Y:S01]  /*5c90*/  F2FP.SATFINITE.E4M3.F32.PACK_AB_MERGE_C R80, R101, R80, RZ ;  /* 0x000000506550723e */ /* 0x000fe200048070ff */
[----:B------:R-:W-:-:S02]  /*5ca0*/  HADD2.F32 R11, -RZ, R31.H0_H0 ;  /* 0x2000001fff0b7230 */ /* 0x000fc40000004100 */
[----:B------:R-:W-:Y:S01]  /*5cb0*/  FFMA.FTZ R14, R14, R91, -R97 ;  /* 0x0000005b0e0e7223 */ /* 0x000fe20000010861 */
[----:B------:R-:W-:Y:S01]  /*5cc0*/  HADD2.F32 R40, -RZ, R33.H1_H1 ;  /* 0x30000021ff287230 */ /* 0x000fe20000004100 */
[----:B------:R-:W-:Y:S01]  /*5cd0*/  F2FP.SATFINITE.E4M3.F32.PACK_AB_MERGE_C R34, R93, R34, R80 ;  /* 0x000000225d22723e */ /* 0x000fe20004807050 */
[----:B------:R-:W-:Y:S02]  /*5ce0*/  HADD2.F32 R43, -RZ, R42.H1_H1 ;  /* 0x3000002aff2b7230 */ /* 0x000fe40000004100 */
[-C--:B------:R-:W-:Y:S01]  /*5cf0*/  FMUL.FTZ R80, R38, R41.reuse ;  /* 0x0000002926507220 */ /* 0x080fe20000410000 */
[----:B------:R-:W-:Y:S02]  /*5d00*/  HADD2.F32 R31, -RZ, R31.H1_H1 ;  /* 0x3000001fff1f7230 */ /* 0x000fe40000004100 */
[----:B------:R-:W-:Y:S01]  /*5d10*/  FMUL.FTZ R41, R11, R41 ;  /* 0x000000290b297220 */ /* 0x000fe20000410000 */
[--C-:B------:R-:W-:Y:S02]  /*5d20*/  HADD2.F32 R33, -RZ, R10.reuse.H0_H0 ;  /* 0x2000000aff217230 */ /* 0x100fe40000004100 */
[----:B------:R-:W-:Y:S01]  /*5d30*/  FMUL.FTZ R82, R40, R43 ;  /* 0x0000002b28527220 */ /* 0x000fe20000410000 */
[----:B------:R-:W-:-:S02]  /*5d40*/  HADD2.F32 R42, -RZ, R10.H1_H1 ;  /* 0x3000000aff2a7230 */ /* 0x000fc40000004100 */
[----:B------:R-:W-:Y:S01]  /*5d50*/  FMUL.FTZ R43, R31, R43 ;  /* 0x0000002b1f2b7220 */ /* 0x000fe20000410000 */
[----:B------:R-:W-:Y:S01]  /*5d60*/  F2FP.SATFINITE.E4M3.F32.PACK_AB_MERGE_C R14, R14, R89, R99 ;  /* 0x000000590e0e723e */ /* 0x000fe20004807063 */
[-C--:B------:R-:W-:Y:S01]  /*5d70*/  FFMA.FTZ R10, R11, R33.reuse, -R80 ;  /* 0x000000210b0a7223 */ /* 0x080fe20000010850 */
[----:B------:R-:W-:Y:S01]  /*5d80*/  FFMA.FTZ R11, R38, R33, R41 ;  /* 0x00000021260b7223 */ /* 0x000fe20000010029 */
[-C--:B------:R-:W-:Y:S01]  /*5d90*/  FFMA.FTZ R31, R31, R42.reuse, -R82 ;  /* 0x0000002a1f1f7223 */ /* 0x080fe20000010852 */
[----:B------:R-:W-:Y:S01]  /*5da0*/  FFMA.FTZ R38, R40, R42, R43 ;  /* 0x0000002a28267223 */ /* 0x000fe2000001002b */
[----:B------:R-:W-:Y:S02]  /*5db0*/  F2FP.F16.E4M3.UNPACK_B R42, R35.H1 ;  /* 0x00000023ff2a723e */ /* 0x000fe400030006ff */
[----:B------:R-:W-:Y:S02]  /*5dc0*/  F2FP.F16.E4M3.UNPACK_B R89, R9.H1 ;  /* 0x00000009ff59723e */ /* 0x000fe400030006ff */
[----:B------:R-:W-:-:S02]  /*5dd0*/  F2FP.F16.E4M3.UNPACK_B R33, R15 ;  /* 0x0000000fff21723e */ /* 0x000fc400020006ff */
[----:B------:R-:W-:Y:S01]  /*5de0*/  F2FP.F16.E4M3.UNPACK_B R83, R9 ;  /* 0x00000009ff53723e */ /* 0x000fe200020006ff */
[----:B------:R-:W-:Y:S01]  /*5df0*/  HADD2.F32 R91, -RZ, R89.H0_H0 ;  /* 0x20000059ff5b7230 */ /* 0x000fe20000004100 */
[----:B------:R-:W-:Y:S01]  /*5e00*/  F2FP.F16.E4M3.UNPACK_B R41, R35 ;  /* 0x00000023ff29723e */ /* 0x000fe200020006ff */
[----:B------:R-:W-:Y:S01]  /*5e10*/  HADD2.F32 R35, -RZ, R33.H0_H0 ;  /* 0x20000021ff237230 */ /* 0x000fe20000004100 */
[----:B------:R-:W-:Y:S01]  /*5e20*/  F2FP.F16.E4M3.UNPACK_B R15, R15.H1 ;  /* 0x0000000fff0f723e */ /* 0x000fe200030006ff */
[----:B------:R-:W-:Y:S01]  /*5e30*/  HADD2.F32 R92, -RZ, R83.H0_H0 ;  /* 0x20000053ff5c7230 */ /* 0x000fe20000004100 */
[-C--:B------:R-:W-:Y:S01]  /*5e40*/  F2FP.F16.E4M3.UNPACK_B R9, R8.reuse ;  /* 0x00000008ff09723e */ /* 0x080fe200020006ff */
[----:B------:R-:W-:Y:S01]  /*5e50*/  HADD2.F32 R43, -RZ, R41.H0_H0 ;  /* 0x20000029ff2b7230 */ /* 0x000fe20000004100 */
[----:B------:R-:W-:Y:S01]  /*5e60*/  F2FP.F16.E4M3.UNPACK_B R80, R8.H1 ;  /* 0x00000008ff50723e */ /* 0x000fe200030006ff */
[----:B------:R-:W-:Y:S01]  /*5e70*/  HADD2.F32 R8, -RZ, R42.H0_H0 ;  /* 0x2000002aff087230 */ /* 0x000fe20000004100 */
[----:B------:R-:W-:Y:S01]  /*5e80*/  F2FP.SATFINITE.E4M3.F32.PACK_AB_MERGE_C R10, R31, R10, RZ ;  /* 0x0000000a1f0a723e */ /* 0x000fe200048070ff */
        /* <DEDUP_REMOVED lines=8> */
[----:B------:R-:W-:-:S02]  /*5f10*/  HADD2.F32 R15, -RZ, R15.H1_H1 ;  /* 0x3000000fff0f7230 */ /* 0x000fc40000004100 */
[----:B------:R-:W-:Y:S01]  /*5f20*/  FMUL.FTZ R92, R35, R92 ;  /* 0x0000005c235c7220 */ /* 0x000fe20000410000 */
[----:B------:R-:W-:Y:S02]  /*5f30*/  HADD2.F32 R82, -RZ, R9.H0_H0 ;  /* 0x20000009ff527230 */ /* 0x000fe40000004100 */
[-C--:B------:R-:W-:Y:S01]  /*5f40*/  FMUL.FTZ R98, R42, R89.reuse ;  /* 0x000000592a627220 */ /* 0x080fe20000410000 */
[----:B------:R-:W-:Y:S02]  /*5f50*/  HADD2.F32 R41, -RZ, R41.H1_H1 ;  /* 0x30000029ff297230 */ /* 0x000fe40000004100 */
[----:B------:R-:W-:Y:S01]  /*5f60*/  FMUL.FTZ R89, R15, R89 ;  /* 0x000000590f597220 */ /* 0x000fe20000410000 */
[----:B------:R-:W-:Y:S02]  /*5f70*/  HADD2.F32 R40, -RZ, R83.H1_H1 ;  /* 0x30000053ff287230 */ /* 0x000fe40000004100 */
[----:B------:R-:W-:Y:S01]  /*5f80*/  FFMA.FTZ R91, R8, R81, R91 ;  /* 0x00000051085b7223 */ /* 0x000fe2000001005b */
[----:B------:R-:W-:-:S02]  /*5f90*/  HADD2.F32 R80, -RZ, R80.H1_H1 ;  /* 0x30000050ff507230 */ /* 0x000fc40000004100 */
[-C--:B------:R-:W-:Y:S01]  /*5fa0*/  FFMA.FTZ R94, R35, R82.reuse, -R94 ;  /* 0x00000052235e7223 */ /* 0x080fe2000001085e */
[----:B------:R-:W-:Y:S02]  /*5fb0*/  HADD2.F32 R33, -RZ, R33.H1_H1 ;  /* 0x30000021ff217230 */ /* 0x000fe40000004100 */
[----:B------:R-:W-:Y:S01]  /*5fc0*/  FFMA.FTZ R92, R43, R82, R92 ;  /* 0x000000522b5c7223 */ /* 0x000fe2000001005c */
[----:B------:R-:W-:Y:S02]  /*5fd0*/  HADD2.F32 R8, -RZ, R9.H1_H1 ;  /* 0x30000009ff087230 */ /* 0x000fe40000004100 */
[----:B------:R-:W-:Y:S01]  /*5fe0*/  FMUL.FTZ R82, R41, R40 ;  /* 0x0000002829527220 */ /* 0x000fe20000410000 */
[----:B------:R-:W-:Y:S01]  /*5ff0*/  FFMA.FTZ R98, R15, R80, -R98 ;  /* 0x000000500f627223 */ /* 0x000fe20000010862 */
[C---:B------:R-:W-:Y:S01]  /*6000*/  FMUL.FTZ R40, R33.reuse, R40 ;  /* 0x0000002821287220 */ /* 0x040fe20000410000 */
[----:B------:R-:W-:Y:S01]  /*6010*/  FFMA.FTZ R42, R42, R80, R89 ;  /* 0x000000502a2a7223 */ /* 0x000fe20000010059 */
[-C--:B------:R-:W-:Y:S01]  /*6020*/  FFMA.FTZ R33, R33, R8.reuse, -R82 ;  /* 0x0000000821217223 */ /* 0x080fe20000010852 */
[----:B------:R-:W-:Y:S01]  /*6030*/  F2FP.SATFINITE.E4M3.F32.PACK_AB_MERGE_C R11, R38, R11, RZ ;  /* 0x0000000b260b723e */ /* 0x000fe200048070ff */
[----:B------:R-:W-:Y:S01]  /*6040*/  FFMA.FTZ R41, R41, R8, R40 ;  /* 0x0000000829297223 */ /* 0x000fe20000010028 */
[----:B------:R-:W-:-:S02]  /*6050*/  F2FP.SATFINITE.E4M3.F32.PACK_AB_MERGE_C R93, R98, R93, RZ ;  /* 0x0000005d625d723e */ /* 0x000fc400048070ff */
[----:B------:R-:W-:Y:S02]  /*6060*/  F2FP.SATFINITE.E4M3.F32.PACK_AB_MERGE_C R42, R42, R91, RZ ;  /* 0x0000005b2a2a723e */ /* 0x000fe400048070ff */
[----:B------:R-:W-:Y:S02]  /*6070*/  F2FP.SATFINITE.E4M3.F32.PACK_AB_MERGE_C R15, R33, R94, R93 ;  /* 0x0000005e210f723e */ /* 0x000fe4000480705d */
[----:B------:R-:W-:Y:S02]  /*6080*/  F2FP.SATFINITE.E4M3.F32.PACK_AB_MERGE_C R13, R13, R28, R10 ;  /* 0x0000001c0d0d723e */ /* 0x000fe4000480700a */
[----:B------:R-:W-:Y:S02]  /*6090*/  F2FP.SATFINITE.E4M3.F32.PACK_AB_MERGE_C R33, R30, R29, R11 ;  /* 0x0000001d1e21723e */ /* 0x000fe4000480700b */
[----:B------:R-:W-:-:S07]  /*60a0*/  F2FP.SATFINITE.E4M3.F32.PACK_AB_MERGE_C R35, R41, R92, R42 ;  /* 0x0000005c2923723e */ /* 0x000fce000480702a */
.L_x_1896:
[----:B------:R-:W-:Y:S05]  /*60b0*/  BSYNC B1 ;  /* 0x0000000000017941 */ /* 0x000fea0003800000 */
.L_x_1895:
        /* <DEDUP_REMOVED lines=10> */
.L_x_1868:
[----:B------:R-:W-:-:S13]  /*6160*/  ISETP.NE.AND P3, PT, R23, 0x3, PT ;  /* 0x000000031700780c */ /* 0x000fda0003f65270 */
[----:B------:R-:W-:Y:S05]  /*6170*/  @!P3 BRA `(.L_x_1897) ;  /* 0x000000000004b947 */ /* 0x000fea0003800000 */
[----:B------:R-:W-:Y:S01]  /*6180*/  BPT.TRAP 0x1 ;  /* 0x000000040000795c */ /* 0x000fe20000300000 */
.L_x_1897:
        /* <DEDUP_REMOVED lines=8> */
.L_x_2131:
[----:B------:R-:W-:Y:S05]  /*6210*/  BSYNC B1 ;  /* 0x0000000000017941 */ /* 0x000fea0003800000 */
.L_x_1898:
        /* <DEDUP_REMOVED lines=9> */
.L_x_1875:
[----:B------:R-:W-:Y:S05]  /*62b0*/  BSYNC B0 ;  /* 0x0000000000007941 */ /* 0x000fea0003800000 */
.L_x_1867:
        /* <DEDUP_REMOVED lines=17> */
.L_x_1901:
[----:B------:R-:W-:Y:S05]  /*63d0*/  BSYNC B0 ;  /* 0x0000000000007941 */ /* 0x000fea0003800000 */
.L_x_1900:
[----:B------:R-:W2:Y:S01]  /*63e0*/  SYNCS.PHASECHK.TRANS64.TRYWAIT P5, [R85+URZ+0x19cb0], R88 ;  /* 0x019cb058550075a7 */ /* 0x000ea200080a017f */
[----:B------:R-:W-:Y:S01]  /*63f0*/  BSSY B0, `(.L_x_1902) ;  /* 0x0000003000007945 */ /* 0x000fe20003800000 */
[----:B------:R-:W-:-:S03]  /*6400*/  ISETP.GE.AND P3, PT, R19, R87, PT ;  /* 0x000000571300720c */ /* 0x000fc60003f66270 */
[----:B--2---:R-:W-:Y:S10]  /*6410*/  @!P5 BRA `(.L_x_1903) ;  /* 0x00000148009cd947 */ /* 0x004ff40003800000 */
.L_x_2132:
[----:B------:R-:W-:Y:S05]  /*6420*/  BSYNC B0 ;  /* 0x0000000000007941 */ /* 0x000fea0003800000 */
.L_x_1902:
        /* <DEDUP_REMOVED lines=13> */
[----:B------:R-:W-:Y:S01]  /*6500*/  IADD3 R28, P3, R14, UR6, RZ ;  /* 0x000000060e1c7c10 */ /* 0x000fe2000ff7e0ff */
[----:B------:R-:W-:-:S03]  /*6510*/  VIADD R30, R157, 0x20 ;  /* 0x000000209d1e7836 */ /* 0x000fc60000000000 */
        /* <DEDUP_REMOVED lines=8> */
.L_x_1905:
[----:B------:R-:W-:Y:S05]  /*65a0*/  BSYNC B0 ;  /* 0x0000000000007941 */ /* 0x000fea0003800000 */
.L_x_1904:
        /* <DEDUP_REMOVED lines=16> */
[----:B--2---:R-:W-:Y:S06]  /*66b0*/  @P2 BRA `(.L_x_1906) ;  /* 0xffffffbc00202947 */ /* 0x004fec000383ffff */
.L_x_1862:
[----:B------:R-:W1:Y:S01]  /*66c0*/  LDC R0, c[0x0][0x428] ;  /* 0x00010a00ff007b82 */ /* 0x000e620000000800 */
[----:B------:R-:W-:Y:S04]  /*66d0*/  BSSY B0, `(.L_x_1907) ;  /* 0x0000004000007945 */ /* 0x000fe80003800000 */
[----:B------:R-:W-:Y:S05]  /*66e0*/  @P3 BRA `(.L_x_1908) ;  /* 0x0000000000083947 */ /* 0x000fea0003800000 */
[----:B------:R-:W2:Y:S02]  /*66f0*/  FENCE.VIEW.ASYNC.G ;  /* 0x00000000000073c6 */ /* 0x000ea40000000100 */
[----:B--2---:R-:W-:Y:S06]  /*6700*/  BAR.ARV 0xc, 0x200 ;  /* 0x0308000000007b1d */ /* 0x004fec0000002000 */
.L_x_1908:
[----:B------:R-:W-:Y:S05]  /*6710*/  BSYNC B0 ;  /* 0x0000000000007941 */ /* 0x000fea0003800000 */
.L_x_1907:
[----:B------:R-:W2:Y:S01]  /*6720*/  LDL R4, [R1+0x54] ;  /* 0x0000540001047983 */ /* 0x000ea20000100800 */
[----:B------:R-:W-:-:S03]  /*6730*/  ULDC.64 UR4, c[0x0][0x990] ;  /* 0x0002640000047ab9 */ /* 0x000fc60000000a00 */
[----:B------:R-:W3:Y:S01]  /*6740*/  LDL R5, [R1+0x40] ;  /* 0x0000400001057983 */ /* 0x000ee20000100800 */
[----:B------:R-:W-:Y:S01]  /*6750*/  ISETP.NE.U32.AND P0, PT, RZ, UR4, PT ;  /* 0x00000004ff007c0c */ /* 0x000fe2000bf05070 */
[----:B------:R-:W-:Y:S01]  /*6760*/  ULDC.64 UR6, c[0x0][0x998] ;  /* 0x0002660000067ab9 */ /* 0x000fe20000000a00 */
[----:B-1----:R-:W-:Y:S01]  /*6770*/  ISETP.NE.AND P4, PT, R0, 0x1, PT ;  /* 0x000000010000780c */ /* 0x002fe20003f85270 */
[----:B------:R-:W3:Y:S01]  /*6780*/  LDL R26, [R1+0x1c] ;  /* 0x00001c00011a7983 */ /* 0x000ee20000100800 */
[----:B------:R-:W-:Y:S02]  /*6790*/  ISETP.NE.AND.EX P0, PT, RZ, UR5, PT, P0 ;  /* 0x00000005ff007c0c */ /* 0x000fe4000bf05300 */
[----:B------:R-:W-:Y:S01]  /*67a0*/  ISETP.NE.U32.AND P1, PT, RZ, UR6, PT ;  /* 0x00000006ff007c0c */ /* 0x000fe2000bf25070 */
[----:B------:R-:W3:Y:S01]  /*67b0*/  LDL R25, [R1+0x20] ;  /* 0x0000200001197983 */ /* 0x000ee20000100800 */
[----:B------:R-:W-:Y:S02]  /*67c0*/  IMAD.MOV.U32 R7, RZ, RZ, R154 ;  /* 0x000000ffff077224 */ /* 0x000fe400078e009a */
[----:B------:R-:W-:-:S05]  /*67d0*/  ISETP.NE.AND.EX P1, PT, RZ, UR7, PT, P1 ;  /* 0x00000007ff007c0c */ /* 0x000fca000bf25310 */
[----:B------:R-:W1:Y:S08]  /*67e0*/  @P4 LDC R3, c[0x0][0x42c] ;  /* 0x00010b00ff034b82 */ /* 0x000e700000000800 */
[----:B0-----:R-:W2:Y:S08]  /*67f0*/  @P0 LDC.64 R10, c[0x0][0x9a8] ;  /* 0x00026a00ff0a0b82 */ /* 0x001eb00000000a00 */
[----:B------:R-:W0:Y:S08]  /*6800*/  @P4 LDC R2, c[0x0][0x430] ;  /* 0x00010c00ff024b82 */ /* 0x000e300000000800 */
[----:B----4-:R-:W4:Y:S01]  /*6810*/  @P1 LDC.64 R12, c[0x0][0x9b8] ;  /* 0x00026e00ff0c1b82 */ /* 0x010f220000000a00 */
[----:B-1----:R-:W-:-:S07]  /*6820*/  @P4 IMAD.HI.U32 R3, R154, R3, RZ ;  /* 0x000000039a034227 */ /* 0x002fce00078e00ff */
[----:B------:R-:W1:Y:S08]  /*6830*/  @P0 LDC.64 R14, c[0x0][0x9b0] ;  /* 0x00026c00ff0e0b82 */ /* 0x000e700000000a00 */
[----:B------:R-:W1:Y:S01]  /*6840*/  @P1 LDC.64 R20, c[0x0][0x9c0] ;  /* 0x00027000ff141b82 */ /* 0x000e620000000a00 */
[----:B0-----:R-:W-:-:S04]  /*6850*/  @P4 SHF.R.U32.HI R7, RZ, R2, R3 ;  /* 0x00000002ff074219 */ /* 0x001fc80000011603 */
        /* <DEDUP_REMOVED lines=9> */
[----:B-1----:R-:W-:Y:S02]  /*68f0*/  @P0 IMAD R0, R9, R14, RZ ;  /* 0x0000000e09000224 */ /* 0x002fe400078e02ff */
        /* <DEDUP_REMOVED lines=16> */
[----:B------:R-:W2:Y:S01]  /*6a00*/  @P1 LDG.E R0, desc[UR40][R8.64] ;  /* 0x0000002808001981 */ /* 0x000ea2000c1e1900 */
[----:B------:R-:W-:Y:S01]  /*6a10*/  IADD3 R2, R25, 0x13f, -R26 ;  /* 0x0000013f19027810 */ /* 0x000fe20007ffe81a */
[----:B------:R-:W1:Y:S02]  /*6a20*/  @P4 LDC R6, c[0x0][0x430] ;  /* 0x00010c00ff064b82 */ /* 0x000e640000000800 */
[----:B------:R3:W2:Y:S02]  /*6a30*/  @P0 LDG.E R3, desc[UR40][R4.64] ;  /* 0x0000002804030981 */ /* 0x0006a4000c1e1900 */
[----:B------:R-:W-:-:S05]  /*6a40*/  IMAD R2, R153, 0xc0, R2 ;  /* 0x000000c099027824 */ /* 0x000fca00078e0202 */
[----:B------:R-:W-:-:S04]  /*6a50*/  SHF.R.S32.HI R7, RZ, 0x1f, R2 ;  /* 0x0000001fff077819 */ /* 0x000fc80000011402 */
[----:B------:R-:W-:-:S04]  /*6a60*/  LEA.HI R7, R7, R2, RZ, 0x7 ;  /* 0x0000000207077211 */ /* 0x000fc800078f38ff */
[----:B------:R-:W-:-:S04]  /*6a70*/  SHF.R.S32.HI R7, RZ, 0x7, R7 ;  /* 0x00000007ff077819 */ /* 0x000fc80000011407 */
[----:B------:R-:W-:-:S04]  /*6a80*/  VIMNMX R90, R90, R7, PT ;  /* 0x000000075a5a7248 */ /* 0x000fc80003fe0100 */
[----:B------:R-:W-:Y:S01]  /*6a90*/  ISETP.GE.AND P1, PT, R90, 0x1, PT ;  /* 0x000000015a00780c */ /* 0x000fe20003f26270 */
[----:B0-----:R-:W-:-:S04]  /*6aa0*/  @P4 IMAD.HI.U32 R11, R154, R11, RZ ;  /* 0x0000000b9a0b4227 */ /* 0x001fc800078e00ff */
[----:B---3--:R-:W-:Y:S01]  /*6ab0*/  IMAD.MOV.U32 R4, RZ, RZ, R154 ;  /* 0x000000ffff047224 */ /* 0x008fe200078e009a */
[----:B-1----:R-:W-:Y:S02]  /*6ac0*/  @P4 SHF.R.U32.HI R4, RZ, R6, R11 ;  /* 0x00000006ff044219 */ /* 0x002fe4000001160b */
[----:B------:R-:W-:Y:S02]  /*6ad0*/  CS2R R20, SRZ ;  /* 0x0000000000147805 */ /* 0x000fe4000001ff00 */
[----:B------:R-:W-:Y:S01]  /*6ae0*/  PLOP3.LUT P0, PT, PT, PT, PT, 0x80, 0x0 ;  /* 0x000000000000781c */ /* 0x000fe20003f0f070 */
[----:B------:R-:W-:Y:S01]  /*6af0*/  IMAD.MOV.U32 R135, RZ, RZ, RZ ;  /* 0x000000ffff877224 */ /* 0x000fe200078e00ff */
[----:B------:R-:W-:Y:S01]  /*6b00*/  CS2R R14, SRZ ;  /* 0x00000000000e7805 */ /* 0x000fe2000001ff00 */
[----:B------:R0:W-:Y:S01]  /*6b10*/  STL [R1+0x5c], R4 ;  /* 0x00005c0401007387 */ /* 0x0001e20000100800 */
[----:B------:R-:W-:Y:S02]  /*6b20*/  CS2R R26, SRZ ;  /* 0x00000000001a7805 */ /* 0x000fe4000001ff00 */
[----:B------:R-:W-:Y:S01]  /*6b30*/  CS2R R6, SRZ ;  /* 0x0000000000067805 */ /* 0x000fe2000001ff00 */
[----:B------:R-:W-:Y:S01]  /*6b40*/  IMAD.MOV.U32 R25, RZ, RZ, RZ ;  /* 0x000000ffff197224 */ /* 0x000fe200078e00ff */
        /* <DEDUP_REMOVED lines=8> */
[----:B0-----:R-:W-:Y:S02]  /*6bd0*/  CS2R R4, SRZ ;  /* 0x0000000000047805 */ /* 0x001fe4000001ff00 */
        /* <DEDUP_REMOVED lines=11> */
[----:B------:R-:W-:Y:S02]  /*6c90*/  IMAD.MOV.U32 R60, RZ, RZ, RZ ;  /* 0x000000ffff3c7224 */ /* 0x000fe400078e00ff */
[----:B--2---:R-:W-:-:S04]  /*6ca0*/  FMUL.FTZ R0, R3, R0 ;  /* 0x0000000003007220 */ /* 0x004fc80000410000 */
[----:B------:R-:W-:Y:S01]  /*6cb0*/  FMUL.FTZ R2, R0, UR4 ;  /* 0x0000000400027c20 */ /* 0x000fe20008410000 */
        /* <DEDUP_REMOVED lines=33> */
.L_x_1911:
[----:B------:R-:W-:Y:S05]  /*6ed0*/  BSYNC B6 ;  /* 0x0000000000067941 */ /* 0x000fea0003800000 */
.L_x_1910:
        /* <DEDUP_REMOVED lines=13> */
.L_x_1915:
[----:B-1----:R1:W2:Y:S02]  /*6fb0*/  SYNCS.PHASECHK.TRANS64.TRYWAIT P0, [R16+URZ+0x19c00], R3 ;  /* 0x019c0003100075a7 */ /* 0x0022a4000800017f */
[----:B--2---:R-:W-:Y:S05]  /*6fc0*/  @!P0 NANOSLEEP.SYNCS 0x989680 ;  /* 0x009896800000895d */ /* 0x004fea0003900000 */
[----:B------:R-:W2:Y:S02]  /*6fd0*/  @!P0 SYNCS.PHASECHK.TRANS64 P0, [R16+URZ+0x19c00], R3 ;  /* 0x019c0003100085a7 */ /* 0x000ea4000800007f */
[----:B--2---:R-:W-:Y:S05]  /*6fe0*/  @!P0 BRA `(.L_x_1915) ;  /* 0xfffffffc00f08947 */ /* 0x004fea000383ffff */
.L_x_1914:
[----:B------:R-:W-:Y:S05]  /*6ff0*/  BSYNC B0 ;  /* 0x0000000000007941 */ /* 0x000fea0003800000 */
.L_x_1913:
[----:B------:R-:W-:Y:S05]  /*7000*/  BRA `(.L_x_1916) ;  /* 0x0000004400f87947 */ /* 0x000fea0003800000 */
.L_x_1912:
[----:B------:R-:W0:Y:S01]  /*7010*/  S2R R4, SR_TID.X ;  /* 0x0000000000047919 */ /* 0x000e220000002100 */
[----:B------:R-:W-:Y:S01]  /*7020*/  LOP3.LUT P0, RZ, R26, 0x9f, RZ, 0xc0, !PT ;  /* 0x0000009f1aff7812 */ /* 0x000fe2000780c0ff */
[----:B------:R-:W-:Y:S01]  /*7030*/  ULDC.64 UR4, c[0x0][0x3d8] ;  /* 0x0000f60000047ab9 */ /* 0x000fe20000000a00 */
[----:B-----5:R-:W-:Y:S01]  /*7040*/  SHF.R.S32.HI R0, RZ, 0x1f, R24 ;  /* 0x0000001fff007819 */ /* 0x020fe20000011418 */
[----:B------:R-:W-:Y:S01]  /*7050*/  ULDC.64 UR6, c[0x0][0x3e8] ;  /* 0x0000fa0000067ab9 */ /* 0x000fe20000000a00 */
[----:B------:R-:W-:Y:S01]  /*7060*/  IMAD.WIDE.U32 R38, R24, UR4, RZ ;  /* 0x0000000418267c25 */ /* 0x000fe2000f8e00ff */
[----:B------:R-:W-:Y:S01]  /*7070*/  BSSY B6, `(.L_x_1917) ;  /* 0x0000020000067945 */ /* 0x000fe20003800000 */
[----:B------:R-:W-:Y:S02]  /*7080*/  SHF.R.S32.HI R50, RZ, 0x1f, R157 ;  /* 0x0000001fff327819 */ /* 0x000fe4000001149d */
        /* <DEDUP_REMOVED lines=8> */
[----:B------:R-:W-:-:S04]  /*7110*/  LEA.HI R35, R4, R4, RZ, 0x1 ;  /* 0x0000000404237211 */ /* 0x000fc800078f08ff */
[----:B------:R-:W-:-:S05]  /*7120*/  LOP3.LUT R35, R35, 0xfffffffe, RZ, 0xc0, !PT ;  /* 0xfffffffe23237812 */ /* 0x000fca00078ec0ff */
[----:B------:R-:W-:-:S04]  /*7130*/  IMAD.IADD R35, R4, 0x1, -R35 ;  /* 0x0000000104237824 */ /* 0x000fc800078e0a23 */
[----:B------:R-:W-:-:S05]  /*7140*/  IMAD.SHL.U32 R35, R35, 0x8, RZ ;  /* 0x0000000823237824 */ /* 0x000fca00078e00ff */
        /* <DEDUP_REMOVED lines=18> */
.L_x_1918:
[----:B------:R-:W-:Y:S05]  /*7270*/  BSYNC B6 ;  /* 0x0000000000067941 */ /* 0x000fea0003800000 */
.L_x_1917:
[----:B------:R-:W2:Y:S01]  /*7280*/  LDL R21, [R1+0x1c] ;  /* 0x00001c0001157983 */ /* 0x000ea20000100800 */
[----:B------:R-:W0:Y:S01]  /*7290*/  LDC.64 R10, c[0x0][0x3d8] ;  /* 0x0000f600ff0a7b82 */ /* 0x000e220000000a00 */
[----:B------:R-:W-:Y:S02]  /*72a0*/  ULDC.U8 UR4, c[0x0][0x3f0] ;  /* 0x0000fc0000047ab9 */ /* 0x000fe40000000000 */
[----:B------:R-:W3:Y:S01]  /*72b0*/  LDL R20, [R1+0x30] ;  /* 0x0000300001147983 */ /* 0x000ee20000100800 */
[----:B------:R-:W-:Y:S01]  /*72c0*/  ISETP.NE.AND P0, PT, RZ, UR4, PT ;  /* 0x00000004ff007c0c */ /* 0x000fe2000bf05270 */
[----:B------:R-:W-:Y:S01]  /*72d0*/  BSSY B0, `(.L_x_1919) ;  /* 0x0000449000007945 */ /* 0x000fe20003800000 */
[----:B------:R-:W-:Y:S02]  /*72e0*/  SHF.R.S32.HI R3, RZ, 0x1f, R153 ;  /* 0x0000001fff037819 */ /* 0x000fe40000011499 */
[----:B------:R-:W1:Y:S03]  /*72f0*/  LDC.64 R12, c[0x0][0x3e8] ;  /* 0x0000fa00ff0c7b82 */ /* 0x000e660000000a00 */
[----:B0-----:R-:W-:-:S02]  /*7300*/  IMAD R4, R3, R10, RZ ;  /* 0x0000000a03047224 */ /* 0x001fc400078e02ff */
[----:B------:R-:W-:-:S04]  /*7310*/  IMAD.WIDE.U32 R42, R153, R10, RZ ;  /* 0x0000000a992a7225 */ /* 0x000fc800078e00ff */
[-C--:B-1----:R-:W-:Y:S02]  /*7320*/  IMAD R6, R3, R12.reuse, RZ ;  /* 0x0000000c03067224 */ /* 0x082fe400078e02ff */
[----:B------:R-:W-:-:S04]  /*7330*/  IMAD.WIDE.U32 R14, R153, R12, RZ ;  /* 0x0000000c990e7225 */ /* 0x000fc800078e00ff */
[C---:B------:R-:W-:Y:S02]  /*7340*/  IMAD R3, R153.reuse, R11, R4 ;  /* 0x0000000b99037224 */ /* 0x040fe400078e0204 */
[----:B------:R-:W-:Y:S02]  /*7350*/  IMAD R5, R153, R13, R6 ;  /* 0x0000000d99057224 */ /* 0x000fe400078e0206 */
[----:B------:R-:W-:Y:S02]  /*7360*/  IMAD.IADD R44, R43, 0x1, R3 ;  /* 0x000000012b2c7824 */ /* 0x000fe400078e0203 */
[----:B------:R-:W-:Y:S02]  /*7370*/  IMAD.IADD R48, R15, 0x1, R5 ;  /* 0x000000010f307824 */ /* 0x000fe400078e0205 */
[----:B--2---:R-:W-:Y:S02]  /*7380*/  IMAD R0, R153, -0xc0, R21 ;  /* 0xffffff4099007824 */ /* 0x004fe400078e0215 */
[----:B---3--:R-:W-:-:S03]  /*7390*/  IMAD.IADD R20, R16, 0x1, R20 ;  /* 0x0000000110147824 */ /* 0x008fc600078e0214 */
[----:B------:R-:W-:Y:S01]  /*73a0*/  VIMNMX R4, R0, 0xc0, PT ;  /* 0x000000c000047848 */ /* 0x000fe20003fe0100 */
        /* <DEDUP_REMOVED lines=22> */
[----:B------:R-:W-:Y:S01]  /*7510*/  SHF.R.S32.HI R46, RZ, 0x1f, R19 ;  /* 0x0000001fff2e7819 */ /* 0x000fe20000011413 */
[----:B------:R-:W-:Y:S01]  /*7520*/  IMAD.MOV.U32 R8, RZ, RZ, R35 ;  /* 0x000000ffff087224 */ /* 0x000fe200078e0023 */
[----:B------:R-:W-:Y:S01]  /*7530*/  ULDC UR4, c[0x0][0x3d4] ;  /* 0x0000f50000047ab9 */ /* 0x000fe20000000800 */
[----:B------:R-:W-:Y:S01]  /*7540*/  IMAD.MOV.U32 R9, RZ, RZ, R34 ;  /* 0x000000ffff097224 */ /* 0x000fe200078e0022 */
[----:B------:R-:W-:Y:S01]  /*7550*/  ULDC.64 UR6, c[0x0][0x3c8] ;  /* 0x0000f20000067ab9 */ /* 0x000fe20000000a00 */
[-C--:B------:R-:W-:Y:S01]  /*7560*/  IMAD R0, R46, R10.reuse, RZ ;  /* 0x0000000a2e007224 */ /* 0x080fe200078e02ff */
[----:B------:R-:W-:Y:S01]  /*7570*/  ULDC.64 UR8, c[0x0][0x3e0] ;  /* 0x0000f80000087ab9 */ /* 0x000fe20000000a00 */
[----:B------:R-:W-:Y:S01]  /*7580*/  IMAD.WIDE.U32 R24, R19, R10, R8 ;  /* 0x0000000a13187225 */ /* 0x000fe200078e0008 */
[----:B------:R-:W-:Y:S02]  /*7590*/  ISETP.GE.AND P3, PT, R35, UR4, PT ;  /* 0x0000000423007c0c */ /* 0x000fe4000bf66270 */
[----:B------:R-:W-:-:S02]  /*75a0*/  CS2R R32, SRZ ;  /* 0x0000000000207805 */ /* 0x000fc4000001ff00 */
        /* <DEDUP_REMOVED lines=31> */
.L_x_1922:
[----:B------:R-:W-:Y:S05]  /*77a0*/  BSYNC B1 ;  /* 0x0000000000017941 */ /* 0x000fea0003800000 */
.L_x_1921:
        /* <DEDUP_REMOVED lines=19> */
.L_x_2135:
[----:B------:R-:W-:-:S03]  /*78e0*/  UMOV UR4, 0xffffffff ;  /* 0xffffffff00047882 */ /* 0x000fc60000000000 */
[----:B------:R-:W-:Y:S05]  /*78f0*/  BRA.DIV UR4, `(.L_x_1924) ;  /* 0x00000136049c7947 */ /* 0x000fea000b800000 */
.L_x_2138:
[----:B------:R-:W-:-:S03]  /*7900*/  UMOV UR4, 0xffffffff ;  /* 0xffffffff00047882 */ /* 0x000fc60000000000 */
[----:B------:R-:W-:Y:S05]  /*7910*/  BRA.DIV UR4, `(.L_x_1925) ;  /* 0x0000013604bc7947 */ /* 0x000fea000b800000 */
.L_x_2141:
[----:B------:R-:W-:-:S03]  /*7920*/  UMOV UR4, 0xffffffff ;  /* 0xffffffff00047882 */ /* 0x000fc60000000000 */
[----:B------:R-:W-:Y:S05]  /*7930*/  BRA.DIV UR4, `(.L_x_1926) ;  /* 0x0000013604dc7947 */ /* 0x000fea000b800000 */
.L_x_2144:
[----:B------:R-:W0:Y:S01]  /*7940*/  SYNCS.PHASECHK.TRANS64.TRYWAIT P1, [R16+URZ+0x19c00], R5 ;  /* 0x019c0005100075a7 */ /* 0x000e22000802017f */
[----:B------:R-:W-:Y:S04]  /*7950*/  BSSY B1, `(.L_x_1927) ;  /* 0x0000002000017945 */ /* 0x000fe80003800000 */
[----:B0-----:R-:W-:Y:S05]  /*7960*/  @!P1 BRA `(.L_x_1928) ;  /* 0x0000013400f89947 */ /* 0x001fea0003800000 */
.L_x_2145:
[----:B------:R-:W-:Y:S05]  /*7970*/  BSYNC B1 ;  /* 0x0000000000017941 */ /* 0x000fea0003800000 */
.L_x_1927:
        /* <DEDUP_REMOVED lines=10> */
[C---:B0-----:R-:W-:Y:S01]  /*7a20*/  VIADD R5, R4.reuse, 0x20 ;  /* 0x0000002004057836 */ /* 0x041fe20000000000 */
[-C--:B-1----:R-:W-:Y:S02]  /*7a30*/  ISETP.GE.AND P0, PT, R4, R0.reuse, PT ;  /* 0x000000000400720c */ /* 0x082fe40003f06270 */
[-C--:B------:R-:W-:Y:S02]  /*7a40*/  ISETP.GE.AND P1, PT, R3, R0.reuse, PT ;  /* 0x000000000300720c */ /* 0x080fe40003f26270 */
[----:B------:R-:W-:-:S09]  /*7a50*/  ISETP.GE.AND P2, PT, R5, R0, PT ;  /* 0x000000000500720c */ /* 0x000fd20003f46270 */
[----:B------:R-:W-:Y:S05]  /*7a60*/  @P0 BRA `(.L_x_1931) ;  /* 0x0000000400d80947 */ /* 0x000fea0003800000 */
[----:B------:R-:W0:Y:S01]  /*7a70*/  LDS.128 R4, [R20+0xf000] ;  /* 0x00f0000014047984 */ /* 0x000e220000000c00 */
        /* <DEDUP_REMOVED lines=117> */
.L_x_1931:
[----:B------:R-:W-:Y:S05]  /*81d0*/  BSYNC B1 ;  /* 0x0000000000017941 */ /* 0x000fea0003800000 */
.L_x_1930:
[----:B------:R-:W-:Y:S04]  /*81e0*/  BSSY B1, `(.L_x_1932) ;  /* 0x000007c000017945 */ /* 0x000fe80003800000 */
[----:B------:R-:W-:Y:S05]  /*81f0*/  @P1 BRA `(.L_x_1933) ;  /* 0x0000000400e81947 */ /* 0x000fea0003800000 */
[----:B0-----:R-:W0:Y:S01]  /*8200*/  LDS.128 R4, [R20+0x10800] ;  /* 0x0108000014047984 */ /* 0x001e220000000c00 */
        /* <DEDUP_REMOVED lines=121> */
.L_x_1933:
[----:B------:R-:W-:Y:S05]  /*89a0*/  BSYNC B1 ;  /* 0x0000000000017941 */ /* 0x000fea0003800000 */
.L_x_1932:
[----:B------:R-:W-:Y:S05]  /*89b0*/  @P2 BRA `(.L_x_1929) ;  /* 0x0000002c00682947 */ /* 0x000fea0003800000 */
[----:B01----:R-:W0:Y:S01]  /*89c0*/  LDS.128 R4, [R20+0x12000] ;  /* 0x0120000014047984 */ /* 0x003e220000000c00 */
        /* <DEDUP_REMOVED lines=118> */
.L_x_1920:
[----:B------:R-:W0:Y:S01]  /*9130*/  LDC R0, c[0x0][0x428] ;  /* 0x00010a00ff007b82 */ /* 0x000e220000000800 */
[----:B------:R-:W-:Y:S01]  /*9140*/  ISETP.GE.AND P0, PT, R19, R4, PT ;  /* 0x000000041300720c */ /* 0x000fe20003f06270 */
[----:B------:R-:W-:Y:S01]  /*9150*/  IMAD R3, R153, 0xc0, R19 ;  /* 0x000000c099037824 */ /* 0x000fe200078e0213 */
        /* <DEDUP_REMOVED lines=15> */
[----:B0-----:R-:W-:-:S05]  /*9250*/  @P1 IMAD.HI.U32 R0, R3, R0, RZ ;  /* 0x0000000003001227 */ /* 0x001fca00078e00ff */
[----:B-1----:R-:W-:Y:S02]  /*9260*/  @P1 SHF.R.U32.HI R3, RZ, R5, R0 ;  /* 0x00000005ff031219 */ /* 0x002fe40000011600 */
[----:B------:R-:W-:Y:S02]  /*9270*/  CS2R R4, SRZ ;  /* 0x0000000000047805 */ /* 0x000fe4000001ff00 */
[----:B------:R-:W-:Y:S01]  /*9280*/  SHF.R.S32.HI R21, RZ, 0x1f, R3 ;  /* 0x0000001fff157819 */ /* 0x000fe20000011403 */
[----:B------:R-:W-:Y:S06]  /*9290*/  @P0 BRA `(.L_x_1935) ;  /* 0x00000000009c0947 */ /* 0x000fec0003800000 */
[----:B------:R-:W-:Y:S01]  /*92a0*/  IMAD.MOV.U32 R4, RZ, RZ, R157 ;  /* 0x000000ffff047224 */ /* 0x000fe200078e009d */
[----:B------:R-:W-:Y:S01]  /*92b0*/  SHF.R.S32.HI R49, RZ, 0x1f, R19 ;  /* 0x0000001fff317819 */ /* 0x000fe20000011413 */
[----:B------:R-:W-:Y:S01]  /*92c0*/  IMAD.MOV.U32 R5, RZ, RZ, R50 ;  /* 0x000000ffff057224 */ /* 0x000fe200078e0032 */
[----:B------:R-:W-:Y:S01]  /*92d0*/  ULDC UR4, c[0x0][0x3d4] ;  /* 0x0000f50000047ab9 */ /* 0x000fe20000000800 */
[----:B------:R-:W-:Y:S01]  /*92e0*/  ULDC.64 UR6, c[0x0][0x3c8] ;  /* 0x0000f20000067ab9 */ /* 0x000fe20000000a00 */
[----:B------:R-:W-:Y:S01]  /*92f0*/  ULDC.64 UR8, c[0x0][0x3e0] ;  /* 0x0000f80000087ab9 */ /* 0x000fe20000000a00 */
[-CC-:B------:R-:W-:Y:S01]  /*9300*/  IMAD.WIDE.U32 R6, R19, R10.reuse, R4.reuse ;  /* 0x0000000a13067225 */ /* 0x180fe200078e0004 */
[----:B------:R-:W-:Y:S02]  /*9310*/  ISETP.GE.AND P3, PT, R157, UR4, PT ;  /* 0x000000049d007c0c */ /* 0x000fe4000bf66270 */
[----:B------:R-:W-:Y:S02]  /*9320*/  CS2R R28, SRZ ;  /* 0x00000000001c7805 */ /* 0x000fe4000001ff00 */
[----:B------:R-:W-:Y:S01]  /*9330*/  CS2R R30, SRZ ;  /* 0x00000000001e7805 */ /* 0x000fe2000001ff00 */
[C---:B------:R-:W-:Y:S01]  /*9340*/  IMAD R0, R49.reuse, R10, RZ ;  /* 0x0000000a31007224 */ /* 0x040fe200078e02ff */
[----:B------:R-:W-:Y:S01]  /*9350*/  IADD3 R38, P1, R6, R38, RZ ;  /* 0x0000002606267210 */ /* 0x000fe20007f3e0ff */
[-C--:B------:R-:W-:Y:S01]  /*9360*/  IMAD R24, R49, R12.reuse, RZ ;  /* 0x0000000c31187224 */ /* 0x080fe200078e02ff */
[----:B------:R-:W-:Y:S01]  /*9370*/  CS2R R32, SRZ ;  /* 0x0000000000207805 */ /* 0x000fe2000001ff00 */
[----:B------:R-:W-:Y:S01]  /*9380*/  IMAD.WIDE.U32 R4, R19, R12, R4 ;  /* 0x0000000c13047225 */ /* 0x000fe200078e0004 */
[----:B------:R-:W-:-:S02]  /*9390*/  CS2R R34, SRZ ;  /* 0x0000000000227805 */ /* 0x000fc4000001ff00 */
[----:B------:R-:W-:Y:S01]  /*93a0*/  CS2R R26, SRZ ;  /* 0x00000000001a7805 */ /* 0x000fe2000001ff00 */
[C---:B------:R-:W-:Y:S01]  /*93b0*/  IMAD R6, R19.reuse, R11, R0 ;  /* 0x0000000b13067224 */ /* 0x040fe200078e0200 */
[----:B------:R-:W-:Y:S01]  /*93c0*/  IADD3 R40, P2, R4, R40, RZ ;  /* 0x0000002804287210 */ /* 0x000fe20007f5e0ff */
[----:B------:R-:W-:Y:S02]  /*93d0*/  IMAD R24, R19, R13, R24 ;  /* 0x0000000d13187224 */ /* 0x000fe400078e0218 */
[----:B------:R-:W-:Y:S01]  /*93e0*/  VIADD R49, R157, 0x20 ;  /* 0x000000209d317836 */ /* 0x000fe20000000000 */
[----:B------:R-:W-:Y:S01]  /*93f0*/  IADD3.X R39, R37, R6, R7, P1, !PT ;  /* 0x0000000625277210 */ /* 0x000fe20000ffe407 */
[----:B------:R-:W-:Y:S01]  /*9400*/  IMAD R7, R48, 0xc0, RZ ;  /* 0x000000c030077824 */ /* 0x000fe200078e02ff */
[----:B------:R-:W-:Y:S01]  /*9410*/  IADD3.X R41, R45, R24, R5, P2, !PT ;  /* 0x000000182d297210 */ /* 0x000fe200017fe405 */
[----:B------:R-:W-:Y:S01]  /*9420*/  IMAD R5, R44, 0xc0, RZ ;  /* 0x000000c02c057824 */ /* 0x000fe200078e02ff */
[----:B------:R-:W-:Y:S01]  /*9430*/  ISETP.GE.AND P4, PT, R49, UR4, PT ;  /* 0x0000000431007c0c */ /* 0x000fe2000bf86270 */
[----:B------:R-:W-:Y:S01]  /*9440*/  IMAD.WIDE.U32 R42, R42, 0xc0, R38 ;  /* 0x000000c02a2a7825 */ /* 0x000fe200078e0026 */
[----:B------:R-:W-:-:S03]  /*9450*/  CS2R R24, SRZ ;  /* 0x0000000000187805 */ /* 0x000fc6000001ff00 */
[----:B------:R-:W-:Y:S01]  /*9460*/  IMAD.WIDE.U32 R14, R14, 0xc0, R40 ;  /* 0x000000c00e0e7825 */ /* 0x000fe200078e0028 */
[----:B------:R-:W-:Y:S02]  /*9470*/  IADD3 R38, P1, R42, UR6, RZ ;  /* 0x000000062a267c10 */ /* 0x000fe4000ff3e0ff */
[----:B------:R-:W-:Y:S02]  /*9480*/  IADD3 R14, P2, R14, UR8, RZ ;  /* 0x000000080e0e7c10 */ /* 0x000fe4000ff5e0ff */
[----:B------:R-:W-:Y:S02]  /*9490*/  IADD3.X R39, R5, UR7, R43, P1, !PT ;  /* 0x0000000705277c10 */ /* 0x000fe40008ffe42b */
[----:B------:R-:W-:Y:S02]  /*94a0*/  CS2R R4, SRZ ;  /* 0x0000000000047805 */ /* 0x000fe4000001ff00 */
[----:B------:R-:W-:Y:S02]  /*94b0*/  IADD3.X R15, R7, UR9, R15, P2, !PT ;  /* 0x00000009070f7c10 */ /* 0x000fe400097fe40f */
[----:B------:R-:W-:Y:S01]  /*94c0*/  CS2R R6, SRZ ;  /* 0x0000000000067805 */ /* 0x000fe2000001ff00 */
[----:B------:R0:W5:Y:S04]  /*94d0*/  @!P3 LDG.E.128 R28, desc[UR40][R38.64] ;  /* 0x00000028261cb981 */ /* 0x000168000c1e1d00 */
[----:B------:R0:W5:Y:S04]  /*94e0*/  @!P4 LDG.E.128 R32, desc[UR40][R38.64+0x20] ;  /* 0x000020282620c981 */ /* 0x000168000c1e1d00 */
[----:B------:R0:W5:Y:S04]  /*94f0*/  @!P3 LDG.E.128 R4, desc[UR40][R14.64] ;  /* 0x000000280e04b981 */ /* 0x000168000c1e1d00 */
[----:B------:R0:W5:Y:S02]  /*9500*/  @!P4 LDG.E.128 R24, desc[UR40][R14.64+0x20] ;  /* 0x000020280e18c981 */ /* 0x000164000c1e1d00 */
.L_x_1935:
[----:B------:R-:W-:Y:S05]  /*9510*/  BSYNC B1 ;  /* 0x0000000000017941 */ /* 0x000fea0003800000 */
.L_x_1934:
        /* <DEDUP_REMOVED lines=19> */
.L_x_2148:
[----:B------:R-:W-:-:S03]  /*9650*/  UMOV UR4, 0xffffffff ;  /* 0xffffffff00047882 */ /* 0x000fc60000000000 */
[----:B------:R-:W-:Y:S05]  /*9660*/  BRA.DIV UR4, `(.L_x_1937) ;  /* 0x0000011a04f07947 */ /* 0x000fea000b800000 */
.L_x_2151:
[----:B------:R-:W-:-:S03]  /*9670*/  UMOV UR4, 0xffffffff ;  /* 0xffffffff00047882 */ /* 0x000fc60000000000 */
[----:B------:R-:W-:Y:S05]  /*9680*/  BRA.DIV UR4, `(.L_x_1938) ;  /* 0x0000011e04107947 */ /* 0x000fea000b800000 */
.L_x_2154:
[----:B------:R-:W-:-:S03]  /*9690*/  UMOV UR4, 0xffffffff ;  /* 0xffffffff00047882 */ /* 0x000fc60000000000 */
[----:B------:R-:W-:Y:S05]  /*96a0*/  BRA.DIV UR4, `(.L_x_1939) ;  /* 0x0000011e04307947 */ /* 0x000fea000b800000 */
.L_x_2157:
[----:B------:R-:W0:Y:S01]  /*96b0*/  SYNCS.PHASECHK.TRANS64.TRYWAIT P1, [R16+URZ+0x19c00], R9 ;  /* 0x019c0009100075a7 */ /* 0x000e22000802017f */
[----:B------:R-:W-:Y:S04]  /*96c0*/  BSSY B1, `(.L_x_1940) ;  /* 0x0000002000017945 */ /* 0x000fe80003800000 */
[----:B0-----:R-:W-:Y:S05]  /*96d0*/  @!P1 BRA `(.L_x_1941) ;  /* 0x0000011c004c9947 */ /* 0x001fea0003800000 */
.L_x_2158:
[----:B------:R-:W-:Y:S05]  /*96e0*/  BSYNC B1 ;  /* 0x0000000000017941 */ /* 0x000fea0003800000 */
.L_x_1940:
[----:B------:R-:W-:Y:S05]  /*96f0*/  @P0 BRA `(.L_x_1929) ;  /* 0x0000002000180947 */ /* 0x000fea0003800000 */
[----:B------:R1:W5:Y:S01]  /*9700*/  LDL R62, [R1+0x4] ;  /* 0x00000400013e7983 */ /* 0x0003620000100800 */
[----:B------:R-:W2:Y:S03]  /*9710*/  LDC R0, c[0x0][0x3d4] ;  /* 0x0000f500ff007b82 */ /* 0x000ea60000000800 */
[----:B------:R1:W5:Y:S01]  /*9720*/  LDL R61, [R1+0x10] ;  /* 0x00001000013d7983 */ /* 0x0003620000100800 */
[----:B------:R-:W-:-:S03]  /*9730*/  VIADD R3, R157, 0x20 ;  /* 0x000000209d037836 */ /* 0x000fc60000000000 */
[----:B------:R1:W5:Y:S01]  /*9740*/  LDL R60, [R1+0x64] ;  /* 0x00006400013c7983 */ /* 0x0003620000100800 */
[----:B------:R-:W-:Y:S01]  /*9750*/  BSSY B1, `(.L_x_1942) ;  /* 0x00000fd000017945 */ /* 0x000fe20003800000 */
[-C--:B--2---:R-:W-:Y:S02]  /*9760*/  ISETP.GE.AND P0, PT, R157, R0.reuse, PT ;  /* 0x000000009d00720c */ /* 0x084fe40003f06270 */
[----:B------:R-:W-:-:S11]  /*9770*/  ISETP.GE.AND P1, PT, R3, R0, PT ;  /* 0x000000000300720c */ /* 0x000fd60003f26270 */
[----:B-1----:R-:W-:Y:S05]  /*9780*/  @P0 BRA `(.L_x_1943) ;  /* 0x0000000c00e40947 */ /* 0x002fea0003800000 */
[----:B------:R-:W1:Y:S01]  /*9790*/  S2R R11, SR_TID.X ;  /* 0x00000000000b7919 */ /* 0x000e620000002100 */
[----:B-----5:R-:W-:Y:S02]  /*97a0*/  SHF.R.U32.HI R3, RZ, 0x8, R28 ;  /* 0x00000008ff037819 */ /* 0x020fe4000001161c */
[----:B------:R-:W-:Y:S02]  /*97b0*/  LOP3.LUT R8, R28, 0xff, RZ, 0xc0, !PT ;  /* 0x000000ff1c087812 */ /* 0x000fe400078ec0ff */
[----:B------:R-:W-:Y:S02]  /*97c0*/  LOP3.LUT R3, R3, 0xff, RZ, 0xc0, !PT ;  /* 0x000000ff03037812 */ /* 0x000fe400078ec0ff */
[----:B0-----:R-:W-:Y:S02]  /*97d0*/  SHF.R.U32.HI R9, RZ, 0x8, R29 ;  /* 0x00000008ff097819 */ /* 0x001fe4000001161d */
[----:B------:R-:W-:Y:S02]  /*97e0*/  PRMT R21, R3, 0x7604, R8 ;  /* 0x0000760403157816 */ /* 0x000fe40000000008 */
[----:B------:R-:W-:-:S02]  /*97f0*/  LOP3.LUT R10, R29, 0xff, RZ, 0xc0, !PT ;  /* 0x000000ff1d0a7812 */ /* 0x000fc400078ec0ff */
[----:B------:R-:W-:Y:S02]  /*9800*/  LOP3.LUT R9, R9, 0xff, RZ, 0xc0, !PT ;  /* 0x000000ff09097812 */ /* 0x000fe400078ec0ff */
[----:B------:R-:W-:Y:S02]  /*9810*/  LOP3.LUT R12, R30, 0xff, RZ, 0xc0, !PT ;  /* 0x000000ff1e0c7812 */ /* 0x000fe400078ec0ff */
[----:B------:R-:W-:Y:S02]  /*9820*/  PRMT R37, R9, 0x7604, R10 ;  /* 0x0000760409257816 */ /* 0x000fe4000000000a */
[----:B------:R-:W-:Y:S02]  /*9830*/  SHF.R.U32.HI R9, RZ, 0x8, R31 ;  /* 0x00000008ff097819 */ /* 0x000fe4000001161f */
[----:B------:R-:W-:Y:S02]  /*9840*/  LOP3.LUT R10, R31, 0xff, RZ, 0xc0, !PT ;  /* 0x000000ff1f0a7812 */ /* 0x000fe400078ec0ff */
[----:B------:R-:W-:-:S02]  /*9850*/  LOP3.LUT R9, R9, 0xff, RZ, 0xc0, !PT ;  /* 0x000000ff09097812 */ /* 0x000fc400078ec0ff */
[----:B------:R-:W-:Y:S02]  /*9860*/  LOP3.LUT R15, R4, 0xff, RZ, 0xc0, !PT ;  /* 0x000000ff040f7812 */ /* 0x000fe400078ec0ff */
[----:B------:R-:W-:Y:S02]  /*9870*/  PRMT R40, R9, 0x7604, R10 ;  /* 0x0000760409287816 */ /* 0x000fe4000000000a */
[----:B------:R-:W-:Y:S02]  /*9880*/  SHF.R.U32.HI R38, RZ, 0x8, R5 ;  /* 0x00000008ff267819 */ /* 0x000fe40000011605 */
[----:B------:R-:W-:Y:S01]  /*9890*/  SHF.R.U32.HI R42, RZ, 0x8, R6 ;  /* 0x00000008ff2a7819 */ /* 0x000fe20000011606 */
        /* <DEDUP_REMOVED lines=20> */
[----:B------:R-:W-:Y:S01]  /*99e0*/  LOP3.LUT R3, R3, R60, RZ, 0x3c, !PT ;  /* 0x0000003c03037212 */ /* 0x000fe200078e3cff */
[----:B------:R-:W0:Y:S01]  /*99f0*/  LDS.128 R8, [R20+0xf000] ;  /* 0x00f0000014087984 */ /* 0x000e220000000c00 */
[----:B------:R-:W-:Y:S02]  /*9a00*/  PRMT R42, R38, 0x7604, R41 ;  /* 0x00007604262a7816 */ /* 0x000fe40000000029 */
[----:B------:R-:W-:Y:S02]  /*9a10*/  IADD3 R3, R16, R13, R3 ;  /* 0x0000000d10037210 */ /* 0x000fe40007ffe003 */
[----:B------:R-:W-:-:S02]  /*9a20*/  SHF.R.U32.HI R38, RZ, 0x10, R29 ;  /* 0x00000010ff267819 */ /* 0x000fc4000001161d */
[----:B------:R-:W-:Y:S01]  /*9a30*/  PRMT R49, R43, 0x7604, R44 ;  /* 0x000076042b317816 */ /* 0x000fe2000000002c */
[----:B------:R-:W1:Y:S01]  /*9a40*/  LDS.128 R12, [R3+0xf000] ;  /* 0x00f00000030c7984 */ /* 0x000e620000000c00 */
[----:B------:R-:W-:Y:S01]  /*9a50*/  SHF.R.U32.HI R43, RZ, 0x10, R5 ;  /* 0x00000010ff2b7819 */ /* 0x000fe20000011605 */
[----:B------:R-:W-:Y:S01]  /*9a60*/  IMAD.U32 R38, R38, 0x10000, RZ ;  /* 0x0001000026267824 */ /* 0x000fe200078e00ff */
[----:B------:R-:W-:Y:S02]  /*9a70*/  SHF.R.U32.HI R46, RZ, 0x8, R7 ;  /* 0x00000008ff2e7819 */ /* 0x000fe40000011607 */
[----:B------:R-:W-:Y:S01]  /*9a80*/  SHF.R.U32.HI R41, RZ, 0x10, R31 ;  /* 0x00000010ff297819 */ /* 0x000fe2000001161f */
[----:B------:R-:W-:Y:S01]  /*9a90*/  IMAD.U32 R43, R43, 0x10000, RZ ;  /* 0x000100002b2b7824 */ /* 0x000fe200078e00ff */
[----:B------:R-:W-:Y:S02]  /*9aa0*/  LOP3.LUT R47, R7, 0xff, RZ, 0xc0, !PT ;  /* 0x000000ff072f7812 */ /* 0x000fe400078ec0ff */
[----:B------:R-:W-:Y:S01]  /*9ab0*/  LOP3.LUT R46, R46, 0xff, RZ, 0xc0, !PT ;  /* 0x000000ff2e2e7812 */ /* 0x000fe200078ec0ff */
[----:B------:R-:W-:Y:S01]  /*9ac0*/  IMAD.U32 R41, R41, 0x10000, RZ ;  /* 0x0001000029297824 */ /* 0x000fe200078e00ff */
[----:B------:R-:W-:-:S02]  /*9ad0*/  SHF.R.U32.HI R51, RZ, 0x10, R7 ;  /* 0x00000010ff337819 */ /* 0x000fc40000011607 */
[----:B------:R-:W-:Y:S02]  /*9ae0*/  LOP3.LUT R37, R37, 0xff0000, R38, 0xf8, !PT ;  /* 0x00ff000025257812 */ /* 0x000fe400078ef826 */
[----:B------:R-:W-:Y:S01]  /*9af0*/  PRMT R46, R46, 0x7604, R47 ;  /* 0x000076042e2e7816 */ /* 0x000fe2000000002f */
[----:B------:R-:W-:Y:S01]  /*9b00*/  IMAD.U32 R51, R51, 0x10000, RZ ;  /* 0x0001000033337824 */ /* 0x000fe200078e00ff */
        /* <DEDUP_REMOVED lines=23> */
[-C--:B------:R-:W-:Y:S01]  /*9c80*/  F2FP.F16.E4M3.UNPACK_B R31, R9.reuse ;  /* 0x00000009ff1f723e */ /* 0x080fe200020006ff */
[----:B------:R-:W-:Y:S01]  /*9c90*/  HADD2.F32 R6, -RZ, R8.H0_H0 ;  /* 0x20000008ff067230 */ /* 0x000fe20000004100 */
[----:B------:R-:W-:Y:S01]  /*9ca0*/  F2FP.F16.E4M3.UNPACK_B R37, R9.H1 ;  /* 0x00000009ff25723e */ /* 0x000fe200030006ff */
[----:B------:R-:W-:Y:S01]  /*9cb0*/  HADD2.F32 R44, -RZ, R11.H0_H0 ;  /* 0x2000000bff2c7230 */ /* 0x000fe20000004100 */
[-C--:B------:R-:W-:Y:S01]  /*9cc0*/  F2FP.F16.E4M3.UNPACK_B R39, R12.reuse ;  /* 0x0000000cff27723e */ /* 0x080fe200020006ff */
[----:B------:R-:W-:Y:S01]  /*9cd0*/  HADD2.F32 R9, -RZ, R31.H0_H0 ;  /* 0x2000001fff097230 */ /* 0x000fe20000004100 */
[----:B------:R-:W-:Y:S01]  /*9ce0*/  F2FP.F16.E4M3.UNPACK_B R45, R12.H1 ;  /* 0x0000000cff2d723e */ /* 0x000fe200030006ff */
[C---:B------:R-:W-:Y:S01]  /*9cf0*/  FMUL.FTZ R12, R6.reuse, R51 ;  /* 0x00000033060c7220 */ /* 0x040fe20000410000 */
[----:B------:R-:W-:Y:S01]  /*9d00*/  F2FP.F16.E4M3.UNPACK_B R38, R13.H1 ;  /* 0x0000000dff26723e */ /* 0x000fe200030006ff */
[-C--:B------:R-:W-:Y:S01]  /*9d10*/  FMUL.FTZ R52, R6, R44.reuse ;  /* 0x0000002c06347220 */ /* 0x080fe20000410000 */
[----:B------:R-:W-:Y:S01]  /*9d20*/  F2FP.F16.E4M3.UNPACK_B R49, R49.H1 ;  /* 0x00000031ff31723e */ /* 0x000fe200030006ff */
[C---:B------:R-:W-:Y:S01]  /*9d30*/  FFMA.FTZ R6, R9.reuse, R44, -R12 ;  /* 0x0000002c09067223 */ /* 0x040fe2000001080c */
[----:B------:R-:W-:Y:S01]  /*9d40*/  F2FP.F16.E4M3.UNPACK_B R43, R43.H1 ;  /* 0x0000002bff2b723e */ /* 0x000fe200030006ff */
[----:B------:R-:W-:Y:S01]  /*9d50*/  FFMA.FTZ R9, R9, R51, R52 ;  /* 0x0000003309097223 */ /* 0x000fe20000010034 */
[----:B------:R-:W-:Y:S01]  /*9d60*/  HADD2.F32 R12, -RZ, R11.H1_H1 ;  /* 0x3000000bff0c7230 */ /* 0x000fe20000004100 */
[-C--:B------:R-:W-:Y:S01]  /*9d70*/  F2FP.F16.E4M3.UNPACK_B R42, R15.reuse ;  /* 0x0000000fff2a723e */ /* 0x080fe200020006ff */
[----:B------:R-:W-:Y:S01]  /*9d80*/  HADD2.F32 R50, -RZ, R50.H1_H1 ;  /* 0x30000032ff327230 */ /* 0x000fe20000004100 */
[----:B------:R-:W-:Y:S01]  /*9d90*/  F2FP.F16.E4M3.UNPACK_B R47, R15.H1 ;  /* 0x0000000fff2f723e */ /* 0x000fe200030006ff */
[----:B------:R-:W-:Y:S01]  /*9da0*/  HADD2.F32 R8, -RZ, R8.H1_H1 ;  /* 0x30000008ff087230 */ /* 0x000fe20000004100 */
[-C--:B------:R-:W-:Y:S01]  /*9db0*/  F2FP.F16.E4M3.UNPACK_B R7, R14.reuse ;  /* 0x0000000eff07723e */ /* 0x080fe200020006ff */
        /* <DEDUP_REMOVED lines=17> */
[-C--:B------:R-:W-:Y:S01]  /*9ed0*/  F2FP.F16.E4M3.UNPACK_B R44, R48.reuse ;  /* 0x00000030ff2c723e */ /* 0x080fe200020006ff */
[----:B------:R-:W-:Y:S02]  /*9ee0*/  HADD2.F32 R43, -RZ, R43.H1_H1 ;  /* 0x3000002bff2b7230 */ /* 0x000fe40000004100 */
[----:B------:R-:W-:Y:S01]  /*9ef0*/  FMUL.FTZ R54, R38, R49 ;  /* 0x0000003126367220 */ /* 0x000fe20000410000 */
[----:B------:R-:W-:Y:S01]  /*9f00*/  HADD2.F32 R52, -RZ, R51.H0_H0 ;  /* 0x20000033ff347230 */ /* 0x000fe20000004100 */
[----:B------:R-:W-:Y:S01]  /*9f10*/  F2FP.F16.E4M3.UNPACK_B R48, R48.H1 ;  /* 0x00000030ff30723e */ /* 0x000fe200030006ff */
[----:B------:R-:W-:-:S02]  /*9f20*/  HADD2.F32 R15, -RZ, R42.H0_H0 ;  /* 0x2000002aff0f7230 */ /* 0x000fc40000004100 */
[-C--:B------:R-:W-:Y:S01]  /*9f30*/  FMUL.FTZ R38, R38, R43.reuse ;  /* 0x0000002b26267220 */ /* 0x080fe20000410000 */
[----:B------:R-:W-:Y:S01]  /*9f40*/  HADD2.F32 R50, -RZ, R44.H0_H0 ;  /* 0x2000002cff327230 */ /* 0x000fe20000004100 */
[----:B------:R-:W-:Y:S01]  /*9f50*/  F2FP.F16.E4M3.UNPACK_B R5, R10 ;  /* 0x0000000aff05723e */ /* 0x000fe200020006ff */
[----:B------:R-:W-:Y:S02]  /*9f60*/  HADD2.F32 R37, -RZ, R37.H1_H1 ;  /* 0x30000025ff257230 */ /* 0x000fe40000004100 */
[C---:B------:R-:W-:Y:S01]  /*9f70*/  FMUL.FTZ R56, R15.reuse, R52 ;  /* 0x000000340f387220 */ /* 0x040fe20000410000 */
[----:B------:R-:W-:Y:S02]  /*9f80*/  HADD2.F32 R31, -RZ, R41.H0_H0 ;  /* 0x20000029ff1f7230 */ /* 0x000fe40000004100 */
[-C--:B------:R-:W-:Y:S01]  /*9f90*/  FMUL.FTZ R55, R15, R50.reuse ;  /* 0x000000320f377220 */ /* 0x080fe20000410000 */
[----:B------:R-:W-:Y:S02]  /*9fa0*/  HADD2.F32 R51, -RZ, R51.H1_H1 ;  /* 0x30000033ff337230 */ /* 0x000fe40000004100 */
[C---:B------:R-:W-:Y:S01]  /*9fb0*/  FFMA.FTZ R15, R37.reuse, R43, -R54 ;  /* 0x0000002b250f7223 */ /* 0x040fe20000010836 */
[----:B------:R-:W-:Y:S01]  /*9fc0*/  F2FP.F16.E4M3.UNPACK_B R54, R53.H1 ;  /* 0x00000035ff36723e */ /* 0x000fe200030006ff */
[----:B------:R-:W-:Y:S01]  /*9fd0*/  FFMA.FTZ R38, R37, R49, R38 ;  /* 0x0000003125267223 */ /* 0x000fe20000010026 */
[----:B------:R-:W-:Y:S01]  /*9fe0*/  FFMA.FTZ R37, R31, R50, -R56 ;  /* 0x000000321f257223 */ /* 0x000fe20000010838 */
[----:B------:R-:W-:-:S02]  /*9ff0*/  HADD2.F32 R42, -RZ, R42.H1_H1 ;  /* 0x3000002aff2a7230 */ /* 0x000fc40000004100 */
[----:B------:R-:W-:Y:S01]  /*a000*/  FFMA.FTZ R31, R31, R52, R55 ;  /* 0x000000341f1f7223 */ /* 0x000fe20000010037 */
[----:B------:R-:W-:Y:S01]  /*a010*/  HADD2.F32 R49, -RZ, R44.H1_H1 ;  /* 0x3000002cff317230 */ /* 0x000fe20000004100 */
[----:B------:R-:W-:Y:S01]  /*a020*/  F2FP.F16.E4M3.UNPACK_B R10, R10.H1 ;  /* 0x0000000aff0a723e */ /* 0x000fe200030006ff */
[----:B------:R-:W-:Y:S02]  /*a030*/  HADD2.F32 R52, -RZ, R54.H0_H0 ;  /* 0x20000036ff347230 */ /* 0x000fe40000004100 */
[C---:B------:R-:W-:Y:S01]  /*a040*/  FMUL.FTZ R56, R42.reuse, R51 ;  /* 0x000000332a387220 */ /* 0x040fe20000410000 */
[----:B------:R-:W-:Y:S02]  /*a050*/  HADD2.F32 R44, -RZ, R47.H0_H0 ;  /* 0x2000002fff2c7230 */ /* 0x000fe40000004100 */
[----:B------:R-:W-:Y:S01]  /*a060*/  FMUL.FTZ R42, R42, R49 ;  /* 0x000000312a2a7220 */ /* 0x000fe20000410000 */
[----:B------:R-:W-:Y:S01]  /*a070*/  HADD2.F32 R50, -RZ, R48.H0_H0 ;  /* 0x20000030ff327230 */ /* 0x000fe20000004100 */
[----:B------:R-:W-:Y:S01]  /*a080*/  F2FP.SATFINITE.E4M3.F32.PACK_AB_MERGE_C R13, R38, R13, RZ ;  /* 0x0000000d260d723e */ /* 0x000fe200048070ff */
[----:B------:R-:W-:-:S02]  /*a090*/  HADD2.F32 R41, -RZ, R41.H1_H1 ;  /* 0x30000029ff297230 */ /* 0x000fc40000004100 */
[C---:B------:R-:W-:Y:S01]  /*a0a0*/  FMUL.FTZ R58, R44.reuse, R52 ;  /* 0x000000342c3a7220 */ /* 0x040fe20000410000 */
[----:B------:R-:W-:Y:S02]  /*a0b0*/  HADD2.F32 R43, -RZ, R46.H0_H0 ;  /* 0x2000002eff2b7230 */ /* 0x000fe40000004100 */
[-C--:B------:R-:W-:Y:S01]  /*a0c0*/  FMUL.FTZ R53, R44, R50.reuse ;  /* 0x000000322c357220 */ /* 0x080fe20000410000 */
[----:B------:R-:W-:Y:S02]  /*a0d0*/  HADD2.F32 R55, -RZ, R54.H1_H1 ;  /* 0x30000036ff377230 */ /* 0x000fe40000004100 */
[C---:B------:R-:W-:Y:S01]  /*a0e0*/  FFMA.FTZ R44, R41.reuse, R49, -R56 ;  /* 0x00000031292c7223 */ /* 0x040fe20000010838 */
[----:B------:R-:W-:Y:S01]  /*a0f0*/  FFMA.FTZ R42, R41, R51, R42 ;  /* 0x00000033292a7223 */ /* 0x000fe2000001002a */
[C---:B------:R-:W-:Y:S01]  /*a100*/  FFMA.FTZ R41, R43.reuse, R50, -R58 ;  /* 0x000000322b297223 */ /* 0x040fe2000001083a */
[----:B------:R-:W-:Y:S01]  /*a110*/  F2FP.F16.E4M3.UNPACK_B R50, R28.H1 ;  /* 0x0000001cff32723e */ /* 0x000fe200030006ff */
[----:B------:R-:W-:Y:S01]  /*a120*/  FFMA.FTZ R43, R43, R52, R53 ;  /* 0x000000342b2b7223 */ /* 0x000fe20000010035 */
[----:B------:R-:W-:Y:S01]  /*a130*/  F2FP.F16.E4M3.UNPACK_B R53, R30.H1 ;  /* 0x0000001eff35723e */ /* 0x000fe200030006ff */
[----:B------:R-:W-:Y:S01]  /*a140*/  HADD2.F32 R52, -RZ, R48.H1_H1 ;  /* 0x30000030ff347230 */ /* 0x000fe20000004100 */
[----:B------:R-:W-:Y:S01]  /*a150*/  F2FP.SATFINITE.E4M3.F32.PACK_AB_MERGE_C R9, R8, R9, R13 ;  /* 0x000000090809723e */ /* 0x000fe2000480700d */
[----:B------:R-:W-:-:S02]  /*a160*/  HADD2.F32 R48, -RZ, R46.H1_H1 ;  /* 0x3000002eff307230 */ /* 0x000fc40000004100 */
[----:B------:R-:W-:Y:S02]  /*a170*/  HADD2.F32 R49, -RZ, R47.H1_H1 ;  /* 0x3000002fff317230 */ /* 0x000fe40000004100 */
[----:B------:R-:W-:Y:S02]  /*a180*/  HADD2.F32 R46, -RZ, R45.H0_H0 ;  /* 0x2000002dff2e7230 */ /* 0x000fe40000004100 */
[----:B------:R-:W-:Y:S02]  /*a190*/  HADD2.F32 R51, -RZ, R50.H0_H0 ;  /* 0x20000032ff337230 */ /* 0x000fe40000004100 */
[C---:B------:R-:W-:Y:S01]  /*a1a0*/  FMUL.FTZ R57, R49.reuse, R55 ;  /* 0x0000003731397220 */ /* 0x040fe20000410000 */
[----:B------:R-:W-:Y:S02]  /*a1b0*/  HADD2.F32 R54, -RZ, R53.H0_H0 ;  /* 0x20000035ff367230 */ /* 0x000fe40000004100 */
[----:B------:R-:W-:Y:S01]  /*a1c0*/  FMUL.FTZ R58, R49, R52 ;  /* 0x00000034313a7220 */ /* 0x000fe20000410000 */
[----:B------:R-:W-:-:S02]  /*a1d0*/  HADD2.F32 R47, -RZ, R40.H0_H0 ;  /* 0x20000028ff2f7230 */ /* 0x000fc40000004100 */
[CC--:B------:R-:W-:Y:S01]  /*a1e0*/  FMUL.FTZ R49, R46.reuse, R51.reuse ;  /* 0x000000332e317220 */ /* 0x0c0fe20000410000 */
[----:B------:R-:W-:Y:S02]  /*a1f0*/  HADD2.F32 R45, -RZ, R45.H1_H1 ;  /* 0x3000002dff2d7230 */ /* 0x000fe40000004100 */
[-C--:B------:R-:W-:Y:S01]  /*a200*/  FMUL.FTZ R56, R46, R54.reuse ;  /* 0x000000362e387220 */ /* 0x080fe20000410000 */
[----:B------:R-:W-:Y:S02]  /*a210*/  HADD2.F32 R50, -RZ, R50.H1_H1 ;  /* 0x30000032ff327230 */ /* 0x000fe40000004100 */
[C---:B------:R-:W-:Y:S01]  /*a220*/  FFMA.FTZ R54, R47.reuse, R54, R49 ;  /* 0x000000362f367223 */ /* 0x040fe20000010031 */
[----:B------:R-:W-:Y:S01]  /*a230*/  HADD2.F32 R53, -RZ, R53.H1_H1 ;  /* 0x30000035ff357230 */ /* 0x000fe20000004100 */
[----:B------:R-:W-:Y:S01]  /*a240*/  F2FP.F16.E4M3.UNPACK_B R49, R30 ;  /* 0x0000001eff31723e */ /* 0x000fe200020006ff */
[----:B------:R-:W-:Y:S01]  /*a250*/  FFMA.FTZ R56, R47, R51, -R56 ;  /* 0x000000332f387223 */ /* 0x000fe20000010838 */
[----:B------:R-:W-:Y:S01]  /*a260*/  F2FP.F16.E4M3.UNPACK_B R47, R28 ;  /* 0x0000001cff2f723e */ /* 0x000fe200020006ff */
[----:B------:R-:W-:Y:S01]  /*a270*/  FFMA.FTZ R46, R48, R52, -R57 ;  /* 0x00000034302e7223 */ /* 0x000fe20000010839 */
[----:B------:R-:W-:-:S02]  /*a280*/  HADD2.F32 R40, -RZ, R40.H1_H1 ;  /* 0x30000028ff287230 */ /* 0x000fc40000004100 */
[----:B------:R-:W-:Y:S01]  /*a290*/  FFMA.FTZ R48, R48, R55, R58 ;  /* 0x0000003730307223 */ /* 0x000fe2000001003a */
[CC--:B------:R-:W-:Y:S01]  /*a2a0*/  FMUL.FTZ R28, R45.reuse, R50.reuse ;  /* 0x000000322d1c7220 */ /* 0x0c0fe20000410000 */
[-C--:B------:R-:W-:Y:S01]  /*a2b0*/  FMUL.FTZ R55, R45, R53.reuse ;  /* 0x000000352d377220 */ /* 0x080fe20000410000 */
[----:B------:R-:W-:Y:S02]  /*a2c0*/  HADD2.F32 R51, -RZ, R49.H0_H0 ;  /* 0x20000031ff337230 */ /* 0x000fe40000004100 */
[----:B------:R-:W-:Y:S02]  /*a2d0*/  HADD2.F32 R30, -RZ, R39.H0_H0 ;  /* 0x20000027ff1e7230 */ /* 0x000fe40000004100 */
[C---:B------:R-:W-:Y:S01]  /*a2e0*/  FFMA.FTZ R57, R40.reuse, R53, R28 ;  /* 0x0000003528397223 */ /* 0x040fe2000001001c */
[----:B------:R-:W-:Y:S02]  /*a2f0*/  HADD2.F32 R45, -RZ, R47.H0_H0 ;  /* 0x2000002fff2d7230 */ /* 0x000fe40000004100 */
[----:B------:R-:W-:Y:S01]  /*a300*/  FFMA.FTZ R55, R40, R50, -R55 ;  /* 0x0000003228377223 */ /* 0x000fe20000010837 */
[----:B------:R-:W-:-:S02]  /*a310*/  HADD2.F32 R28, -RZ, R29.H0_H0 ;  /* 0x2000001dff1c7230 */ /* 0x000fc40000004100 */
[C---:B------:R-:W-:Y:S01]  /*a320*/  FMUL.FTZ R53, R30.reuse, R51 ;  /* 0x000000331e357220 */ /* 0x040fe20000410000 */
[----:B------:R-:W-:Y:S02]  /*a330*/  HADD2.F32 R40, -RZ, R49.H1_H1 ;  /* 0x30000031ff287230 */ /* 0x000fe40000004100 */
[-C--:B------:R-:W-:Y:S01]  /*a340*/  FMUL.FTZ R49, R30, R45.reuse ;  /* 0x0000002d1e317220 */ /* 0x080fe20000410000 */
[----:B------:R-:W-:Y:S02]  /*a350*/  HADD2.F32 R39, -RZ, R39.H1_H1 ;  /* 0x30000027ff277230 */ /* 0x000fe40000004100 */
        /* <DEDUP_REMOVED lines=25> */
[--C-:B------:R-:W-:Y:S02]  /*a4f0*/  HADD2.F32 R28, -RZ, R4.reuse.H1_H1 ;  /* 0x30000004ff1c7230 */ /* 0x100fe40000004100 */
[C---:B------:R-:W-:Y:S01]  /*a500*/  FMUL.FTZ R29, R14.reuse, R45 ;  /* 0x0000002d0e1d7220 */ /* 0x040fe20000410000 */
[-C--:B------:R-:W-:Y:S01]  /*a510*/  FMUL.FTZ R14, R14, R39.reuse ;  /* 0x000000270e0e7220 */ /* 0x080fe20000410000 */
[----:B------:R-:W-:Y:S02]  /*a520*/  F2FP.SATFINITE.E4M3.F32.PACK_AB_MERGE_C R54, R57, R54, RZ ;  /* 0x000000363936723e */ /* 0x000fe400048070ff */
[C---:B------:R-:W-:Y:S01]  /*a530*/  FFMA.FTZ R52, R10.reuse, R39, -R29 ;  /* 0x000000270a347223 */ /* 0x040fe2000001081d */
[----:B------:R-:W-:Y:S01]  /*a540*/  FFMA.FTZ R58, R10, R45, R14 ;  /* 0x0000002d0a3a7223 */ /* 0x000fe2000001000e */
[--C-:B------:R-:W-:Y:S01]  /*a550*/  HADD2.F32 R29, -RZ, R21.reuse.H0_H0 ;  /* 0x20000015ff1d7230 */ /* 0x100fe20000004100 */
[----:B------:R-:W-:Y:S01]  /*a560*/  F2FP.SATFINITE.E4M3.F32.PACK_AB_MERGE_C R8, R40, R49, R54 ;  /* 0x000000312808723e */ /* 0x000fe20004807036 */
        /* <DEDUP_REMOVED lines=27> */
.L_x_1943:
[----:B------:R-:W-:Y:S05]  /*a720*/  BSYNC B1 ;  /* 0x0000000000017941 */ /* 0x000fea0003800000 */
.L_x_1942:
[----:B------:R-:W-:Y:S05]  /*a730*/  @P1 BRA `(.L_x_1929) ;  /* 0x0000001000081947 */ /* 0x000fea0003800000 */
[----:B------:R-:W2:Y:S01]  /*a740*/  LDL R51, [R1+0x60] ;  /* 0x0000600001337983 */ /* 0x000ea20000100800 */
[C---:B------:R-:W-:Y:S01]  /*a750*/  VIADD R13, R157.reuse, 0x20 ;  /* 0x000000209d0d7836 */ /* 0x040fe20000000000 */
[----:B-1---5:R-:W-:Y:S01]  /*a760*/  SHF.R.U32.HI R4, RZ, 0x8, R32 ;  /* 0x00000008ff047819 */ /* 0x022fe20000011620 */
[----:B------:R-:W-:Y:S01]  /*a770*/  VIADD R15, R157, 0x20 ;  /* 0x000000209d0f7836 */ /* 0x000fe20000000000 */
[----:B------:R-:W-:Y:S02]  /*a780*/  LOP3.LUT R3, R32, 0xff, RZ, 0xc0, !PT ;  /* 0x000000ff20037812 */ /* 0x000fe400078ec0ff */
[----:B------:R-:W-:Y:S02]  /*a790*/  SHF.R.S32.HI R13, RZ, 0x1f, R13 ;  /* 0x0000001fff0d7819 */ /* 0x000fe4000001140d */
[----:B------:R-:W-:Y:S02]  /*a7a0*/  LOP3.LUT R4, R4, 0xff, RZ, 0xc0, !PT ;  /* 0x000000ff04047812 */ /* 0x000fe400078ec0ff */
[----:B------:R-:W-:-:S02]  /*a7b0*/  LEA.HI R13, R13, R15, RZ, 0x4 ;  /* 0x0000000f0d0d7211 */ /* 0x000fc400078f20ff */
[----:B------:R-:W-:Y:S02]  /*a7c0*/  SHF.R.U32.HI R6, RZ, 0x8, R34 ;  /* 0x00000008ff067819 */ /* 0x000fe40000011622 */
[----:B------:R-:W-:Y:S02]  /*a7d0*/  SHF.R.S32.HI R13, RZ, 0x4, R13 ;  /* 0x00000004ff0d7819 */ /* 0x000fe4000001140d */
[----:B------:R-:W-:Y:S02]  /*a7e0*/  PRMT R12, R4, 0x7604, R3 ;  /* 0x00007604040c7816 */ /* 0x000fe40000000003 */
[----:B------:R-:W-:Y:S02]  /*a7f0*/  LOP3.LUT R3, R34, 0xff, RZ, 0xc0, !PT ;  /* 0x000000ff22037812 */ /* 0x000fe400078ec0ff */
[----:B------:R-:W-:Y:S02]  /*a800*/  LOP3.LUT R6, R6, 0xff, RZ, 0xc0, !PT ;  /* 0x000000ff06067812 */ /* 0x000fe400078ec0ff */
[----:B------:R-:W-:-:S02]  /*a810*/  LEA.HI R0, R0, R13, RZ, 0x1c ;  /* 0x0000000d00007211 */ /* 0x000fc400078fe0ff */
[----:B------:R-:W-:Y:S02]  /*a820*/  PRMT R21, R6, 0x7604, R3 ;  /* 0x0000760406157816 */ /* 0x000fe40000000003 */
[----:B------:R-:W-:Y:S02]  /*a830*/  SHF.R.U32.HI R10, RZ, 0x8, R24 ;  /* 0x00000008ff0a7819 */ /* 0x000fe40000011618 */
[C---:B------:R-:W-:Y:S01]  /*a840*/  LEA.HI R3, R0.reuse, R0, RZ, 0x1 ;  /* 0x0000000000037211 */ /* 0x040fe200078f08ff */
[----:B------:R-:W-:Y:S01]  /*a850*/  IMAD.SHL.U32 R0, R0, 0x10, RZ ;  /* 0x0000001000007824 */ /* 0x000fe200078e00ff */
[----:B------:R-:W-:Y:S02]  /*a860*/  SHF.R.U32.HI R11, RZ, 0x8, R33 ;  /* 0x00000008ff0b7819 */ /* 0x000fe40000011621 */
[----:B------:R-:W-:Y:S02]  /*a870*/  SHF.R.U32.HI R8, RZ, 0x8, R35 ;  /* 0x00000008ff087819 */ /* 0x000fe40000011623 */
[----:B0-----:R-:W-:-:S02]  /*a880*/  LOP3.LUT R9, R24, 0xff, RZ, 0xc0, !PT ;  /* 0x000000ff18097812 */ /* 0x001fc400078ec0ff */
[----:B------:R-:W-:Y:S02]  /*a890*/  LOP3.LUT R10, R10, 0xff, RZ, 0xc0, !PT ;  /* 0x000000ff0a0a7812 */ /* 0x000fe400078ec0ff */
[----:B------:R-:W-:Y:S02]  /*a8a0*/  SHF.R.S32.HI R3, RZ, 0x1, R3 ;  /* 0x00000001ff037819 */ /* 0x000fe40000011403 */
[----:B------:R-:W-:Y:S02]  /*a8b0*/  LOP3.LUT R0, R62, 0x10, R0, 0xf8, !PT ;  /* 0x000000103e007812 */ /* 0x000fe400078ef800 */
[----:B------:R-:W-:Y:S01]  /*a8c0*/  LOP3.LUT R7, R35, 0xff, RZ, 0xc0, !PT ;  /* 0x000000ff23077812 */ /* 0x000fe200078ec0ff */
[----:B------:R-:W-:Y:S01]  /*a8d0*/  IMAD R3, R3, 0x1800, R61 ;  /* 0x0000180003037824 */ /* 0x000fe200078e023d */
[----:B------:R-:W-:Y:S02]  /*a8e0*/  LOP3.LUT R4, R11, 0xff, RZ, 0xc0, !PT ;  /* 0x000000ff0b047812 */ /* 0x000fe400078ec0ff */
[----:B------:R-:W-:-:S02]  /*a8f0*/  LOP3.LUT R8, R8, 0xff, RZ, 0xc0, !PT ;  /* 0x000000ff08087812 */ /* 0x000fc400078ec0ff */
[----:B------:R-:W-:Y:S02]  /*a900*/  PRMT R31, R10, 0x7604, R9 ;  /* 0x000076040a1f7816 */ /* 0x000fe40000000009 */
[----:B------:R-:W-:Y:S02]  /*a910*/  SHF.R.U32.HI R9, RZ, 0x8, R25 ;  /* 0x00000008ff097819 */ /* 0x000fe40000011619 */
[----:B------:R-:W-:Y:S02]  /*a920*/  SHF.R.U32.HI R11, RZ, 0x8, R26 ;  /* 0x00000008ff0b7819 */ /* 0x000fe4000001161a */
[----:B------:R-:W-:Y:S02]  /*a930*/  LOP3.LUT R0, R0, R60, RZ, 0x3c, !PT ;  /* 0x0000003c00007212 */ /* 0x000fe400078e3cff */
[----:B------:R-:W-:Y:S02]  /*a940*/  PRMT R29, R8, 0x7604, R7 ;  /* 0x00007604081d7816 */ /* 0x000fe40000000007 */
[----:B------:R-:W-:-:S02]  /*a950*/  LOP3.LUT R8, R25, 0xff, RZ, 0xc0, !PT ;  /* 0x000000ff19087812 */ /* 0x000fc400078ec0ff */
[----:B------:R-:W-:Y:S02]  /*a960*/  LOP3.LUT R10, R26, 0xff, RZ, 0xc0, !PT ;  /* 0x000000ff1a0a7812 */ /* 0x000fe400078ec0ff */
[----:B------:R-:W-:Y:S02]  /*a970*/  LOP3.LUT R9, R9, 0xff, RZ, 0xc0, !PT ;  /* 0x000000ff09097812 */ /* 0x000fe400078ec0ff */
[----:B------:R-:W-:Y:S02]  /*a980*/  LOP3.LUT R11, R11, 0xff, RZ, 0xc0, !PT ;  /* 0x000000ff0b0b7812 */ /* 0x000fe400078ec0ff */
[----:B------:R-:W-:Y:S02]  /*a990*/  IADD3 R0, R16, R3, R0 ;  /* 0x0000000310007210 */ /* 0x000fe40007ffe000 */
[----:B------:R-:W-:Y:S02]  /*a9a0*/  LOP3.LUT R5, R33, 0xff, RZ, 0xc0, !PT ;  /* 0x000000ff21057812 */ /* 0x000fe400078ec0ff */
[----:B------:R-:W-:-:S02]  /*a9b0*/  PRMT R30, R9, 0x7604, R8 ;  /* 0x00007604091e7816 */ /* 0x000fc40000000008 */
[----:B------:R-:W-:Y:S02]  /*a9c0*/  PRMT R39, R11, 0x7604, R10 ;  /* 0x000076040b277816 */ /* 0x000fe4000000000a */
[----:B------:R-:W0:Y:S01]  /*a9d0*/  LDS.128 R8, [R0+0xf000] ;  /* 0x00f0000000087984 */ /* 0x000e220000000c00 */
[----:B------:R-:W-:Y:S02]  /*a9e0*/  PRMT R14, R4, 0x7604, R5 ;  /* 0x00007604040e7816 */ /* 0x000fe40000000005 */
[----:B------:R-:W-:Y:S02]  /*a9f0*/  SHF.R.U32.HI R20, RZ, 0x8, R27 ;  /* 0x00000008ff147819 */ /* 0x000fe4000001161b */
[----:B------:R-:W-:Y:S02]  /*aa00*/  LOP3.LUT R13, R27, 0xff, RZ, 0xc0, !PT ;  /* 0x000000ff1b0d7812 */ /* 0x000fe400078ec0ff */
[----:B------:R-:W-:Y:S02]  /*aa10*/  LOP3.LUT R20, R20, 0xff, RZ, 0xc0, !PT ;  /* 0x000000ff14147812 */ /* 0x000fe400078ec0ff */
[----:B------:R-:W-:-:S02]  /*aa20*/  SHF.R.U32.HI R15, RZ, 0x10, R34 ;  /* 0x00000010ff0f7819 */ /* 0x000fc40000011622 */
[----:B------:R-:W-:Y:S02]  /*aa30*/  PRMT R43, R20, 0x7604, R13 ;  /* 0x00007604142b7816 */ /* 0x000fe4000000000d */
[----:B------:R-:W-:Y:S02]  /*aa40*/  SHF.R.U32.HI R13, RZ, 0x10, R33 ;  /* 0x00000010ff0d7819 */ /* 0x000fe40000011621 */
[----:B------:R-:W-:Y:S02]  /*aa50*/  SHF.R.U32.HI R3, RZ, 0x10, R32 ;  /* 0x00000010ff037819 */ /* 0x000fe40000011620 */
[----:B------:R-:W-:Y:S02]  /*aa60*/  LOP3.LUT R13, R13, 0xff, RZ, 0xc0, !PT ;  /* 0x000000ff0d0d7812 */ /* 0x000fe400078ec0ff */
[----:B------:R-:W-:Y:S02]  /*aa70*/  LOP3.LUT R20, R15, 0xff, RZ, 0xc0, !PT ;  /* 0x000000ff0f147812 */ /* 0x000fe400078ec0ff */
[----:B------:R-:W-:-:S02]  /*aa80*/  PRMT R15, R13, 0x7054, R14 ;  /* 0x000070540d0f7816 */ /* 0x000fc4000000000e */
[----:B------:R-:W-:Y:S02]  /*aa90*/  SHF.R.U32.HI R13, RZ, 0x10, R25 ;  /* 0x00000010ff0d7819 */ /* 0x000fe40000011619 */
[----:B------:R-:W-:Y:S02]  /*aaa0*/  LOP3.LUT R3, R3, 0xff, RZ, 0xc0, !PT ;  /* 0x000000ff03037812 */ /* 0x000fe400078ec0ff */
[----:B------:R-:W-:Y:S02]  /*aab0*/  SHF.R.U32.HI R14, RZ, 0x10, R26 ;  /* 0x00000010ff0e7819 */ /* 0x000fe4000001161a */
[----:B------:R-:W-:Y:S02]  /*aac0*/  LOP3.LUT R13, R13, 0xff, RZ, 0xc0, !PT ;  /* 0x000000ff0d0d7812 */ /* 0x000fe400078ec0ff */
[----:B------:R-:W-:Y:S02]  /*aad0*/  PRMT R3, R3, 0x7054, R12 ;  /* 0x0000705403037816 */ /* 0x000fe4000000000c */
[----:B------:R-:W-:-:S02]  /*aae0*/  SHF.R.U32.HI R12, RZ, 0x10, R24 ;  /* 0x00000010ff0c7819 */ /* 0x000fc40000011618 */
[----:B------:R-:W-:Y:S02]  /*aaf0*/  LOP3.LUT R14, R14, 0xff, RZ, 0xc0, !PT ;  /* 0x000000ff0e0e7812 */ /* 0x000fe400078ec0ff */
[----:B------:R-:W-:Y:S02]  /*ab00*/  PRMT R37, R13, 0x7054, R30 ;  /* 0x000070540d257816 */ /* 0x000fe4000000001e */
[----:B------:R-:W-:Y:S02]  /*ab10*/  SHF.R.U32.HI R28, RZ, 0x10, R35 ;  /* 0x00000010ff1c7819 */ /* 0x000fe40000011623 */
[----:B------:R-:W-:Y:S02]  /*ab20*/  LOP3.LUT R12, R12, 0xff, RZ, 0xc0, !PT ;  /* 0x000000ff0c0c7812 */ /* 0x000fe400078ec0ff */
[----:B------:R-:W-:Y:S02]  /*ab30*/  PRMT R41, R14, 0x7054, R39 ;  /* 0x000070540e297816 */ /* 0x000fe40000000027 */
[----:B------:R-:W-:-:S02]  /*ab40*/  PRMT R21, R20, 0x7054, R21 ;  /* 0x0000705414157816 */ /* 0x000fc40000000015 */
[----:B------:R-:W-:Y:S02]  /*ab50*/  LOP3.LUT R39, R37, 0xff000000, R25, 0xf8, !PT ;  /* 0xff00000025277812 */ /* 0x000fe400078ef819 */
[----:B------:R-:W-:Y:S02]  /*ab60*/  SHF.R.U32.HI R20, RZ, 0x10, R27 ;  /* 0x00000010ff147819 */ /* 0x000fe4000001161b */
[----:B------:R-:W-:Y:S02]  /*ab70*/  LOP3.LUT R28, R28, 0xff, RZ, 0xc0, !PT ;  /* 0x000000ff1c1c7812 */ /* 0x000fe400078ec0ff */
[----:B------:R-:W-:Y:S02]  /*ab80*/  PRMT R31, R12, 0x7054, R31 ;  /* 0x000070540c1f7816 */ /* 0x000fe4000000001f */
[----:B------:R-:W-:Y:S02]  /*ab90*/  LOP3.LUT R13, R3, 0xff000000, R32, 0xf8, !PT ;  /* 0xff000000030d7812 */ /* 0x000fe400078ef820 */
[----:B------:R-:W-:-:S02]  /*aba0*/  LOP3.LUT R32, R15, 0xff000000, R33, 0xf8, !PT ;  /* 0xff0000000f207812 */ /* 0x000fc400078ef821 */
[----:B------:R-:W-:Y:S02]  /*abb0*/  LOP3.LUT R12, R41, 0xff000000, R26, 0xf8, !PT ;  /* 0xff000000290c7812 */ /* 0x000fe400078ef81a */
[----:B------:R-:W-:Y:S02]  /*abc0*/  F2FP.F16.E4M3.UNPACK_B R41, R39 ;  /* 0x00000027ff29723e */ /* 0x000fe400020006ff */
[----:B0-----:R-:W-:Y:S02]  /*abd0*/  F2FP.F16.E4M3.UNPACK_B R26, R9 ;  /* 0x00000009ff1a723e */ /* 0x001fe400020006ff */
[----:B------:R-:W-:Y:S01]  /*abe0*/  LOP3.LUT R20, R20, 0xff, RZ, 0xc0, !PT ;  /* 0x000000ff14147812 */ /* 0x000fe200078ec0ff */
[--C-:B------:R-:W-:Y:S01]  /*abf0*/  HADD2.F32 R42, -RZ, R41.reuse.H0_H0 ;  /* 0x20000029ff2a7230 */ /* 0x100fe20000004100 */
[----:B------:R-:W-:Y:S01]  /*ac00*/  PRMT R29, R28, 0x7054, R29 ;  /* 0x000070541c1d7816 */ /* 0x000fe2000000001d */
[----:B------:R-:W-:Y:S01]  /*ac10*/  HADD2.F32 R41, -RZ, R41.H1_H1 ;  /* 0x30000029ff297230 */ /* 0x000fe20000004100 */
[----:B------:R-:W-:-:S02]  /*ac20*/  F2FP.F16.E4M3.UNPACK_B R28, R32 ;  /* 0x00000020ff1c723e */ /* 0x000fc400020006ff */
[----:B------:R-:W-:Y:S02]  /*ac30*/  PRMT R43, R20, 0x7054, R43 ;  /* 0x00007054142b7816 */ /* 0x000fe4000000002b */
[----:B------:R-:W-:Y:S01]  /*ac40*/  LOP3.LUT R3, R21, 0xff000000, R34, 0xf8, !PT ;  /* 0xff00000015037812 */ /* 0x000fe200078ef822 */
[--C-:B------:R-:W-:Y:S01]  /*ac50*/  HADD2.F32 R40, -RZ, R28.reuse.H0_H0 ;  /* 0x2000001cff287230 */ /* 0x100fe20000004100 */
[----:B------:R-:W-:Y:S01]  /*ac60*/  LOP3.LUT R43, R43, 0xff000000, R27, 0xf8, !PT ;  /* 0xff0000002b2b7812 */ /* 0x000fe200078ef81b */
[----:B------:R-:W-:Y:S01]  /*ac70*/  HADD2.F32 R33, -RZ, R28.H1_H1 ;  /* 0x3000001cff217230 */ /* 0x000fe20000004100 */
[-C--:B------:R-:W-:Y:S02]  /*ac80*/  F2FP.F16.E4M3.UNPACK_B R21, R8.reuse ;  /* 0x00000008ff15723e */ /* 0x080fe400020006ff */
[----:B------:R-:W-:Y:S02]  /*ac90*/  F2FP.F16.E4M3.UNPACK_B R37, R8.H1 ;  /* 0x00000008ff25723e */ /* 0x000fe400030006ff */
[----:B------:R-:W-:-:S02]  /*aca0*/  F2FP.F16.E4M3.UNPACK_B R27, R9.H1 ;  /* 0x00000009ff1b723e */ /* 0x000fc400030006ff */
[----:B------:R-:W-:Y:S02]  /*acb0*/  F2FP.F16.E4M3.UNPACK_B R39, R39.H1 ;  /* 0x00000027ff27723e */ /* 0x000fe400030006ff */
[----:B------:R-:W-:Y:S02]  /*acc0*/  F2FP.F16.E4M3.UNPACK_B R32, R32.H1 ;  /* 0x00000020ff20723e */ /* 0x000fe400030006ff */
[----:B------:R-:W-:Y:S02]  /*acd0*/  LOP3.LUT R35, R29, 0xff000000, R35, 0xf8, !PT ;  /* 0xff0000001d237812 */ /* 0x000fe400078ef823 */
[----:B------:R-:W-:Y:S01]  /*ace0*/  LOP3.LUT R24, R31, 0xff000000, R24, 0xf8, !PT ;  /* 0xff0000001f187812 */ /* 0x000fe200078ef818 */
[--C-:B------:R-:W-:Y:S01]  /*acf0*/  HADD2.F32 R28, -RZ, R32.reuse.H0_H0 ;  /* 0x20000020ff1c7230 */ /* 0x100fe20000004100 */
[-C--:B------:R-:W-:Y:S01]  /*ad00*/  F2FP.F16.E4M3.UNPACK_B R30, R11.reuse ;  /* 0x0000000bff1e723e */ /* 0x080fe200020006ff */
[----:B------:R-:W-:Y:S01]  /*ad10*/  HADD2.F32 R32, -RZ, R32.H1_H1 ;  /* 0x30000020ff207230 */ /* 0x000fe20000004100 */
[----:B------:R-:W-:-:S02]  /*ad20*/  F2FP.F16.E4M3.UNPACK_B R38, R11.H1 ;  /* 0x0000000bff26723e */ /* 0x000fc400030006ff */
[----:B------:R-:W-:Y:S02]  /*ad30*/  F2FP.F16.E4M3.UNPACK_B R11, R10.H1 ;  /* 0x0000000aff0b723e */ /* 0x000fe400030006ff */
[----:B------:R-:W-:Y:S01]  /*ad40*/  F2FP.F16.E4M3.UNPACK_B R44, R43.H1 ;  /* 0x0000002bff2c723e */ /* 0x000fe200030006ff */
[----:B--2---:R-:W0:Y:S02]  /*ad50*/  LDS.128 R4, [R51+0xf000] ;  /* 0x00f0000033047984 */ /* 0x004e240000000c00 */
[-C--:B0-----:R-:W-:Y:S02]  /*ad60*/  F2FP.F16.E4M3.UNPACK_B R14, R5.reuse ;  /* 0x00000005ff0e723e */ /* 0x081fe400020006ff */
[----:B------:R-:W-:Y:S01]  /*ad70*/  F2FP.F16.E4M3.UNPACK_B R25, R5.H1 ;  /* 0x00000005ff19723e */ /* 0x000fe200030006ff */
[----:B------:R-:W-:Y:S01]  /*ad80*/  HADD2.F32 R5, -RZ, R26.H0_H0 ;  /* 0x2000001aff057230 */ /* 0x000fe20000004100 */
[-C--:B------:R-:W-:Y:S01]  /*ad90*/  F2FP.F16.E4M3.UNPACK_B R29, R7.reuse ;  /* 0x00000007ff1d723e */ /* 0x080fe200020006ff */
[----:B------:R-:W-:Y:S01]  /*ada0*/  HADD2.F32 R15, -RZ, R14.H0_H0 ;  /* 0x2000000eff0f7230 */ /* 0x000fe20000004100 */
[----:B------:R-:W-:Y:S01]  /*adb0*/  F2FP.F16.E4M3.UNPACK_B R34, R7.H1 ;  /* 0x00000007ff22723e */ /* 0x000fe200030006ff */
[----:B------:R-:W-:-:S02]  /*adc0*/  HADD2.F32 R26, -RZ, R26.H1_H1 ;  /* 0x3000001aff1a7230 */ /* 0x000fc40000004100 */
[C---:B------:R-:W-:Y:S01]  /*add0*/  FMUL.FTZ R8, R5.reuse, R42 ;  /* 0x0000002a05087220 */ /* 0x040fe20000410000 */
[----:B------:R-:W-:Y:S01]  /*ade0*/  FMUL.FTZ R9, R5, R40 ;  /* 0x0000002805097220 */ /* 0x000fe20000410000 */
[----:B------:R-:W-:Y:S01]  /*adf0*/  HADD2.F32 R14, -RZ, R14.H1_H1 ;  /* 0x3000000eff0e7230 */ /* 0x000fe20000004100 */
[----:B------:R-:W-:Y:S01]  /*ae00*/  F2FP.F16.E4M3.UNPACK_B R20, R4 ;  /* 0x00000004ff14723e */ /* 0x000fe200020006ff */
[C---:B------:R-:W-:Y:S01]  /*ae10*/  FFMA.FTZ R5, R15.reuse, R40, -R8 ;  /* 0x000000280f057223 */ /* 0x040fe20000010808 */
[----:B------:R-:W-:Y:S02]  /*ae20*/  HADD2.F32 R40, -RZ, R39.H0_H0 ;  /* 0x20000027ff287230 */ /* 0x000fe40000004100 */
[C---:B------:R-:W-:Y:S01]  /*ae30*/  FMUL.FTZ R45, R26.reuse, R41 ;  /* 0x000000291a2d7220 */ /* 0x040fe20000410000 */
[----:B------:R-:W-:Y:S02]  /*ae40*/  HADD2.F32 R8, -RZ, R27.H0_H0 ;  /* 0x2000001bff087230 */ /* 0x000fe40000004100 */
[----:B------:R-:W-:Y:S01]  /*ae50*/  FFMA.FTZ R9, R15, R42, R9 ;  /* 0x0000002a0f097223 */ /* 0x000fe20000010009 */
[----:B------:R-:W-:Y:S01]  /*ae60*/  FMUL.FTZ R26, R26, R33 ;  /* 0x000000211a1a7220 */ /* 0x000fe20000410000 */
[----:B------:R-:W-:Y:S01]  /*ae70*/  HADD2.F32 R15, -RZ, R25.H0_H0 ;  /* 0x20000019ff0f7230 */ /* 0x000fe20000004100 */
[----:B------:R-:W-:Y:S01]  /*ae80*/  F2FP.F16.E4M3.UNPACK_B R31, R4.H1 ;  /* 0x00000004ff1f723e */ /* 0x000fe200030006ff */
[C---:B------:R-:W-:Y:S01]  /*ae90*/  FMUL.FTZ R42, R8.reuse, R40 ;  /* 0x00000028082a7220 */ /* 0x040fe20000410000 */
[----:B------:R-:W-:Y:S01]  /*aea0*/  F2FP.F16.E4M3.UNPACK_B R4, R6 ;  /* 0x00000006ff04723e */ /* 0x000fe200020006ff */
[----:B------:R-:W-:Y:S01]  /*aeb0*/  FMUL.FTZ R47, R8, R28 ;  /* 0x0000001c082f7220 */ /* 0x000fe20000410000 */
[----:B------:R-:W-:Y:S01]  /*aec0*/  F2FP.F16.E4M3.UNPACK_B R7, R6.H1 ;  /* 0x00000006ff07723e */ /* 0x000fe200030006ff */
[C---:B------:R-:W-:Y:S01]  /*aed0*/  FFMA.FTZ R8, R14.reuse, R41, R26 ;  /* 0x000000290e087223 */ /* 0x040fe2000001001a */
[----:B------:R-:W-:Y:S01]  /*aee0*/  F2FP.F16.E4M3.UNPACK_B R6, R10 ;  /* 0x0000000aff06723e */ /* 0x000fe200020006ff */
[----:B------:R-:W-:Y:S01]  /*aef0*/  FFMA.FTZ R10, R14, R33, -R45 ;  /* 0x000000210e0a7223 */ /* 0x000fe2000001082d */
[----:B------:R-:W-:Y:S01]  /*af00*/  F2FP.F16.E4M3.UNPACK_B R41, R43 ;  /* 0x0000002bff29723e */ /* 0x000fe200020006ff */
[C---:B------:R-:W-:Y:S01]  /*af10*/  FFMA.FTZ R14, R15.reuse, R28, -R42 ;  /* 0x0000001c0f0e7223 */ /* 0x040fe2000001082a */
[-C--:B------:R-:W-:Y:S01]  /*af20*/  F2FP.F16.E4M3.UNPACK_B R33, R35.reuse ;  /* 0x00000023ff21723e */ /* 0x080fe200020006ff */
[----:B------:R-:W-:Y:S01]  /*af30*/  FFMA.FTZ R15, R15, R40, R47 ;  /* 0x000000280f0f7223 */ /* 0x000fe2000001002f */
[----:B------:R-:W-:Y:S01]  /*af40*/  HADD2.F32 R40, -RZ, R39.H1_H1 ;  /* 0x30000027ff287230 */ /* 0x000fe20000004100 */
[----:B------:R-:W-:Y:S01]  /*af50*/  F2FP.F16.E4M3.UNPACK_B R35, R35.H1 ;  /* 0x00000023ff23723e */ /* 0x000fe200030006ff */
[----:B------:R-:W-:-:S02]  /*af60*/  HADD2.F32 R27, -RZ, R27.H1_H1 ;  /* 0x3000001bff1b7230 */ /* 0x000fc40000004100 */
[----:B------:R-:W-:Y:S02]  /*af70*/  HADD2.F32 R28, -RZ, R25.H1_H1 ;  /* 0x30000019ff1c7230 */ /* 0x000fe40000004100 */
[----:B------:R-:W-:Y:S02]  /*af80*/  HADD2.F32 R42, -RZ, R41.H0_H0 ;  /* 0x20000029ff2a7230 */ /* 0x000fe40000004100 */
[C---:B------:R-:W-:Y:S01]  /*af90*/  FMUL.FTZ R45, R27.reuse, R40 ;  /* 0x000000281b2d7220 */ /* 0x040fe20000410000 */
[----:B------:R-:W-:Y:S02]  /*afa0*/  HADD2.F32 R25, -RZ, R30.H0_H0 ;  /* 0x2000001eff197230 */ /* 0x000fe40000004100 */
[----:B------:R-:W-:Y:S01]  /*afb0*/  FMUL.FTZ R27, R27, R32 ;  /* 0x000000201b1b7220 */ /* 0x000fe20000410000 */
[----:B------:R-:W-:Y:S02]  /*afc0*/  HADD2.F32 R39, -RZ, R33.H0_H0 ;  /* 0x20000021ff277230 */ /* 0x000fe40000004100 */
[----:B------:R-:W-:-:S02]  /*afd0*/  HADD2.F32 R26, -RZ, R29.H0_H0 ;  /* 0x2000001dff1a7230 */ /* 0x000fc40000004100 */
[C---:B------:R-:W-:Y:S01]  /*afe0*/  FMUL.FTZ R47, R25.reuse, R42 ;  /* 0x0000002a192f7220 */ /* 0x040fe20000410000 */
[----:B------:R-:W-:Y:S02]  /*aff0*/  HADD2.F32 R41, -RZ, R41.H1_H1 ;  /* 0x30000029ff297230 */ /* 0x000fe40000004100 */
[-C--:B------:R-:W-:Y:S01]  /*b000*/  FMUL.FTZ R49, R25, R39.reuse ;  /* 0x0000002719317220 */ /* 0x080fe20000410000 */
[C---:B------:R-:W-:Y:S01]  /*b010*/  FFMA.FTZ R25, R28.reuse, R32, -R45 ;  /* 0x000000201c197223 */ /* 0x040fe2000001082d */
[----:B------:R-:W-:Y:S01]  /*b020*/  FFMA.FTZ R28, R28, R40, R27 ;  /* 0x000000281c1c7223 */ /* 0x000fe2000001001b */
[C---:B------:R-:W-:Y:S01]  /*b030*/  FFMA.FTZ R27, R26.reuse, R39, -R47 ;  /* 0x000000271a1b7223 */ /* 0x040fe2000001082f */
[----:B------:R-:W-:Y:S01]  /*b040*/  FFMA.FTZ R26, R26, R42, R49 ;  /* 0x0000002a1a1a7223 */ /* 0x000fe20000010031 */
[----:B------:R-:W-:Y:S01]  /*b050*/  HADD2.F32 R42, -RZ, R44.H0_H0 ;  /* 0x2000002cff2a7230 */ /* 0x000fe20000004100 */
[----:B------:R-:W-:Y:S01]  /*b060*/  F2FP.SATFINITE.E4M3.F32.PACK_AB_MERGE_C R14, R25, R14, RZ ;  /* 0x0000000e190e723e */ /* 0x000fe200048070ff */
[----:B------:R-:W-:Y:S01]  /*b070*/  HADD2.F32 R32, -RZ, R38.H0_H0 ;  /* 0x20000026ff207230 */ /* 0x000fe20000004100 */
[----:B------:R-:W-:Y:S01]  /*b080*/  F2FP.SATFINITE.E4M3.F32.PACK_AB_MERGE_C R15, R28, R15, RZ ;  /* 0x0000000f1c0f723e */ /* 0x000fe200048070ff */
[----:B------:R-:W-:Y:S01]  /*b090*/  HADD2.F32 R40, -RZ, R35.H0_H0 ;  /* 0x20000023ff287230 */ /* 0x000fe20000004100 */
[----:B------:R-:W-:Y:S01]  /*b0a0*/  F2FP.SATFINITE.E4M3.F32.PACK_AB_MERGE_C R5, R10, R5, R14 ;  /* 0x000000050a05723e */ /* 0x000fe2000480700e */
[----:B------:R-:W-:-:S02]  /*b0b0*/  HADD2.F32 R39, -RZ, R33.H1_H1 ;  /* 0x30000021ff277230 */ /* 0x000fc40000004100 */
[C---:B------:R-:W-:Y:S01]  /*b0c0*/  FMUL.FTZ R50, R32.reuse, R42 ;  /* 0x0000002a20327220 */ /* 0x040fe20000410000 */
[----:B------:R-:W-:Y:S02]  /*b0d0*/  HADD2.F32 R33, -RZ, R34.H0_H0 ;  /* 0x20000022ff217230 */ /* 0x000fe40000004100 */
[-C--:B------:R-:W-:Y:S01]  /*b0e0*/  FMUL.FTZ R43, R32, R40.reuse ;  /* 0x00000028202b7220 */ /* 0x080fe20000410000 */
[----:B------:R-:W-:Y:S01]  /*b0f0*/  HADD2.F32 R30, -RZ, R30.H1_H1 ;  /* 0x3000001eff1e7230 */ /* 0x000fe20000004100 */
[----:B------:R-:W-:Y:S01]  /*b100*/  F2FP.SATFINITE.E4M3.F32.PACK_AB_MERGE_C R9, R8, R9, R15 ;  /* 0x000000090809723e */ /* 0x000fe2000480700f */
[----:B------:R-:W-:Y:S02]  /*b110*/  HADD2.F32 R29, -RZ, R29.H1_H1 ;  /* 0x3000001dff1d7230 */ /* 0x000fe40000004100 */
[C---:B------:R-:W-:Y:S01]  /*b120*/  FFMA.FTZ R32, R33.reuse, R40, -R50 ;  /* 0x0000002821207223 */ /* 0x040fe20000010832 */
[----:B------:R-:W-:Y:S01]  /*b130*/  FFMA.FTZ R33, R33, R42, R43 ;  /* 0x0000002a21217223 */ /* 0x000fe2000001002b */
[C---:B------:R-:W-:Y:S01]  /*b140*/  FMUL.FTZ R46, R30.reuse, R41 ;  /* 0x000000291e2e7220 */ /* 0x040fe20000410000 */
[----:B------:R-:W-:Y:S01]  /*b150*/  F2FP.F16.E4M3.UNPACK_B R43, R24.H1 ;  /* 0x00000018ff2b723e */ /* 0x000fe200030006ff */
[----:B------:R-:W-:Y:S01]  /*b160*/  FMUL.FTZ R48, R30, R39 ;  /* 0x000000271e307220 */ /* 0x000fe20000410000 */
[----:B------:R-:W-:Y:S01]  /*b170*/  F2FP.F16.E4M3.UNPACK_B R40, R13.H1 ;  /* 0x0000000dff28723e */ /* 0x000fe200030006ff */
[----:B------:R-:W-:Y:S01]  /*b180*/  FFMA.FTZ R30, R29, R39, -R46 ;  /* 0x000000271d1e7223 */ /* 0x000fe2000001082e */
[----:B------:R-:W-:-:S02]  /*b190*/  HADD2.F32 R42, -RZ, R35.H1_H1 ;  /* 0x30000023ff2a7230 */ /* 0x000fc40000004100 */
[----:B------:R-:W-:Y:S01]  /*b1a0*/  FFMA.FTZ R29, R29, R41, R48 ;  /* 0x000000291d1d7223 */ /* 0x000fe20000010030 */
[----:B------:R-:W-:Y:S02]  /*b1b0*/  HADD2.F32 R44, -RZ, R44.H1_H1 ;  /* 0x3000002cff2c7230 */ /* 0x000fe40000004100 */
[----:B------:R-:W-:Y:S02]  /*b1c0*/  HADD2.F32 R39, -RZ, R38.H1_H1 ;  /* 0x30000026ff277230 */ /* 0x000fe40000004100 */
[----:B------:R-:W-:Y:S02]  /*b1d0*/  HADD2.F32 R45, -RZ, R43.H0_H0 ;  /* 0x2000002bff2d7230 */ /* 0x000fe40000004100 */
[----:B------:R-:W-:Y:S02]  /*b1e0*/  HADD2.F32 R38, -RZ, R37.H0_H0 ;  /* 0x20000025ff267230 */ /* 0x000fe40000004100 */
[----:B------:R-:W-:Y:S01]  /*b1f0*/  FMUL.FTZ R46, R39, R44 ;  /* 0x0000002c272e7220 */ /* 0x000fe20000410000 */
[----:B------:R-:W-:-:S02]  /*b200*/  HADD2.F32 R41, -RZ, R40.H0_H0 ;  /* 0x20000028ff297230 */ /* 0x000fc40000004100 */
[----:B------:R-:W-:Y:S01]  /*b210*/  FMUL.FTZ R49, R39, R42 ;  /* 0x0000002a27317220 */ /* 0x000fe20000410000 */
[----:B------:R-:W-:Y:S02]  /*b220*/  HADD2.F32 R35, -RZ, R34.H1_H1 ;  /* 0x30000022ff237230 */ /* 0x000fe40000004100 */
[C---:B------:R-:W-:Y:S01]  /*b230*/  FMUL.FTZ R39, R38.reuse, R45 ;  /* 0x0000002d26277220 */ /* 0x040fe20000410000 */
[----:B------:R-:W-:Y:S02]  /*b240*/  HADD2.F32 R34, -RZ, R31.H0_H0 ;  /* 0x2000001fff227230 */ /* 0x000fe40000004100 */
[----:B------:R-:W-:Y:S01]  /*b250*/  FMUL.FTZ R38, R38, R41 ;  /* 0x0000002926267220 */ /* 0x000fe20000410000 */
[----:B------:R-:W-:Y:S02]  /*b260*/  HADD2.F32 R37, -RZ, R37.H1_H1 ;  /* 0x30000025ff257230 */ /* 0x000fe40000004100 */
[----:B------:R-:W-:Y:S01]  /*b270*/  FFMA.FTZ R52, R35, R44, R49 ;  /* 0x0000002c23347223 */ /* 0x000fe20000010031 */
[----:B------:R-:W-:-:S02]  /*b280*/  HADD2.F32 R40, -RZ, R40.H1_H1 ;  /* 0x30000028ff287230 */ /* 0x000fc40000004100 */
[C---:B------:R-:W-:Y:S01]  /*b290*/  FFMA.FTZ R45, R34.reuse, R45, R38 ;  /* 0x0000002d222d7223 */ /* 0x040fe20000010026 */
[----:B------:R-:W-:Y:S02]  /*b2a0*/  HADD2.F32 R38, -RZ, R43.H1_H1 ;  /* 0x3000002bff267230 */ /* 0x000fe40000004100 */
[----:B------:R-:W-:Y:S01]  /*b2b0*/  FFMA.FTZ R47, R35, R42, -R46 ;  /* 0x0000002a232f7223 */ /* 0x000fe2000001082e */
[----:B------:R-:W-:Y:S01]  /*b2c0*/  FFMA.FTZ R44, R34, R41, -R39 ;  /* 0x00000029222c7223 */ /* 0x000fe20000010827 */
        /* <DEDUP_REMOVED lines=73> */
.L_x_1929:
[----:B------:R-:W-:Y:S05]  /*b760*/  BSYNC B0 ;  /* 0x0000000000007941 */ /* 0x000fea0003800000 */
.L_x_1919:
        /* <DEDUP_REMOVED lines=8> */
.L_x_1916:
[----:B------:R-:W-:-:S13]  /*b7f0*/  ISETP.NE.AND P1, PT, R23, 0x3, PT ;  /* 0x000000031700780c */ /* 0x000fda0003f25270 */
[----:B------:R-:W-:Y:S05]  /*b800*/  @!P1 BRA `(.L_x_1944) ;  /* 0x0000000000049947 */ /* 0x000fea0003800000 */
[----:B------:R-:W-:Y:S01]  /*b810*/  BPT.TRAP 0x1 ;  /* 0x000000040000795c */ /* 0x000fe20000300000 */
.L_x_1944:
[----:B-12---:R-:W-:Y:S01]  /*b820*/  IMAD R10, R18, 0x8, R16 ;  /* 0x00000008120a7824 */ /* 0x006fe200078e0210 */
[----:B0-----:R-:W-:-:S04]  /*b830*/  SHF.L.U32 R3, R22, 0x1f, RZ ;  /* 0x0000001f16037819 */ /* 0x001fc800000006ff */
[----:B------:R0:W1:Y:S01]  /*b840*/  SYNCS.PHASECHK.TRANS64.TRYWAIT P0, [R10+URZ+0x19c30], R3 ;  /* 0x019c30030a0075a7 */ /* 0x000062000800017f */
[----:B------:R-:W-:Y:S05]  /*b850*/  @!P1 BRA `(.L_x_1945) ;  /* 0x0000000000049947 */ /* 0x000fea0003800000 */
[----:B------:R-:W-:Y:S01]  /*b860*/  BPT.TRAP 0x1 ;  /* 0x000000040000795c */ /* 0x000fe20000300000 */
.L_x_1945:
[----:B------:R-:W-:Y:S01]  /*b870*/  VIADD R0, R16, 0x13800 ;  /* 0x0001380010007836 */ /* 0x000fe20000000000 */
[----:B---3-5:R-:W-:Y:S01]  /*b880*/  LOP3.LUT R6, R36, 0x10000, RZ, 0xfc, !PT ;  /* 0x0001000024067812 */ /* 0x028fe200078efcff */
        /* <DEDUP_REMOVED lines=8> */
.L_x_1946:
[----:B--2---:R-:W2:Y:S01]  /*b910*/  LDL R0, [R1+0xc] ;  /* 0x00000c0001007983 */ /* 0x004ea20000100800 */
[----:B------:R-:W-:Y:S01]  /*b920*/  IMAD.MOV.U32 R5, RZ, RZ, -0x3ffffff0 ;  /* 0xc0000010ff057424 */ /* 0x000fe200078e00ff */
[----:B------:R-:W-:Y:S05]  /*b930*/  WARPSYNC.ALL ;  /* 0x0000000000007948 */ /* 0x000fea0003800000 */
[C---:B------:R-:W-:Y:S01]  /*b940*/  R2UR UR4, R6.reuse ;  /* 0x00000000060472ca */ /* 0x040fe200000e0000 */
[----:B------:R-:W3:Y:S01]  /*b950*/  LDL R96, [R1+0x20] ;  /* 0x0000200001607983 */ /* 0x000ee20000100800 */
[----:B------:R-:W-:Y:S02]  /*b960*/  R2UR UR5, R7 ;  /* 0x00000000070572ca */ /* 0x000fe400000e0000 */
[----:B------:R-:W-:Y:S01]  /*b970*/  R2UR UR7, R5 ;  /* 0x00000000050772ca */ /* 0x000fe200000e0000 */
[----:B------:R-:W-:Y:S01]  /*b980*/  WARPGROUP.ARRIVE ;  /* 0x00000000000079c5 */ /* 0x000fe20000000000 */
[----:B------:R-:W4:Y:S04]  /*b990*/  LDL R98, [R1+0x1c] ;  /* 0x00001c0001627983 */ /* 0x000f280000100800 */
[----:B------:R-:W5:Y:S04]  /*b9a0*/  LDL R12, [R1+0x2c] ;  /* 0x00002c00010c7983 */ /* 0x000f680000100800 */
[----:B------:R-:W5:Y:S01]  /*b9b0*/  LDL R11, [R1+0x28] ;  /* 0x00002800010b7983 */ /* 0x000f620000100800 */
[----:B------:R-:W-:-:S02]  /*b9c0*/  VIADD R154, R6, 0x180 ;  /* 0x00000180069a7836 */ /* 0x000fc40000000000 */
[----:B------:R-:W-:Y:S02]  /*b9d0*/  IMAD.MOV.U32 R155, RZ, RZ, -0x3ffffff0 ;  /* 0xc0000010ff9b7424 */ /* 0x000fe400078e00ff */
[----:B------:R-:W-:Y:S02]  /*b9e0*/  IMAD.MOV.U32 R9, RZ, RZ, -0x3ffffff0 ;  /* 0xc0000010ff097424 */ /* 0x000fe400078e00ff */
[----:B------:R-:W-:Y:S02]  /*b9f0*/  IMAD.MOV.U32 R5, RZ, RZ, -0x3ffffff0 ;  /* 0xc0000010ff057424 */ /* 0x000fe400078e00ff */
[----:B--2---:R-:W-:-:S05]  /*ba00*/  IMAD R4, R18, 0x300, R0 ;  /* 0x0000030012047824 */ /* 0x004fca00078e0200 */
[----:B------:R-:W-:-:S13]  /*ba10*/  R2UR UR6, R4 ;  /* 0x00000000040672ca */ /* 0x000fda00000e0000 */
[----:B------:R-:W-:Y:S01]  /*ba20*/  QGMMA.64x128x32.F32.E4M3.E4M3 R24, gdesc[UR4], RZ, !UPT, gsb0 ;  /* 0x01e00000041879f3 */ /* 0x000fe2000c0008ff */
[----:B------:R-:W-:Y:S01]  /*ba30*/  VIADD R8, R4, 0x100 ;  /* 0x0000010004087836 */ /* 0x000fe20000000000 */
[----:B------:R-:W-:Y:S02]  /*ba40*/  R2UR UR4, R154 ;  /* 0x000000009a0472ca */ /* 0x000fe400000e0000 */
[----:B------:R-:W-:Y:S02]  /*ba50*/  R2UR UR5, R155 ;  /* 0x000000009b0572ca */ /* 0x000fe400000e0000 */
[----:B------:R-:W-:Y:S02]  /*ba60*/  R2UR UR6, R8 ;  /* 0x00000000080672ca */ /* 0x000fe400000e0000 */
[----:B------:R-:W-:Y:S01]  /*ba70*/  R2UR UR7, R9 ;  /* 0x00000000090772ca */ /* 0x000fe200000e0000 */
[----:B------:R-:W-:Y:S02]  /*ba80*/  VIADD R8, R6, 0x300 ;  /* 0x0000030006087836 */ /* 0x000fe40000000000 */
[----:B------:R-:W-:-:S02]  /*ba90*/  VIADD R4, R4, 0x200 ;  /* 0x0000020004047836 */ /* 0x000fc40000000000 */
        /* <DEDUP_REMOVED lines=8> */
[----:B01----:R-:W-:-:S04]  /*bb20*/  IMAD.MOV.U32 R3, RZ, RZ, -0x80 ;  /* 0xffffff80ff037424 */ /* 0x003fc800078e00ff */
[----:B------:R-:W-:-:S04]  /*bb30*/  IMAD R0, R90, R3, 0x80 ;  /* 0x000000805a007424 */ /* 0x000fc800078e0203 */
[----:B---3--:R-:W-:-:S05]  /*bb40*/  IMAD.IADD R0, R96, 0x1, R0 ;  /* 0x0000000160007824 */ /* 0x008fca00078e0200 */
[----:B----4-:R-:W-:Y:S01]  /*bb50*/  IADD3 R97, -R98, 0x1, R0 ;  /* 0x0000000162617810 */ /* 0x010fe20007ffe100 */
[----:B-----5:R-:W-:-:S04]  /*bb60*/  IMAD R14, R153, 0xc0, R12 ;  /* 0x000000c0990e7824 */ /* 0x020fc800078e020c */
[C---:B------:R-:W-:Y:S02]  /*bb70*/  IMAD R97, R11.reuse, -0x2, R97 ;  /* 0xfffffffe0b617824 */ /* 0x040fe400078e0261 */
[----:B------:R-:W-:-:S03]  /*bb80*/  IMAD R4, R11, -0x2, R0 ;  /* 0xfffffffe0b047824 */ /* 0x000fc600078e0200 */
[----:B------:R-:W-:Y:S01]  /*bb90*/  IADD3 R3, R97, 0x8, R14 ;  /* 0x0000000861037810 */ /* 0x000fe20007ffe00e */
[----:B------:R-:W-:Y:S02]  /*bba0*/  WARPGROUP.DEPBAR.LE gsb0, 0x0 ;  /* 0x00008000000079c5 */ /* 0x000fe40000010000 */
[----:B------:R-:W-:-:S06]  /*bbb0*/  WARPGROUP.ARRIVE ;  /* 0x00000000000079c5 */ /* 0x000fcc0000000000 */
[----:B------:R-:W-:Y:S01]  /*bbc0*/  QGMMA.64x128x32.F32.E4M3.E4M3 R24, gdesc[UR4], R24, gsb0 ;  /* 0x01e00000041879f3 */ /* 0x000fe20008000818 */
[----:B------:R-:W-:-:S04]  /*bbd0*/  VIMNMX R0, R4, R3, PT ;  /* 0x0000000304007248 */ /* 0x000fc80003fe0100 */
[C---:B------:R-:W-:Y:S02]  /*bbe0*/  ISETP.GT.AND P0, PT, R0.reuse, RZ, PT ;  /* 0x000000ff0000720c */ /* 0x040fe40003f04270 */
[C---:B------:R-:W-:Y:S02]  /*bbf0*/  ISETP.GT.AND P2, PT, R0.reuse, 0x1, PT ;  /* 0x000000010000780c */ /* 0x040fe40003f44270 */
[----:B------:R-:W-:Y:S01]  /*bc00*/  ISETP.GT.AND P3, PT, R0, 0x8, PT ;  /* 0x000000080000780c */ /* 0x000fe20003f64270 */
[----:B------:R-:W-:Y:S02]  /*bc10*/  WARPGROUP.DEPBAR.LE gsb0, 0x0 ;  /* 0x00008000000079c5 */ /* 0x000fe40000010000 */
[----:B------:R-:W-:Y:S02]  /*bc20*/  FSEL R88, R26, -INF , P0 ;  /* 0xff8000001a587808 */ /* 0x000fe40000000000 */
[----:B------:R-:W-:Y:S02]  /*bc30*/  FSEL R92, R27, -INF , P2 ;  /* 0xff8000001b5c7808 */ /* 0x000fe40001000000 */
        /* <DEDUP_REMOVED lines=18> */
[----:B------:R-:W-:-:S02]  /*bd60*/  FSEL R11, R42, -INF , P2 ;  /* 0xff8000002a0b7808 */ /* 0x000fc40001000000 */
[----:B------:R-:W-:Y:S02]  /*bd70*/  ISETP.GT.AND P0, PT, R0, 0x21, PT ;  /* 0x000000210000780c */ /* 0x000fe40003f04270 */
[----:B------:R-:W-:Y:S02]  /*bd80*/  FMNMX.FTZ R42, R26, R3, !PT ;  /* 0x000000031a2a7209 */ /* 0x000fe40007810000 */
[C---:B------:R-:W-:Y:S02]  /*bd90*/  ISETP.GT.AND P2, PT, R0.reuse, 0x28, PT ;  /* 0x000000280000780c */ /* 0x040fe40003f44270 */
[----:B------:R-:W-:Y:S02]  /*bda0*/  FSEL R43, R43, -INF , P0 ;  /* 0xff8000002b2b7808 */ /* 0x000fe40000000000 */
[----:B------:R-:W-:Y:S02]  /*bdb0*/  FMNMX.FTZ R42, R11, R42, !PT ;  /* 0x0000002a0b2a7209 */ /* 0x000fe40007810000 */
[----:B------:R-:W-:-:S02]  /*bdc0*/  ISETP.GT.AND P0, PT, R0, 0x29, PT ;  /* 0x000000290000780c */ /* 0x000fc40003f04270 */
[----:B------:R-:W-:Y:S02]  /*bdd0*/  FSEL R3, R46, -INF , P2 ;  /* 0xff8000002e037808 */ /* 0x000fe40001000000 */
        /* <DEDUP_REMOVED lines=61> */
[----:B------:R-:W-:Y:S02]  /*c1b0*/  FSEL R93, R87, -INF , P0 ;  /* 0xff800000575d7808 */ /* 0x000fe40000000000 */
[----:B------:R-:W-:-:S04]  /*c1c0*/  FMNMX.FTZ R42, R83, R42, !PT ;  /* 0x0000002a532a7209 */ /* 0x000fc80007810000 */
[----:B------:R-:W-:-:S05]  /*c1d0*/  FMNMX.FTZ R42, R93, R42, !PT ;  /* 0x0000002a5d2a7209 */ /* 0x000fca0007810000 */
[----:B------:R-:W0:Y:S02]  /*c1e0*/  SHFL.BFLY PT, R87, R42, 0x2, 0x1f ;  /* 0x0c401f002a577f89 */ /* 0x000e2400000e0000 */
[----:B0-----:R-:W-:-:S05]  /*c1f0*/  FMNMX.FTZ R46, R42, R87, !PT ;  /* 0x000000572a2e7209 */ /* 0x001fca0007810000 */
[----:B------:R-:W0:Y:S01]  /*c200*/  SHFL.BFLY PT, R87, R46, 0x1, 0x1f ;  /* 0x0c201f002e577f89 */ /* 0x000e2200000e0000 */
[----:B------:R-:W-:-:S04]  /*c210*/  VIADDMNMX R14, R14, R97, R4, PT ;  /* 0x000000610e0e7246 */ /* 0x000fc80003800104 */
[C---:B------:R-:W-:Y:S02]  /*c220*/  ISETP.GT.AND P2, PT, R14.reuse, 0x1, PT ;  /* 0x000000010e00780c */ /* 0x040fe40003f44270 */
[----:B------:R-:W-:Y:S02]  /*c230*/  ISETP.GT.AND P3, PT, R14, 0x8, PT ;  /* 0x000000080e00780c */ /* 0x000fe40003f64270 */
[----:B------:R-:W-:Y:S02]  /*c240*/  FSEL R25, R25, -INF , P2 ;  /* 0xff80000019197808 */ /* 0x000fe40001000000 */
[----:B0-----:R-:W-:-:S04]  /*c250*/  FMNMX.FTZ R0, R46, R87, !PT ;  /* 0x000000572e007209 */ /* 0x001fc80007810000 */
[----:B------:R-:W-:Y:S01]  /*c260*/  FSETP.NEU.FTZ.AND P0, PT, R0, -INF , PT ;  /* 0xff8000000000780b */ /* 0x000fe20003f1d000 */
[----:B------:R-:W-:-:S05]  /*c270*/  FFMA.FTZ R95, R2, R0, -8 ;  /* 0xc1000000025f7423 */ /* 0x000fca0000010000 */
[----:B------:R-:W-:Y:S02]  /*c280*/  FSEL R95, R95, RZ, P0 ;  /* 0x000000ff5f5f7208 */ /* 0x000fe40000000000 */
[----:B------:R-:W-:Y:S02]  /*c290*/  ISETP.GT.AND P0, PT, R14, RZ, PT ;  /* 0x000000ff0e00720c */ /* 0x000fe40003f04270 */
[----:B------:R-:W-:Y:S02]  /*c2a0*/  FSEL R99, R28, -INF , P3 ;  /* 0xff8000001c637808 */ /* 0x000fe40001800000 */
[----:B------:R-:W-:Y:S01]  /*c2b0*/  FSEL R97, R24, -INF , P0 ;  /* 0xff80000018617808 */ /* 0x000fe20000000000 */
[----:B------:R-:W-:Y:S01]  /*c2c0*/  FFMA.FTZ R28, R2, R20, -R95 ;  /* 0x00000014021c7223 */ /* 0x000fe2000001085f */
[----:B------:R-:W-:Y:S02]  /*c2d0*/  ISETP.GT.AND P0, PT, R14, 0x9, PT ;  /* 0x000000090e00780c */ /* 0x000fe40003f04270 */
[----:B------:R-:W-:-:S02]  /*c2e0*/  FMNMX.FTZ R20, R97, R25, !PT ;  /* 0x0000001961147209 */ /* 0x000fc40007810000 */
[C---:B------:R-:W-:Y:S02]  /*c2f0*/  ISETP.GT.AND P2, PT, R14.reuse, 0x10, PT ;  /* 0x000000100e00780c */ /* 0x040fe40003f44270 */
[----:B------:R-:W-:Y:S02]  /*c300*/  FSEL R101, R29, -INF , P0 ;  /* 0xff8000001d657808 */ /* 0x000fe40000000000 */
[----:B------:R-:W-:Y:S02]  /*c310*/  FMNMX.FTZ R20, R99, R20, !PT ;  /* 0x0000001463147209 */ /* 0x000fe40007810000 */
[----:B------:R-:W-:Y:S02]  /*c320*/  ISETP.GT.AND P0, PT, R14, 0x11, PT ;  /* 0x000000110e00780c */ /* 0x000fe40003f04270 */
[----:B------:R-:W-:Y:S02]  /*c330*/  FSEL R103, R32, -INF , P2 ;  /* 0xff80000020677808 */ /* 0x000fe40001000000 */
        /* <DEDUP_REMOVED lines=9> */
[----:B------:R-:W-:Y:S01]  /*c3d0*/  FMNMX.FTZ R24, R105, R24, !PT ;  /* 0x0000001869187209 */ /* 0x000fe20007810000 */
[----:B------:R0:W-:Y:S01]  /*c3e0*/  MUFU.EX2 R29, R28 ;  /* 0x0000001c001d7308 */ /* 0x0001e20000000800 */
[----:B------:R-:W-:Y:S02]  /*c3f0*/  ISETP.GT.AND P0, PT, R14, 0x21, PT ;  /* 0x000000210e00780c */ /* 0x000fe40003f04270 */
[----:B------:R-:W-:Y:S02]  /*c400*/  FSEL R109, R40, -INF , P2 ;  /* 0xff800000286d7808 */ /* 0x000fe40001000000 */
[----:B------:R-:W-:-:S02]  /*c410*/  ISETP.GT.AND P2, PT, R14, 0x28, PT ;  /* 0x000000280e00780c */ /* 0x000fc40003f44270 */
[----:B0-----:R-:W-:Y:S02]  /*c420*/  FMNMX.FTZ R28, R107, R24, !PT ;  /* 0x000000186b1c7209 */ /* 0x001fe40007810000 */
        /* <DEDUP_REMOVED lines=16> */
[----:B------:R-:W-:Y:S01]  /*c530*/  FMNMX.FTZ R28, R49, R28, !PT ;  /* 0x0000001c311c7209 */ /* 0x000fe20007810000 */
[C-C-:B------:R-:W-:Y:S01]  /*c540*/  FFMA.FTZ R26, R2.reuse, R26, -R95.reuse ;  /* 0x0000001a021a7223 */ /* 0x140fe2000001085f */
[----:B------:R-:W-:-:S01]  /*c550*/  FFMA.FTZ R30, R2, R30, -R95 ;  /* 0x0000001e021e7223 */ /* 0x000fc2000001085f */
[----:B------:R-:W-:-:S02]  /*c560*/  ISETP.GT.AND P2, PT, R14, 0x40, PT ;  /* 0x000000400e00780c */ /* 0x000fc40003f44270 */
[----:B------:R-:W-:Y:S02]  /*c570*/  FSEL R53, R53, -INF , P0 ;  /* 0xff80000035357808 */ /* 0x000fe40000000000 */
[----:B------:R-:W-:Y:S01]  /*c580*/  FMNMX.FTZ R28, R117, R28, !PT ;  /* 0x0000001c751c7209 */ /* 0x000fe20007810000 */
[----:B------:R0:W-:Y:S01]  /*c590*/  MUFU.EX2 R45, R26 ;  /* 0x0000001a002d7308 */ /* 0x0001e20000000800 */
[----:B------:R-:W-:-:S07]  /*c5a0*/  ISETP.GT.AND P0, PT, R14, 0x41, PT ;  /* 0x000000410e00780c */ /* 0x000fce0003f04270 */
[----:B------:R1:W-:Y:S01]  /*c5b0*/  MUFU.EX2 R37, R30 ;  /* 0x0000001e00257308 */ /* 0x0003e20000000800 */
[----:B0-----:R-:W-:-:S01]  /*c5c0*/  FFMA.FTZ R26, R2, R43, -R95 ;  /* 0x0000002b021a7223 */ /* 0x001fc2000001085f */
[----:B------:R-:W-:Y:S02]  /*c5d0*/  FSEL R43, R56, -INF , P2 ;  /* 0xff800000382b7808 */ /* 0x000fe40001000000 */
[----:B------:R-:W-:Y:S02]  /*c5e0*/  ISETP.GT.AND P2, PT, R14, 0x48, PT ;  /* 0x000000480e00780c */ /* 0x000fe40003f44270 */
[----:B-1----:R-:W-:Y:S02]  /*c5f0*/  FMNMX.FTZ R30, R53, R28, !PT ;  /* 0x0000001c351e7209 */ /* 0x002fe40007810000 */
        /* <DEDUP_REMOVED lines=16> */
[----:B------:R-:W-:Y:S01]  /*c700*/  FMNMX.FTZ R32, R65, R30, !PT ;  /* 0x0000001e41207209 */ /* 0x000fe20007810000 */
[C-C-:B------:R-:W-:Y:S01]  /*c710*/  FFMA.FTZ R3, R2.reuse, R3, -R95.reuse ;  /* 0x0000000302037223 */ /* 0x140fe2000001085f */
[----:B------:R-:W-:-:S01]  /*c720*/  FFMA.FTZ R34, R2, R34, -R95 ;  /* 0x0000002202227223 */ /* 0x000fc2000001085f */
[C---:B------:R-:W-:Y:S02]  /*c730*/  ISETP.GT.AND P2, PT, R14.reuse, 0x60, PT ;  /* 0x000000600e00780c */ /* 0x040fe40003f44270 */
        /* <DEDUP_REMOVED lines=26> */
[----:B------:R-:W-:Y:S02]  /*c8e0*/  FSEL R85, R85, -INF , P0 ;  /* 0xff80000055557808 */ /* 0x000fe40000000000 */
[----:B------:R-:W-:Y:S01]  /*c8f0*/  FMNMX.FTZ R34, R129, R34, !PT ;  /* 0x0000002281227209 */ /* 0x000fe20007810000 */
[----:B------:R0:W-:Y:S03]  /*c900*/  MUFU.EX2 R30, R3 ;  /* 0x00000003001e7308 */ /* 0x0001e60000000800 */
[----:B0-----:R-:W-:-:S05]  /*c910*/  FMNMX.FTZ R3, R85, R34, !PT ;  /* 0x0000002255037209 */ /* 0x001fca0007810000 */
[----:B------:R-:W0:Y:S01]  /*c920*/  SHFL.BFLY PT, R40, R3, 0x2, 0x1f ;  /* 0x0c401f0003287f89 */ /* 0x000e2200000e0000 */
[----:B------:R-:W-:-:S04]  /*c930*/  FFMA.FTZ R13, R2, R13, -R95 ;  /* 0x0000000d020d7223 */ /* 0x000fc8000001085f */
[----:B------:R0:W-:Y:S02]  /*c940*/  MUFU.EX2 R32, R13 ;  /* 0x0000000d00207308 */ /* 0x0001e40000000800 */
[----:B0-----:R-:W-:-:S05]  /*c950*/  FMNMX.FTZ R13, R3, R40, !PT ;  /* 0x00000028030d7209 */ /* 0x001fca0007810000 */
[----:B------:R-:W0:Y:S01]  /*c960*/  SHFL.BFLY PT, R46, R13, 0x1, 0x1f ;  /* 0x0c201f000d2e7f89 */ /* 0x000e2200000e0000 */
[----:B------:R-:W1:Y:S01]  /*c970*/  S2R R94, SR_TID.X ;  /* 0x00000000005e7919 */ /* 0x000e620000002100 */
[----:B------:R-:W-:-:S01]  /*c980*/  FFMA.FTZ R87, R2, R88, -R95 ;  /* 0x0000005802577223 */ /* 0x000fc2000001085f */
[C-C-:B------:R-:W-:Y:S01]  /*c990*/  FFMA.FTZ R92, R2.reuse, R92, -R95.reuse ;  /* 0x0000005c025c7223 */ /* 0x140fe2000001085f */
[----:B------:R-:W-:-:S01]  /*c9a0*/  FFMA.FTZ R12, R2, R12, -R95 ;  /* 0x0000000c020c7223 */ /* 0x000fc2000001085f */
[----:B0-----:R-:W-:-:S04]  /*c9b0*/  FMNMX.FTZ R3, R13, R46, !PT ;  /* 0x0000002e0d037209 */ /* 0x001fc80007810000 */
[----:B------:R-:W-:Y:S01]  /*c9c0*/  FSETP.NEU.FTZ.AND P0, PT, R3, -INF , PT ;  /* 0xff8000000300780b */ /* 0x000fe20003f1d000 */
[----:B------:R-:W-:-:S05]  /*c9d0*/  FFMA.FTZ R52, R2, R3, -8 ;  /* 0xc100000002347423 */ /* 0x000fca0000010003 */
[----:B------:R-:W-:Y:S01]  /*c9e0*/  FSEL R52, R52, RZ, P0 ;  /* 0x000000ff34347208 */ /* 0x000fe20000000000 */
[----:B------:R-:W-:Y:S04]  /*c9f0*/  MUFU.EX2 R87, R87 ;  /* 0x0000005700577308 */ /* 0x000fe80000000800 */
[----:B------:R-:W-:-:S01]  /*ca00*/  FFMA.FTZ R48, R2, R97, -R52 ;  /* 0x0000006102307223 */ /* 0x000fc20000010834 */
[C-C-:B------:R-:W-:Y:S01]  /*ca10*/  FFMA.FTZ R25, R2.reuse, R25, -R52.reuse ;  /* 0x0000001902197223 */ /* 0x140fe20000010834 */
[----:B------:R-:W-:-:S02]  /*ca20*/  FFMA.FTZ R54, R2, R99, -R52 ;  /* 0x0000006302367223 */ /* 0x000fc40000010834 */
[----:B------:R-:W0:Y:S01]  /*ca30*/  MUFU.EX2 R4, R92 ;  /* 0x0000005c00047308 */ /* 0x000e220000000800 */
[----:B------:R-:W-:-:S01]  /*ca40*/  FFMA.FTZ R34, R2, R67, -R95 ;  /* 0x0000004302227223 */ /* 0x000fc2000001085f */
[----:B------:R-:W-:-:S06]  /*ca50*/  FFMA.FTZ R67, R2, R101, -R52 ;  /* 0x0000006502437223 */ /* 0x000fcc0000010834 */
[----:B------:R-:W-:Y:S01]  /*ca60*/  MUFU.EX2 R48, R48 ;  /* 0x0000003000307308 */ /* 0x000fe20000000800 */
[----:B------:R-:W-:-:S07]  /*ca70*/  FFMA.FTZ R50, R2, R103, -R52 ;  /* 0x0000006702327223 */ /* 0x000fce0000010834 */
[----:B------:R-:W2:Y:S08]  /*ca80*/  MUFU.EX2 R25, R25 ;  /* 0x0000001900197308 */ /* 0x000eb00000000800 */
[----:B------:R-:W3:Y:S01]  /*ca90*/  MUFU.EX2 R12, R12 ;  /* 0x0000000c000c7308 */ /* 0x000ee20000000800 */
[----:B------:R-:W-:-:S07]  /*caa0*/  FFMA.FTZ R33, R2, R33, -R52 ;  /* 0x0000002102217223 */ /* 0x000fce0000010834 */
[----:B------:R-:W4:Y:S01]  /*cab0*/  MUFU.EX2 R54, R54 ;  /* 0x0000003600367308 */ /* 0x000f220000000800 */
[----:B------:R-:W-:-:S01]  /*cac0*/  FFMA.FTZ R38, R2, R38, -R95 ;  /* 0x0000002602267223 */ /* 0x000fc2000001085f */
[----:B------:R-:W-:Y:S01]  /*cad0*/  FFMA.FTZ R46, R2, R83, -R95 ;  /* 0x00000053022e7223 */ /* 0x000fe2000001085f */
[----:B-1----:R-:W-:-:S05]  /*cae0*/  LOP3.LUT R94, R94, 0x7f, RZ, 0xc0, !PT ;  /* 0x0000007f5e5e7812 */ /* 0x002fca00078ec0ff */
[----:B------:R-:W1:Y:S01]  /*caf0*/  MUFU.EX2 R67, R67 ;  /* 0x0000004300437308 */ /* 0x000e620000000800 */
[----:B------:R-:W-:-:S01]  /*cb00*/  FFMA.FTZ R58, R2, R105, -R52 ;  /* 0x00000069023a7223 */ /* 0x000fc20000010834 */
[----:B0-----:R-:W-:Y:S01]  /*cb10*/  FADD.FTZ R83, R87, R4 ;  /* 0x0000000457537221 */ /* 0x001fe20000010000 */
[----:B------:R-:W-:Y:S02]  /*cb20*/  IMAD.IADD R68, R96, 0x1, -R98 ;  /* 0x0000000160447824 */ /* 0x000fe400078e0a62 */
[----:B------:R-:W-:-:S03]  /*cb30*/  FFMA.FTZ R42, R2, R79, -R95 ;  /* 0x0000004f022a7223 */ /* 0x000fc6000001085f */
[----:B------:R-:W0:Y:S01]  /*cb40*/  MUFU.EX2 R50, R50 ;  /* 0x0000003200327308 */ /* 0x000e220000000800 */
[----:B------:R-:W-:Y:S01]  /*cb50*/  ISETP.NE.AND P0, PT, R94, RZ, PT ;  /* 0x000000ff5e00720c */ /* 0x000fe20003f05270 */
[----:B--2---:R-:W-:Y:S01]  /*cb60*/  FADD.FTZ R79, R48, R25 ;  /* 0x00000019304f7221 */ /* 0x004fe20000010000 */
[----:B---3--:R-:W-:-:S01]  /*cb70*/  FADD.FTZ R74, R12, R83 ;  /* 0x000000530c4a7221 */ /* 0x008fc20000010000 */
[----:B------:R-:W-:Y:S01]  /*cb80*/  FFMA.FTZ R11, R2, R11, -R95 ;  /* 0x0000000b020b7223 */ /* 0x000fe2000001085f */
[----:B------:R-:W-:-:S03]  /*cb90*/  IMAD R13, R153, 0xc0, R68 ;  /* 0x000000c0990d7824 */ /* 0x000fc600078e0244 */
[----:B------:R2:W-:Y:S01]  /*cba0*/  MUFU.EX2 R24, R38 ;  /* 0x0000002600187308 */ /* 0x0005e20000000800 */
[----:B----4-:R-:W-:-:S01]  /*cbb0*/  FADD.FTZ R72, R54, R79 ;  /* 0x0000004f36487221 */ /* 0x010fc20000010000 */
[----:B------:R-:W-:-:S06]  /*cbc0*/  FFMA.FTZ R56, R2, R109, -R52 ;  /* 0x0000006d02387223 */ /* 0x000fcc0000010834 */
[----:B------:R-:W3:Y:S01]  /*cbd0*/  MUFU.EX2 R33, R33 ;  /* 0x0000002100217308 */ /* 0x000ee20000000800 */
[----:B--2---:R-:W-:-:S01]  /*cbe0*/  FFMA.FTZ R38, R2, R71, -R95 ;  /* 0x0000004702267223 */ /* 0x004fc2000001085f */
[----:B------:R-:W-:Y:S01]  /*cbf0*/  FFMA.FTZ R71, R2, R107, -R52 ;  /* 0x0000006b02477223 */ /* 0x000fe20000010834 */
[----:B------:R-:W-:-:S01]  /*cc00*/  FADD.FTZ R83, R29, R74 ;  /* 0x0000004a1d537221 */ /* 0x000fc20000010000 */
[----:B------:R-:W-:-:S04]  /*cc10*/  SHF.R.S32.HI R70, RZ, 0x1f, R13 ;  /* 0x0000001fff467819 */ /* 0x000fc8000001140d */
[----:B------:R-:W2:Y:S01]  /*cc20*/  MUFU.EX2 R58, R58 ;  /* 0x0000003a003a7308 */ /* 0x000ea20000000800 */
[----:B-1----:R-:W-:-:S01]  /*cc30*/  FADD.FTZ R79, R67, R72 ;  /* 0x00000048434f7221 */ /* 0x002fc20000010000 */
[----:B------:R-:W-:Y:S01]  /*cc40*/  FFMA.FTZ R41, R2, R41, -R52 ;  /* 0x0000002902297223 */ /* 0x000fe20000010834 */
[----:B------:R-:W-:-:S01]  /*cc50*/  FADD.FTZ R74, R20, R83 ;  /* 0x00000053144a7221 */ /* 0x000fc20000010000 */
[----:B------:R-:W-:-:S04]  /*cc60*/  LEA.HI R13, R70, R13, RZ, 0x7 ;  /* 0x0000000d460d7211 */ /* 0x000fc800078f38ff */
[----:B------:R-:W1:Y:S01]  /*cc70*/  MUFU.EX2 R71, R71 ;  /* 0x0000004700477308 */ /* 0x000e620000000800 */
[----:B------:R-:W-:-:S01]  /*cc80*/  FFMA.FTZ R70, R2, R61, -R52 ;  /* 0x0000003d02467223 */ /* 0x000fc20000010834 */
[----:B0-----:R-:W-:Y:S01]  /*cc90*/  FADD.FTZ R72, R50, R79 ;  /* 0x0000004f32487221 */ /* 0x001fe20000010000 */
[----:B------:R-:W-:-:S05]  /*cca0*/  FFMA.FTZ R62, R2, R111, -R52 ;  /* 0x0000006f023e7223 */ /* 0x000fca0000010834 */
[----:B------:R-:W-:Y:S01]  /*ccb0*/  MUFU.EX2 R11, R11 ;  /* 0x0000000b000b7308 */ /* 0x000fe20000000800 */
[----:B------:R-:W-:Y:S02]  /*ccc0*/  @!P0 VIADD R61, R10, 0x19c40 ;  /* 0x00019c400a3d8836 */ /* 0x000fe40000000000 */
[----:B------:R-:W-:Y:S01]  /*ccd0*/  FADD.FTZ R83, R37, R74 ;  /* 0x0000004a25537221 */ /* 0x000fe20000010000 */
[----:B------:R-:W-:-:S04]  /*cce0*/  FFMA.FTZ R47, R2, R47, -R95 ;  /* 0x0000002f022f7223 */ /* 0x000fc8000001085f */
[----:B------:R-:W0:Y:S01]  /*ccf0*/  MUFU.EX2 R56, R56 ;  /* 0x0000003800387308 */ /* 0x000e220000000800 */
[----:B------:R-:W-:-:S01]  /*cd00*/  FFMA.FTZ R40, R2, R75, -R95 ;  /* 0x0000004b02287223 */ /* 0x000fc2000001085f */
[----:B---3--:R-:W-:Y:S01]  /*cd10*/  FADD.FTZ R79, R33, R72 ;  /* 0x00000048214f7221 */ /* 0x008fe20000010000 */
[----:B------:R-:W-:-:S05]  /*cd20*/  FFMA.FTZ R75, R2, R113, -R52 ;  /* 0x00000071024b7223 */ /* 0x000fca0000010834 */
[----:B------:R-:W3:Y:S01]  /*cd30*/  MUFU.EX2 R26, R26 ;  /* 0x0000001a001a7308 */ /* 0x000ee20000000800 */
[----:B------:R-:W-:-:S01]  /*cd40*/  FADD.FTZ R74, R24, R83 ;  /* 0x00000053184a7221 */ /* 0x000fc20000010000 */
[----:B------:R-:W-:Y:S01]  /*cd50*/  FFMA.FTZ R5, R2, R5, -R95 ;  /* 0x0000000502057223 */ /* 0x000fe2000001085f */
[----:B------:R-:W-:-:S05]  /*cd60*/  @!P0 PRMT R61, RZ, 0x654, R61 ;  /* 0x00000654ff3d8816 */ /* 0x000fca000000003d */
[----:B------:R-:W4:Y:S01]  /*cd70*/  MUFU.EX2 R41, R41 ;  /* 0x0000002900297308 */ /* 0x000f220000000800 */
[----:B------:R-:W-:-:S01]  /*cd80*/  FFMA.FTZ R65, R2, R65, -R52 ;  /* 0x0000004102417223 */ /* 0x000fc20000010834 */
[----:B--2---:R-:W-:Y:S01]  /*cd90*/  FADD.FTZ R72, R58, R79 ;  /* 0x0000004f3a487221 */ /* 0x004fe20000010000 */
[----:B------:R-:W-:-:S01]  /*cda0*/  FFMA.FTZ R60, R2, R115, -R52 ;  /* 0x00000073023c7223 */ /* 0x000fc20000010834 */
[----:B------:R-:W-:Y:S01]  /*cdb0*/  FADD.FTZ R74, R45, R74 ;  /* 0x0000004a2d4a7221 */ /* 0x000fe20000010000 */
[----:B------:R2:W-:Y:S03]  /*cdc0*/  @!P0 SYNCS.ARRIVE.TRANS64.RED.A1T0 RZ, [R61+URZ], RZ ;  /* 0x000000ff3dff89a7 */ /* 0x0005e6000810043f */
[----:B------:R-:W5:Y:S01]  /*cdd0*/  MUFU.EX2 R62, R62 ;  /* 0x0000003e003e7308 */ /* 0x000f620000000800 */
[----:B-1----:R-:W-:-:S01]  /*cde0*/  FADD.FTZ R79, R71, R72 ;  /* 0x00000048474f7221 */ /* 0x002fc20000010000 */
[----:B------:R-:W-:-:S06]  /*cdf0*/  FFMA.FTZ R49, R2, R49, -R52 ;  /* 0x0000003102317223 */ /* 0x000fcc0000010834 */
[----:B------:R-:W1:Y:S01]  /*ce00*/  MUFU.EX2 R47, R47 ;  /* 0x0000002f002f7308 */ /* 0x000e620000000800 */
[----:B0-----:R-:W-:-:S01]  /*ce10*/  FADD.FTZ R72, R56, R79 ;  /* 0x0000004f38487221 */ /* 0x001fc20000010000 */
[----:B------:R-:W-:-:S06]  /*ce20*/  FFMA.FTZ R55, R2, R55, -R95 ;  /* 0x0000003702377223 */ /* 0x000fcc000001085f */
[----:B------:R-:W0:Y:S01]  /*ce30*/  MUFU.EX2 R75, R75 ;  /* 0x0000004b004b7308 */ /* 0x000e220000000800 */
[----:B------:R-:W-:-:S07]  /*ce40*/  FFMA.FTZ R66, R2, R117, -R52 ;  /* 0x0000007502427223 */ /* 0x000fce0000010834 */
[----:B------:R-:W0:Y:S08]  /*ce50*/  MUFU.EX2 R5, R5 ;  /* 0x0000000500057308 */ /* 0x000e300000000800 */
[----:B--2---:R2:W-:Y:S01]  /*ce60*/  MUFU.EX2 R61, R65 ;  /* 0x00000041003d7308 */ /* 0x0045e20000000800 */
[----:B------:R-:W-:-:S01]  /*ce70*/  FFMA.FTZ R53, R2, R53, -R52 ;  /* 0x0000003502357223 */ /* 0x000fc20000010834 */
[----:B--2---:R-:W-:-:S06]  /*ce80*/  FADD.FTZ R65, R11, R74 ;  /* 0x0000004a0b417221 */ /* 0x004fcc0000010000 */
[----:B------:R-:W2:Y:S01]  /*ce90*/  MUFU.EX2 R60, R60 ;  /* 0x0000003c003c7308 */ /* 0x000ea20000000800 */
[----:B---3--:R-:W-:-:S01]  /*cea0*/  FADD.FTZ R79, R26, R65 ;  /* 0x000000411a4f7221 */ /* 0x008fc20000010000 */
[----:B----4-:R-:W-:Y:S01]  /*ceb0*/  FADD.FTZ R65, R41, R72 ;  /* 0x0000004829417221 */ /* 0x010fe20000010000 */
[----:B------:R-:W-:-:S05]  /*cec0*/  FFMA.FTZ R15, R2, R15, -R95 ;  /* 0x0000000f020f7223 */ /* 0x000fca000001085f */
[----:B------:R-:W3:Y:S01]  /*ced0*/  MUFU.EX2 R49, R49 ;  /* 0x0000003100317308 */ /* 0x000ee20000000800 */
[----:B------:R-:W-:-:S01]  /*cee0*/  FADD.FTZ R74, R28, R79 ;  /* 0x0000004f1c4a7221 */ /* 0x000fc20000010000 */
[----:B-----5:R-:W-:Y:S01]  /*cef0*/  FADD.FTZ R72, R62, R65 ;  /* 0x000000413e487221 */ /* 0x020fe20000010000 */
[----:B------:R-:W-:-:S01]  /*cf00*/  FFMA.FTZ R43, R2, R43, -R52 ;  /* 0x0000002b022b7223 */ /* 0x000fc20000010834 */
[----:B------:R-:W-:Y:S01]  /*cf10*/  FFMA.FTZ R14, R2, R59, -R95 ;  /* 0x0000003b020e7223 */ /* 0x000fe2000001085f */
[----:B-1----:R-:W-:-:S03]  /*cf20*/  FADD.FTZ R74, R47, R74 ;  /* 0x0000004a2f4a7221 */ /* 0x002fc60000010000 */
[----:B------:R-:W-:Y:S01]  /*cf30*/  MUFU.EX2 R55, R55 ;  /* 0x0000003700377308 */ /* 0x000fe20000000800 */
[----:B0-----:R-:W-:-:S01]  /*cf40*/  FADD.FTZ R79, R75, R72 ;  /* 0x000000484b4f7221 */ /* 0x001fc20000010000 */
[----:B------:R-:W-:-:S06]  /*cf50*/  FFMA.FTZ R64, R2, R57, -R52 ;  /* 0x0000003902407223 */ /* 0x000fcc0000010834 */
[----:B------:R-:W0:Y:S01]  /*cf60*/  MUFU.EX2 R66, R66 ;  /* 0x0000004200427308 */ /* 0x000e220000000800 */
[----:B------:R-:W-:-:S01]  /*cf70*/  FADD.FTZ R83, R5, R74 ;  /* 0x0000004a05537221 */ /* 0x000fc20000010000 */
[----:B------:R-:W-:Y:S01]  /*cf80*/  FFMA.FTZ R21, R2, R21, -R95 ;  /* 0x0000001502157223 */ /* 0x000fe2000001085f */
[----:B------:R-:W-:-:S05]  /*cf90*/  F2FP.SATFINITE.E4M3.F32.PACK_AB_MERGE_C R151, R45, R24, RZ ;  /* 0x000000182d97723e */ /* 0x000fca00048070ff */
[----:B------:R-:W1:Y:S01]  /*cfa0*/  MUFU.EX2 R53, R53 ;  /* 0x0000003500357308 */ /* 0x000e620000000800 */
[----:B--2---:R-:W-:-:S01]  /*cfb0*/  FADD.FTZ R24, R60, R79 ;  /* 0x0000004f3c187221 */ /* 0x004fc20000010000 */
[----:B------:R-:W-:Y:S01]  /*cfc0*/  FFMA.FTZ R36, R2, R63, -R95 ;  /* 0x0000003f02247223 */ /* 0x000fe2000001085f */
[----:B------:R-:W-:-:S05]  /*cfd0*/  FADD.FTZ R83, R30, R83 ;  /* 0x000000531e537221 */ /* 0x000fca0000010000 */
[----:B------:R-:W2:Y:S01]  /*cfe0*/  MUFU.EX2 R15, R15 ;  /* 0x0000000f000f7308 */ /* 0x000ea20000000800 */
[----:B------:R-:W-:Y:S01]  /*cff0*/  F2FP.SATFINITE.E4M3.F32.PACK_AB_MERGE_C R149, R29, R12, RZ ;  /* 0x0000000c1d95723e */ /* 0x000fe200048070ff */
[----:B---3--:R-:W-:-:S06]  /*d000*/  FADD.FTZ R29, R49, R24 ;  /* 0x00000018311d7221 */ /* 0x008fcc0000010000 */
[----:B------:R-:W3:Y:S01]  /*d010*/  MUFU.EX2 R43, R43 ;  /* 0x0000002b002b7308 */ /* 0x000ee20000000800 */
[----:B------:R-:W-:-:S01]  /*d020*/  FADD.FTZ R24, R32, R83 ;  /* 0x0000005320187221 */ /* 0x000fc20000010000 */
[----:B------:R-:W-:-:S06]  /*d030*/  FFMA.FTZ R27, R2, R27, -R95 ;  /* 0x0000001b021b7223 */ /* 0x000fcc000001085f */
[----:B------:R-:W4:Y:S01]  /*d040*/  MUFU.EX2 R14, R14 ;  /* 0x0000000e000e7308 */ /* 0x000f220000000800 */
[----:B------:R-:W-:Y:S01]  /*d050*/  F2FP.SATFINITE.E4M3.F32.PACK_AB_MERGE_C R145, R47, R28, RZ ;  /* 0x0000001c2f91723e */ /* 0x000fe200048070ff */
[----:B0-----:R-:W-:Y:S01]  /*d060*/  FADD.FTZ R28, R66, R29 ;  /* 0x0000001d421c7221 */ /* 0x001fe20000010000 */
[----:B------:R-:W-:-:S05]  /*d070*/  F2FP.SATFINITE.E4M3.F32.PACK_AB_MERGE_C R147, R55, R32, RZ ;  /* 0x000000203793723e */ /* 0x000fca00048070ff */
[----:B------:R-:W0:Y:S01]  /*d080*/  MUFU.EX2 R64, R64 ;  /* 0x0000004000407308 */ /* 0x000e220000000800 */
[----:B------:R-:W-:-:S07]  /*d090*/  FADD.FTZ R32, R55, R24 ;  /* 0x0000001837207221 */ /* 0x000fce0000010000 */
[----:B------:R-:W5:Y:S01]  /*d0a0*/  MUFU.EX2 R21, R21 ;  /* 0x0000001500157308 */ /* 0x000f620000000800 */
[----:B------:R-:W-:-:S01]  /*d0b0*/  FFMA.FTZ R57, R2, R119, -R52 ;  /* 0x0000007702397223 */ /* 0x000fc20000010834 */
[----:B-1----:R-:W-:-:S06]  /*d0c0*/  FADD.FTZ R28, R53, R28 ;  /* 0x0000001c351c7221 */ /* 0x002fcc0000010000 */
[----:B------:R-:W1:Y:S01]  /*d0d0*/  MUFU.EX2 R36, R36 ;  /* 0x0000002400247308 */ /* 0x000e620000000800 */
[----:B------:R-:W-:-:S01]  /*d0e0*/  FFMA.FTZ R31, R2, R31, -R95 ;  /* 0x0000001f021f7223 */ /* 0x000fc2000001085f */
[----:B--2---:R-:W-:Y:S01]  /*d0f0*/  FADD.FTZ R45, R15, R32 ;  /* 0x000000200f2d7221 */ /* 0x004fe20000010000 */
[----:B------:R-:W-:-:S01]  /*d100*/  FFMA.FTZ R68, R2, R121, -R52 ;  /* 0x0000007902447223 */ /* 0x000fc20000010834 */
[----:B---3--:R-:W-:-:S04]  /*d110*/  FADD.FTZ R29, R43, R28 ;  /* 0x0000001c2b1d7221 */ /* 0x008fc80000010000 */
[----:B------:R-:W2:Y:S01]  /*d120*/  MUFU.EX2 R27, R27 ;  /* 0x0000001b001b7308 */ /* 0x000ea20000000800 */
[----:B----4-:R-:W-:-:S01]  /*d130*/  FADD.FTZ R28, R14, R45 ;  /* 0x0000002d0e1c7221 */ /* 0x010fc20000010000 */
[----:B------:R-:W-:Y:S01]  /*d140*/  F2FP.SATFINITE.E4M3.F32.PACK_AB_MERGE_C R149, R4, R87, R149 ;  /* 0x000000570495723e */ /* 0x000fe20004807095 */
[----:B0-----:R-:W-:-:S05]  /*d150*/  FADD.FTZ R4, R64, R29 ;  /* 0x0000001d40047221 */ /* 0x001fca0000010000 */
[----:B------:R-:W0:Y:S01]  /*d160*/  MUFU.EX2 R34, R34 ;  /* 0x0000002200227308 */ /* 0x000e220000000800 */
[----:B------:R-:W-:-:S01]  /*d170*/  FFMA.FTZ R39, R2, R39, -R95 ;  /* 0x0000002702277223 */ /* 0x000fc2000001085f */
[----:B-----5:R-:W-:Y:S01]  /*d180*/  FADD.FTZ R29, R21, R28 ;  /* 0x0000001c151d7221 */ /* 0x020fe20000010000 */
[----:B------:R-:W-:-:S05]  /*d190*/  FFMA.FTZ R35, R2, R35, -R95 ;  /* 0x0000002302237223 */ /* 0x000fca000001085f */
[----:B------:R-:W3:Y:S01]  /*d1a0*/  MUFU.EX2 R57, R57 ;  /* 0x0000003900397308 */ /* 0x000ee20000000800 */
[C---:B-1----:R-:W-:Y:S01]  /*d1b0*/  F2FP.SATFINITE.E4M3.F32.PACK_AB_MERGE_C R141, R36.reuse, R21, RZ ;  /* 0x00000015248d723e */ /* 0x042fe200048070ff */
[----:B------:R-:W-:-:S06]  /*d1c0*/  FADD.FTZ R36, R36, R29 ;  /* 0x0000001d24247221 */ /* 0x000fcc0000010000 */
[----:B------:R-:W-:Y:S08]  /*d1d0*/  MUFU.EX2 R31, R31 ;  /* 0x0000001f001f7308 */ /* 0x000ff00000000800 */
[----:B------:R-:W1:Y:S08]  /*d1e0*/  MUFU.EX2 R38, R38 ;  /* 0x0000002600267308 */ /* 0x000e700000000800 */
[----:B------:R-:W4:Y:S01]  /*d1f0*/  MUFU.EX2 R68, R68 ;  /* 0x0000004400447308 */ /* 0x000f220000000800 */
[----:B------:R-:W-:-:S01]  /*d200*/  FFMA.FTZ R123, R2, R123, -R52 ;  /* 0x0000007b027b7223 */ /* 0x000fc20000010834 */
[----:B--2---:R-:W-:-:S06]  /*d210*/  FADD.FTZ R29, R27, R36 ;  /* 0x000000241b1d7221 */ /* 0x004fcc0000010000 */
[----:B------:R2:W5:Y:S01]  /*d220*/  MUFU.EX2 R10, R70 ;  /* 0x00000046000a7308 */ /* 0x0005620000000800 */
[----:B------:R-:W-:Y:S01]  /*d230*/  F2FP.SATFINITE.E4M3.F32.PACK_AB_MERGE_C R145, R26, R11, R145 ;  /* 0x0000000b1a91723e */ /* 0x000fe20004807091 */
[----:B0-----:R-:W-:-:S06]  /*d240*/  FADD.FTZ R26, R34, R29 ;  /* 0x0000001d221a7221 */ /* 0x001fcc0000010000 */
[----:B------:R-:W-:Y:S01]  /*d250*/  MUFU.EX2 R39, R39 ;  /* 0x0000002700277308 */ /* 0x000fe20000000800 */
[----:B--2---:R-:W-:-:S01]  /*d260*/  FFMA.FTZ R70, R2, R69, -R52 ;  /* 0x0000004502467223 */ /* 0x004fc20000010834 */
[----:B------:R-:W-:-:S06]  /*d270*/  FFMA.FTZ R69, R2, R51, -R52 ;  /* 0x0000003302457223 */ /* 0x000fcc0000010834 */
[----:B------:R-:W0:Y:S01]  /*d280*/  MUFU.EX2 R42, R42 ;  /* 0x0000002a002a7308 */ /* 0x000e220000000800 */
[----:B---3--:R-:W-:-:S07]  /*d290*/  FADD.FTZ R21, R57, R4 ;  /* 0x0000000439157221 */ /* 0x008fce0000010000 */
[----:B------:R-:W2:Y:S01]  /*d2a0*/  MUFU.EX2 R35, R35 ;  /* 0x0000002300237308 */ /* 0x000ea20000000800 */
[----:B-1----:R-:W-:Y:S01]  /*d2b0*/  F2FP.SATFINITE.E4M3.F32.PACK_AB_MERGE_C R143, R38, R31, RZ ;  /* 0x0000001f268f723e */ /* 0x002fe200048070ff */
[----:B------:R-:W-:-:S06]  /*d2c0*/  FFMA.FTZ R63, R2, R93, -R95 ;  /* 0x0000005d023f7223 */ /* 0x000fcc000001085f */
[----:B------:R-:W1:Y:S01]  /*d2d0*/  MUFU.EX2 R40, R40 ;  /* 0x0000002800287308 */ /* 0x000e620000000800 */
[----:B------:R-:W-:-:S01]  /*d2e0*/  FADD.FTZ R31, R31, R26 ;  /* 0x0000001a1f1f7221 */ /* 0x000fc20000010000 */
[----:B------:R-:W-:Y:S01]  /*d2f0*/  FFMA.FTZ R44, R2, R89, -R95 ;  /* 0x00000059022c7223 */ /* 0x000fe2000001085f */
[----:B----4-:R-:W-:-:S05]  /*d300*/  FADD.FTZ R21, R68, R21 ;  /* 0x0000001544157221 */ /* 0x010fca0000010000 */
[----:B------:R-:W3:Y:S01]  /*d310*/  MUFU.EX2 R51, R123 ;  /* 0x0000007b00337308 */ /* 0x000ee20000000800 */
[----:B------:R-:W-:-:S01]  /*d320*/  FFMA.FTZ R59, R2, R91, -R95 ;  /* 0x0000005b023b7223 */ /* 0x000fc2000001085f */
[----:B------:R-:W-:Y:S01]  /*d330*/  FFMA.FTZ R73, R2, R73, -R52 ;  /* 0x0000004902497223 */ /* 0x000fe20000010834 */
[----:B------:R-:W-:-:S05]  /*d340*/  F2FP.SATFINITE.E4M3.F32.PACK_AB_MERGE_C R151, R37, R20, R151 ;  /* 0x000000142597723e */ /* 0x000fca0004807097 */
[----:B------:R-:W4:Y:S01]  /*d350*/  MUFU.EX2 R70, R70 ;  /* 0x0000004600467308 */ /* 0x000f220000000800 */
[----:B------:R-:W-:-:S01]  /*d360*/  FADD.FTZ R38, R38, R31 ;  /* 0x0000001f26267221 */ /* 0x000fc20000010000 */
[----:B-----5:R-:W-:Y:S01]  /*d370*/  FADD.FTZ R20, R10, R21 ;  /* 0x000000150a147221 */ /* 0x020fe20000010000 */
[----:B0-----:R-:W-:Y:S01]  /*d380*/  F2FP.SATFINITE.E4M3.F32.PACK_AB_MERGE_C R137, R42, R39, RZ ;  /* 0x000000272a89723e */ /* 0x001fe200048070ff */
[----:B------:R-:W-:-:S04]  /*d390*/  FFMA.FTZ R125, R2, R125, -R52 ;  /* 0x0000007d027d7223 */ /* 0x000fc80000010834 */
[----:B------:R-:W0:Y:S01]  /*d3a0*/  MUFU.EX2 R65, R69 ;  /* 0x0000004500417308 */ /* 0x000e220000000800 */
[----:B--2---:R-:W-:-:S01]  /*d3b0*/  FADD.FTZ R11, R35, R38 ;  /* 0x00000026230b7221 */ /* 0x004fc20000010000 */
[----:B------:R-:W-:Y:S01]  /*d3c0*/  FADD.FTZ R20, R61, R20 ;  /* 0x000000143d147221 */ /* 0x000fe20000010000 */
[----:B------:R-:W-:-:S05]  /*d3d0*/  FFMA.FTZ R77, R2, R77, -R52 ;  /* 0x0000004d024d7223 */ /* 0x000fca0000010834 */
[----:B------:R-:W-:Y:S01]  /*d3e0*/  MUFU.EX2 R46, R46 ;  /* 0x0000002e002e7308 */ /* 0x000fe20000000800 */
[C---:B-1----:R-:W-:Y:S01]  /*d3f0*/  F2FP.SATFINITE.E4M3.F32.PACK_AB_MERGE_C R137, R40.reuse, R35, R137 ;  /* 0x000000232889723e */ /* 0x042fe20004807089 */
[----:B------:R-:W-:-:S06]  /*d400*/  FADD.FTZ R40, R40, R11 ;  /* 0x0000000b28287221 */ /* 0x000fcc0000010000 */
[----:B------:R-:W1:Y:S01]  /*d410*/  MUFU.EX2 R63, R63 ;  /* 0x0000003f003f7308 */ /* 0x000e620000000800 */
[----:B------:R-:W-:Y:S01]  /*d420*/  F2FP.SATFINITE.E4M3.F32.PACK_AB_MERGE_C R147, R30, R5, R147 ;  /* 0x000000051e93723e */ /* 0x000fe20004807093 */
[----:B---3--:R-:W-:-:S06]  /*d430*/  FADD.FTZ R5, R51, R20 ;  /* 0x0000001433057221 */ /* 0x008fcc0000010000 */
[----:B------:R-:W2:Y:S01]  /*d440*/  MUFU.EX2 R44, R44 ;  /* 0x0000002c002c7308 */ /* 0x000ea20000000800 */
[----:B------:R-:W-:-:S07]  /*d450*/  FFMA.FTZ R127, R2, R127, -R52 ;  /* 0x0000007f027f7223 */ /* 0x000fce0000010834 */
[----:B------:R-:W3:Y:S01]  /*d460*/  MUFU.EX2 R12, R73 ;  /* 0x00000049000c7308 */ /* 0x000ee20000000800 */
[----:B----4-:R-:W-:Y:S01]  /*d470*/  F2FP.SATFINITE.E4M3.F32.PACK_AB_MERGE_C R51, R70, R51, RZ ;  /* 0x000000334633723e */ /* 0x010fe200048070ff */
[----:B------:R-:W-:-:S06]  /*d480*/  FADD.FTZ R39, R39, R40 ;  /* 0x0000002827277221 */ /* 0x000fcc0000010000 */
[----:B------:R-:W4:Y:S01]  /*d490*/  MUFU.EX2 R59, R59 ;  /* 0x0000003b003b7308 */ /* 0x000f220000000800 */
[----:B------:R-:W-:-:S07]  /*d4a0*/  FADD.FTZ R70, R70, R5 ;  /* 0x0000000546467221 */ /* 0x000fce0000010000 */
[----:B------:R-:W5:Y:S01]  /*d4b0*/  MUFU.EX2 R24, R125 ;  /* 0x0000007d00187308 */ /* 0x000f620000000800 */
[----:B------:R-:W-:-:S01]  /*d4c0*/  FFMA.FTZ R81, R2, R81, -R52 ;  /* 0x0000005102517223 */ /* 0x000fc20000010834 */
[----:B------:R-:W-:Y:S01]  /*d4d0*/  FFMA.FTZ R129, R2, R129, -R52 ;  /* 0x0000008102817223 */ /* 0x000fe20000010834 */
[----:B------:R-:W-:-:S01]  /*d4e0*/  FADD.FTZ R39, R42, R39 ;  /* 0x000000272a277221 */ /* 0x000fc20000010000 */
[----:B------:R-:W-:-:S04]  /*d4f0*/  SHF.R.S32.HI R13, RZ, 0x7, R13 ;  /* 0x00000007ff0d7819 */ /* 0x000fc8000001140d */
[----:B------:R-:W5:Y:S01]  /*d500*/  MUFU.EX2 R77, R77 ;  /* 0x0000004d004d7308 */ /* 0x000f620000000800 */
[----:B------:R-:W-:-:S01]  /*d510*/  FFMA.FTZ R52, R2, R85, -R52 ;  /* 0x0000005502347223 */ /* 0x000fc20000010834 */
[----:B0-----:R-:W-:Y:S01]  /*d520*/  FADD.FTZ R5, R65, R70 ;  /* 0x0000004641057221 */ /* 0x001fe20000010000 */
[----:B-1----:R-:W-:Y:S01]  /*d530*/  F2FP.SATFINITE.E4M3.F32.PACK_AB_MERGE_C R11, R63, R46, RZ ;  /* 0x0000002e3f0b723e */ /* 0x002fe200048070ff */
[----:B--2---:R-:W-:-:S04]  /*d540*/  FADD.FTZ R20, R44, R39 ;  /* 0x000000272c147221 */ /* 0x004fc80000010000 */
[----:B------:R-:W0:Y:S01]  /*d550*/  MUFU.EX2 R127, R127 ;  /* 0x0000007f007f7308 */ /* 0x000e220000000800 */
[----:B------:R-:W-:Y:S01]  /*d560*/  VIMNMX R76, RZ, R13, !PT ;  /* 0x0000000dff4c7248 */ /* 0x000fe20007fe0100 */
[----:B---3--:R-:W-:Y:S01]  /*d570*/  FADD.FTZ R5, R12, R5 ;  /* 0x000000050c057221 */ /* 0x008fe20000010000 */
[C---:B----4-:R-:W-:Y:S01]  /*d580*/  F2FP.SATFINITE.E4M3.F32.PACK_AB_MERGE_C R139, R59.reuse, R44, R11 ;  /* 0x0000002c3b8b723e */ /* 0x050fe2000480700b */
[----:B------:R-:W-:-:S04]  /*d590*/  FADD.FTZ R59, R59, R20 ;  /* 0x000000143b3b7221 */ /* 0x000fc80000010000 */
[----:B------:R-:W1:Y:S01]  /*d5a0*/  MUFU.EX2 R4, R81 ;  /* 0x0000005100047308 */ /* 0x000e620000000800 */
[----:B------:R-:W-:Y:S01]  /*d5b0*/  F2FP.SATFINITE.E4M3.F32.PACK_AB_MERGE_C R141, R14, R15, R141 ;  /* 0x0000000f0e8d723e */ /* 0x000fe2000480708d */
[----:B-----5:R-:W-:Y:S01]  /*d5c0*/  FADD.FTZ R14, R24, R5 ;  /* 0x00000005180e7221 */ /* 0x020fe20000010000 */
[----:B------:R-:W-:Y:S01]  /*d5d0*/  VIADD R20, R90, 0xfffffffe ;  /* 0xfffffffe5a147836 */ /* 0x000fe20000000000 */
[----:B------:R2:W-:Y:S04]  /*d5e0*/  STL [R1+0x14], R76 ;  /* 0x0000144c01007387 */ /* 0x0005e80000100800 */
[----:B------:R-:W3:Y:S01]  /*d5f0*/  MUFU.EX2 R129, R129 ;  /* 0x0000008100817308 */ /* 0x000ee20000000800 */
[----:B------:R-:W-:-:S07]  /*d600*/  FADD.FTZ R14, R77, R14 ;  /* 0x0000000e4d0e7221 */ /* 0x000fce0000010000 */
[----:B------:R-:W4:Y:S01]  /*d610*/  MUFU.EX2 R52, R52 ;  /* 0x0000003400347308 */ /* 0x000f220000000800 */
[----:B------:R-:W-:Y:S01]  /*d620*/  ISETP.GE.AND P0, PT, R20, R76, PT ;  /* 0x0000004c1400720c */ /* 0x000fe20003f06270 */
[----:B0-----:R-:W-:Y:S01]  /*d630*/  FADD.FTZ R5, R127, R14 ;  /* 0x0000000e7f057221 */ /* 0x001fe20000010000 */
[----:B------:R-:W-:-:S03]  /*d640*/  F2FP.SATFINITE.E4M3.F32.PACK_AB_MERGE_C R142, R61, R10, R51 ;  /* 0x0000000a3d8e723e */ /* 0x000fc60004807033 */
[----:B-1----:R-:W-:Y:S01]  /*d650*/  FADD.FTZ R10, R4, R5 ;  /* 0x00000005040a7221 */ /* 0x002fe20000010000 */
[----:B------:R-:W-:Y:S01]  /*d660*/  F2FP.SATFINITE.E4M3.F32.PACK_AB_MERGE_C R148, R67, R54, RZ ;  /* 0x000000364394723e */ /* 0x000fe200048070ff */
[----:B------:R-:W-:Y:S01]  /*d670*/  FADD.FTZ R46, R46, R59 ;  /* 0x0000003b2e2e7221 */ /* 0x000fe20000010000 */
[----:B------:R-:W-:Y:S01]  /*d680*/  F2FP.SATFINITE.E4M3.F32.PACK_AB_MERGE_C R150, R71, R58, RZ ;  /* 0x0000003a4796723e */ /* 0x000fe200048070ff */
[----:B---3--:R-:W-:Y:S01]  /*d690*/  FADD.FTZ R5, R129, R10 ;  /* 0x0000000a81057221 */ /* 0x008fe20000010000 */
[----:B------:R-:W-:Y:S01]  /*d6a0*/  F2FP.SATFINITE.E4M3.F32.PACK_AB_MERGE_C R144, R75, R62, RZ ;  /* 0x0000003e4b90723e */ /* 0x000fe200048070ff */
[----:B------:R-:W-:Y:S01]  /*d6b0*/  IMAD.MOV.U32 R135, RZ, RZ, RZ ;  /* 0x000000ffff877224 */ /* 0x000fe200078e00ff */
[----:B------:R-:W-:Y:S01]  /*d6c0*/  F2FP.SATFINITE.E4M3.F32.PACK_AB_MERGE_C R146, R53, R66, RZ ;  /* 0x000000423592723e */ /* 0x000fe200048070ff */
[----:B------:R-:W-:Y:S01]  /*d6d0*/  BSSY B0, `(.L_x_1948) ;  /* 0x00002bb000007945 */ /* 0x000fe20003800000 */
[----:B------:R-:W-:Y:S02]  /*d6e0*/  F2FP.SATFINITE.E4M3.F32.PACK_AB_MERGE_C R140, R68, R57, RZ ;  /* 0x00000039448c723e */ /* 0x000fe400048070ff */
[----:B----4-:R-:W-:-:S02]  /*d6f0*/  F2FP.SATFINITE.E4M3.F32.PACK_AB_MERGE_C R11, R52, R129, RZ ;  /* 0x00000081340b723e */ /* 0x010fc400048070ff */
[----:B------:R-:W-:Y:S01]  /*d700*/  F2FP.SATFINITE.E4M3.F32.PACK_AB_MERGE_C R24, R77, R24, RZ ;  /* 0x000000184d18723e */ /* 0x000fe200048070ff */
[----:B------:R-:W-:Y:S01]  /*d710*/  FADD.FTZ R5, R52, R5 ;  /* 0x0000000534057221 */ /* 0x000fe20000010000 */
[----:B------:R-:W-:Y:S01]  /*d720*/  F2FP.SATFINITE.E4M3.F32.PACK_AB_MERGE_C R138, R4, R127, R11 ;  /* 0x0000007f048a723e */ /* 0x000fe2000480700b */
[----:B------:R-:W-:Y:S01]  /*d730*/  FADD.FTZ R4, R63, R46 ;  /* 0x0000002e3f047221 */ /* 0x000fe20000010000 */
[----:B------:R-:W-:Y:S01]  /*d740*/  F2FP.SATFINITE.E4M3.F32.PACK_AB_MERGE_C R143, R34, R27, R143 ;  /* 0x0000001b228f723e */ /* 0x000fe2000480708f */
[--C-:B------:R-:W-:Y:S01]  /*d750*/  IMAD.MOV.U32 R134, RZ, RZ, R135.reuse ;  /* 0x000000ffff867224 */ /* 0x100fe200078e0087 */
        /* <DEDUP_REMOVED lines=52> */
[----:B--2---:R-:W-:Y:S06]  /*daa0*/  @!P0 BRA `(.L_x_1949) ;  /* 0x0000002400f48947 */ /* 0x004fec0003800000 */
        /* <DEDUP_REMOVED lines=28> */
[----:B------:R-:W-:-:S07]  /*dc70*/  CS2R R88, SRZ ;  /* 0x0000000000587805 */ /* 0x000fce000001ff00 */
.L_x_1961:
[----:B------:R-:W-:-:S04]  /*dc80*/  ISETP.NE.AND P0, PT, R10, 0x1, PT ;  /* 0x000000010a00780c */ /* 0x000fc80003f05270 */
[----:B------:R-:W-:-:S04]  /*dc90*/  SEL R22, RZ, 0x1, P0 ;  /* 0x00000001ff167807 */ /* 0x000fc80000000000 */
[----:B------:R-:W-:Y:S01]  /*dca0*/  LOP3.LUT R22, R11, R22, RZ, 0x3c, !PT ;  /* 0x000000160b167212 */ /* 0x000fe200078e3cff */
[----:B------:R-:W-:Y:S06]  /*dcb0*/  @!P1 BRA `(.L_x_1950) ;  /* 0x0000000000049947 */ /* 0x000fec0003800000 */
[----:B------:R-:W-:Y:S01]  /*dcc0*/  BPT.TRAP 0x1 ;  /* 0x000000040000795c */ /* 0x000fe20000300000 */
.L_x_1950:
        /* <DEDUP_REMOVED lines=8> */
.L_x_1951:
[----:B------:R-:W2:Y:S01]  /*dd50*/  LDL R3, [R1+0xc] ;  /* 0x00000c0001037983 */ /* 0x000ea20000100800 */
[----:B------:R-:W-:Y:S01]  /*dd60*/  BSSY B2, `(.L_x_1952) ;  /* 0x0000006000027945 */ /* 0x000fe20003800000 */
[----:B------:R-:W-:Y:S02]  /*dd70*/  IMAD.MOV.U32 R25, RZ, RZ, -0x3ffffff0 ;  /* 0xc0000010ff197424 */ /* 0x000fe400078e00ff */
[----:B--2---:R-:W-:Y:S01]  /*dd80*/  IMAD R24, R18, 0x300, R3 ;  /* 0x0000030012187824 */ /* 0x004fe200078e0203 */
[----:B-1----:R-:W-:Y:S06]  /*dd90*/  @P0 BRA `(.L_x_1953) ;  /* 0x0000000000080947 */ /* 0x002fec0003800000 */
[----:B------:R-:W1:Y:S02]  /*dda0*/  SYNCS.PHASECHK.TRANS64.TRYWAIT P0, [R21+URZ+0x19c30], R0 ;  /* 0x019c3000150075a7 */ /* 0x000e64000800017f */
[----:B-1----:R-:W-:Y:S05]  /*ddb0*/  @!P0 BRA `(.L_x_1954) ;  /* 0x000000d400bc8947 */ /* 0x002fea0003800000 */
.L_x_1953:
[----:B------:R-:W-:Y:S05]  /*ddc0*/  BSYNC B2 ;  /* 0x0000000000027941 */ /* 0x000fea0003800000 */
.L_x_1952:
        /* <DEDUP_REMOVED lines=27> */
.L_x_1955:
[----:B01----:R-:W-:Y:S01]  /*df80*/  SHF.L.U32 R0, R11, 0x1f, RZ ;  /* 0x0000001f0b007819 */ /* 0x003fe200000006ff */
[----:B------:R-:W-:-:S04]  /*df90*/  IMAD R152, R10, 0x8, R16 ;  /* 0x000000080a987824 */ /* 0x000fc800078e0210 */
[----:B------:R0:W1:Y:S01]  /*dfa0*/  SYNCS.PHASECHK.TRANS64.TRYWAIT P0, [R152+URZ+0x19c50], R0 ;  /* 0x019c5000980075a7 */ /* 0x000062000800017f */
[----:B------:R-:W-:Y:S05]  /*dfb0*/  @!P1 BRA `(.L_x_1956) ;  /* 0x0000000000049947 */ /* 0x000fea0003800000 */
[----:B------:R-:W-:Y:S01]  /*dfc0*/  BPT.TRAP 0x1 ;  /* 0x000000040000795c */ /* 0x000fe20000300000 */
.L_x_1956:
[----:B------:R-:W-:Y:S04]  /*dfd0*/  BSSY B2, `(.L_x_1957) ;  /* 0x0000004000027945 */ /* 0x000fe80003800000 */
[----:B-1----:R-:W-:Y:S05]  /*dfe0*/  @P0 BRA `(.L_x_1958) ;  /* 0x0000000000080947 */ /* 0x002fea0003800000 */
[----:B------:R-:W1:Y:S02]  /*dff0*/  SYNCS.PHASECHK.TRANS64.TRYWAIT P0, [R152+URZ+0x19c50], R0 ;  /* 0x019c5000980075a7 */ /* 0x000e64000800017f */
[----:B-1----:R-:W-:Y:S05]  /*e000*/  @!P0 BRA `(.L_x_1959) ;  /* 0x000000d4003c8947 */ /* 0x002fea0003800000 */
.L_x_1958:
[----:B------:R-:W-:Y:S05]  /*e010*/  BSYNC B2 ;  /* 0x0000000000027941 */ /* 0x000fea0003800000 */
.L_x_1957:
[----:B01----:R-:W-:Y:S01]  /*e020*/  VIADD R0, R16, 0x3000 ;  /* 0x0000300010007836 */ /* 0x003fe20000000000 */
[----:B------:R-:W2:Y:S01]  /*e030*/  LDL R3, [R1+0x2c] ;  /* 0x00002c0001037983 */ /* 0x000ea20000100800 */
[----:B------:R-:W-:Y:S01]  /*e040*/  IMAD.MOV.U32 R11, RZ, RZ, 0x40000040 ;  /* 0x40000040ff0b7424 */ /* 0x000fe200078e00ff */
[----:B------:R-:W-:Y:S02]  /*e050*/  WARPGROUP.ARRIVE ;  /* 0x00000000000079c5 */ /* 0x000fe40000000000 */
[----:B------:R-:W-:Y:S02]  /*e060*/  SHF.R.U32.HI R0, RZ, 0x4, R0 ;  /* 0x00000004ff007819 */ /* 0x000fe40000011600 */
[----:B------:R-:W-:Y:S02]  /*e070*/  R2UR UR7, R11 ;  /* 0x000000000b0772ca */ /* 0x000fe400000e0000 */
[----:B------:R-:W-:-:S04]  /*e080*/  LOP3.LUT R0, R0, 0x3fff, RZ, 0xc0, !PT ;  /* 0x00003fff00007812 */ /* 0x000fc800078ec0ff */
[----:B------:R-:W-:-:S05]  /*e090*/  LOP3.LUT R0, R0, 0x10000, RZ, 0xfc, !PT ;  /* 0x0001000000007812 */ /* 0x000fca00078efcff */
[----:B------:R-:W-:-:S05]  /*e0a0*/  IMAD R10, R10, 0x300, R0 ;  /* 0x000003000a0a7824 */ /* 0x000fca00078e0200 */
[----:B------:R-:W-:-:S13]  /*e0b0*/  R2UR UR6, R10 ;  /* 0x000000000a0672ca */ /* 0x000fda00000e0000 */
[----:B------:R-:W-:Y:S03]  /*e0c0*/  QGMMA.64x96x32.F32.E4M3.E4M3 R88, R148, gdesc[UR4], R88, gsb0 ;  /* 0x0160000494587df3 */ /* 0x000fe60008000858 */
[----:B------:R-:W-:Y:S02]  /*e0d0*/  WARPGROUP.DEPBAR.LE gsb0, 0x0 ;  /* 0x00008000000079c5 */ /* 0x000fe40000010000 */
[----:B------:R-:W3:Y:S04]  /*e0e0*/  LDL R149, [R1+0x20] ;  /* 0x0000200001957983 */ /* 0x000ee80000100800 */
[----:B------:R-:W3:Y:S04]  /*e0f0*/  LDL R150, [R1+0x1c] ;  /* 0x00001c0001967983 */ /* 0x000ee80000100800 */
[----:B------:R-:W4:Y:S01]  /*e100*/  LDL R151, [R1+0x28] ;  /* 0x0000280001977983 */ /* 0x000f220000100800 */
[----:B------:R-:W-:Y:S01]  /*e110*/  IMAD.MOV.U32 R0, RZ, RZ, -0x80 ;  /* 0xffffff80ff007424 */ /* 0x000fe200078e00ff */
[----:B------:R-:W-:Y:S01]  /*e120*/  WARPGROUP.ARRIVE ;  /* 0x00000000000079c5 */ /* 0x000fe20000000000 */
[----:B------:R-:W-:-:S02]  /*e130*/  VIADD R14, R10, 0x2 ;  /* 0x000000020a0e7836 */ /* 0x000fc40000000000 */
[----:B------:R-:W-:Y:S02]  /*e140*/  IMAD R0, R20, R0, 0x1 ;  /* 0x0000000114007424 */ /* 0x000fe400078e0200 */
[----:B------:R-:W-:Y:S01]  /*e150*/  IMAD.MOV.U32 R15, RZ, RZ, 0x40000040 ;  /* 0x40000040ff0f7424 */ /* 0x000fe200078e00ff */
[----:B------:R-:W-:Y:S01]  /*e160*/  R2UR UR6, R14 ;  /* 0x000000000e0672ca */ /* 0x000fe200000e0000 */
[----:B------:R-:W-:Y:S02]  /*e170*/  IMAD R0, R153, 0xc0, R0 ;  /* 0x000000c099007824 */ /* 0x000fe400078e0200 */
[C---:B------:R-:W-:Y:S01]  /*e180*/  VIADD R14, R10.reuse, 0x4 ;  /* 0x000000040a0e7836 */ /* 0x040fe20000000000 */
[----:B------:R-:W-:Y:S01]  /*e190*/  R2UR UR7, R15 ;  /* 0x000000000f0772ca */ /* 0x000fe200000e0000 */
[----:B------:R-:W-:Y:S02]  /*e1a0*/  IMAD.MOV.U32 R15, RZ, RZ, 0x40000040 ;  /* 0x40000040ff0f7424 */ /* 0x000fe400078e00ff */
[----:B------:R-:W-:-:S10]  /*e1b0*/  VIADD R10, R10, 0x6 ;  /* 0x000000060a0a7836 */ /* 0x000fd40000000000 */
[----:B------:R-:W-:Y:S01]  /*e1c0*/  QGMMA.64x96x32.F32.E4M3.E4M3 R88, R144, gdesc[UR4], R88, gsb0 ;  /* 0x0160000490587df3 */ /* 0x000fe20008000858 */
[----:B------:R-:W-:Y:S02]  /*e1d0*/  R2UR UR6, R14 ;  /* 0x000000000e0672ca */ /* 0x000fe400000e0000 */
[----:B------:R-:W-:Y:S01]  /*e1e0*/  R2UR UR7, R15 ;  /* 0x000000000f0772ca */ /* 0x000fe200000e0000 */
[----:B------:R-:W-:Y:S02]  /*e1f0*/  WARPGROUP.DEPBAR.LE gsb0, 0x0 ;  /* 0x00008000000079c5 */ /* 0x000fe40000010000 */
[----:B------:R-:W-:-:S10]  /*e200*/  WARPGROUP.ARRIVE ;  /* 0x00000000000079c5 */ /* 0x000fd40000000000 */
[----:B------:R-:W-:Y:S01]  /*e210*/  QGMMA.64x96x32.F32.E4M3.E4M3 R88, R140, gdesc[UR4], R88, gsb0 ;  /* 0x016000048c587df3 */ /* 0x000fe20008000858 */
[----:B------:R-:W-:Y:S02]  /*e220*/  R2UR UR6, R10 ;  /* 0x000000000a0672ca */ /* 0x000fe400000e0000 */
[----:B------:R-:W-:Y:S02]  /*e230*/  WARPGROUP.DEPBAR.LE gsb0, 0x0 ;  /* 0x00008000000079c5 */ /* 0x000fe40000010000 */
[----:B------:R-:W-:Y:S01]  /*e240*/  WARPGROUP.ARRIVE ;  /* 0x00000000000079c5 */ /* 0x000fe20000000000 */
[----:B---3--:R-:W-:-:S05]  /*e250*/  IADD3 R0, -R150, R0, R149 ;  /* 0x0000000096007210 */ /* 0x008fca0007ffe195 */
[----:B----4-:R-:W-:Y:S02]  /*e260*/  IMAD R0, R151, -0x2, R0 ;  /* 0xfffffffe97007824 */ /* 0x010fe400078e0200 */
[----:B------:R-:W0:Y:S02]  /*e270*/  S2R R151, SR_TID.X ;  /* 0x0000000000977919 */ /* 0x000e240000002100 */
[----:B--2---:R-:W-:-:S05]  /*e280*/  IMAD.IADD R0, R3, 0x1, R0 ;  /* 0x0000000103007824 */ /* 0x004fca00078e0200 */
        /* <DEDUP_REMOVED lines=90> */
[C---:B------:R-:W-:Y:S01]  /*e830*/  ISETP.GT.AND P2, PT, R0.reuse, 0x79, PT ;  /* 0x000000790000780c */ /* 0x040fe20003f44270 */
[----:B------:R-:W-:Y:S01]  /*e840*/  VIADD R0, R0, 0x8 ;  /* 0x0000000800007836 */ /* 0x000fe20000000000 */
[----:B------:R-:W-:Y:S02]  /*e850*/  FSEL R84, R84, -INF , P0 ;  /* 0xff80000054547808 */ /* 0x000fe40000000000 */
[----:B------:R-:W-:Y:S02]  /*e860*/  FMNMX.FTZ R3, R81, R3, !PT ;  /* 0x0000000351037209 */ /* 0x000fe40007810000 */
[----:B------:R-:W-:Y:S02]  /*e870*/  FSEL R85, R85, -INF , P2 ;  /* 0xff80000055557808 */ /* 0x000fe40001000000 */
[----:B------:R-:W-:Y:S02]  /*e880*/  FMNMX.FTZ R3, R84, R3, !PT ;  /* 0x0000000354037209 */ /* 0x000fe40007810000 */
[----:B------:R-:W-:-:S02]  /*e890*/  ISETP.GT.AND P2, PT, R0, RZ, PT ;  /* 0x000000ff0000720c */ /* 0x000fc40003f44270 */
[----:B------:R-:W-:Y:S02]  /*e8a0*/  FMNMX.FTZ R3, R85, R3, !PT ;  /* 0x0000000355037209 */ /* 0x000fe40007810000 */
[----:B------:R-:W-:Y:S02]  /*e8b0*/  ISETP.GT.AND P3, PT, R0, 0x1, PT ;  /* 0x000000010000780c */ /* 0x000fe40003f64270 */
[----:B------:R-:W-:Y:S01]  /*e8c0*/  FSEL R26, R26, -INF , P2 ;  /* 0xff8000001a1a7808 */ /* 0x000fe20001000000 */
[----:B------:R-:W1:Y:S01]  /*e8d0*/  SHFL.BFLY PT, R11, R3, 0x2, 0x1f ;  /* 0x0c401f00030b7f89 */ /* 0x000e6200000e0000 */
[C---:B------:R-:W-:Y:S02]  /*e8e0*/  ISETP.GT.AND P2, PT, R0.reuse, 0x8, PT ;  /* 0x000000080000780c */ /* 0x040fe40003f44270 */
[----:B------:R-:W-:Y:S02]  /*e8f0*/  FSEL R27, R27, -INF , P3 ;  /* 0xff8000001b1b7808 */ /* 0x000fe40001800000 */
[----:B------:R-:W-:-:S02]  /*e900*/  ISETP.GT.AND P3, PT, R0, 0x9, PT ;  /* 0x000000090000780c */ /* 0x000fc40003f64270 */
[----:B------:R-:W-:Y:S02]  /*e910*/  FSEL R30, R30, -INF , P2 ;  /* 0xff8000001e1e7808 */ /* 0x000fe40001000000 */
[C---:B------:R-:W-:Y:S02]  /*e920*/  ISETP.GT.AND P2, PT, R0.reuse, 0x10, PT ;  /* 0x000000100000780c */ /* 0x040fe40003f44270 */
[----:B------:R-:W-:Y:S02]  /*e930*/  FSEL R31, R31, -INF , P3 ;  /* 0xff8000001f1f7808 */ /* 0x000fe40001800000 */
[----:B------:R-:W-:Y:S02]  /*e940*/  ISETP.GT.AND P3, PT, R0, 0x11, PT ;  /* 0x000000110000780c */ /* 0x000fe40003f64270 */
[----:B------:R-:W-:Y:S02]  /*e950*/  FSEL R34, R34, -INF , P2 ;  /* 0xff80000022227808 */ /* 0x000fe40001000000 */
[----:B------:R-:W-:-:S02]  /*e960*/  ISETP.GT.AND P2, PT, R0, 0x18, PT ;  /* 0x000000180000780c */ /* 0x000fc40003f44270 */
[----:B------:R-:W-:Y:S02]  /*e970*/  FSEL R35, R35, -INF , P3 ;  /* 0xff80000023237808 */ /* 0x000fe40001800000 */
[----:B------:R-:W-:Y:S02]  /*e980*/  ISETP.GT.AND P3, PT, R0, 0x19, PT ;  /* 0x000000190000780c */ /* 0x000fe40003f64270 */
[----:B------:R-:W-:Y:S02]  /*e990*/  FSEL R38, R38, -INF , P2 ;  /* 0xff80000026267808 */ /* 0x000fe40001000000 */
[----:B-1----:R-:W-:Y:S01]  /*e9a0*/  FMNMX.FTZ R3, R3, R11, !PT ;  /* 0x0000000b03037209 */ /* 0x002fe20007810000 */
[----:B------:R-:W-:Y:S01]  /*e9b0*/  IMAD.MOV.U32 R11, RZ, RZ, 0x40000040 ;  /* 0x40000040ff0b7424 */ /* 0x000fe200078e00ff */
[----:B------:R-:W-:Y:S02]  /*e9c0*/  ISETP.GT.AND P2, PT, R0, 0x20, PT ;  /* 0x000000200000780c */ /* 0x000fe40003f44270 */
[----:B------:R-:W-:Y:S01]  /*e9d0*/  FSEL R39, R39, -INF , P3 ;  /* 0xff80000027277808 */ /* 0x000fe20001800000 */
[----:B------:R-:W1:Y:S01]  /*e9e0*/  SHFL.BFLY PT, R14, R3, 0x1, 0x1f ;  /* 0x0c201f00030e7f89 */ /* 0x000e6200000e0000 */
[----:B------:R-:W-:-:S02]  /*e9f0*/  R2UR UR7, R11 ;  /* 0x000000000b0772ca */ /* 0x000fc400000e0000 */
[----:B------:R-:W-:Y:S02]  /*ea00*/  ISETP.GT.AND P3, PT, R0, 0x21, PT ;  /* 0x000000210000780c */ /* 0x000fe40003f64270 */
[----:B------:R-:W-:Y:S02]  /*ea10*/  FSEL R42, R42, -INF , P2 ;  /* 0xff8000002a2a7808 */ /* 0x000fe40001000000 */
[C---:B------:R-:W-:Y:S02]  /*ea20*/  ISETP.GT.AND P2, PT, R0.reuse, 0x28, PT ;  /* 0x000000280000780c */ /* 0x040fe40003f44270 */
[----:B------:R-:W-:Y:S02]  /*ea30*/  FSEL R43, R43, -INF , P3 ;  /* 0xff8000002b2b7808 */ /* 0x000fe40001800000 */
[----:B------:R-:W-:Y:S02]  /*ea40*/  ISETP.GT.AND P3, PT, R0, 0x29, PT ;  /* 0x000000290000780c */ /* 0x000fe40003f64270 */
[----:B------:R-:W-:Y:S01]  /*ea50*/  FSEL R46, R46, -INF , P2 ;  /* 0xff8000002e2e7808 */ /* 0x000fe20001000000 */
[----:B------:R-:W-:Y:S01]  /*ea60*/  QGMMA.64x96x32.F32.E4M3.E4M3 R88, R136, gdesc[UR4], R88, gsb0 ;  /* 0x0160000488587df3 */ /* 0x000fe20008000858 */
[----:B------:R-:W-:-:S02]  /*ea70*/  ISETP.GT.AND P2, PT, R0, 0x30, PT ;  /* 0x000000300000780c */ /* 0x000fc40003f44270 */
[----:B------:R-:W-:Y:S02]  /*ea80*/  FSEL R47, R47, -INF , P3 ;  /* 0xff8000002f2f7808 */ /* 0x000fe40001800000 */
[----:B------:R-:W-:Y:S02]  /*ea90*/  ISETP.GT.AND P3, PT, R0, 0x31, PT ;  /* 0x000000310000780c */ /* 0x000fe40003f64270 */
[----:B------:R-:W-:Y:S02]  /*eaa0*/  FSEL R50, R50, -INF , P2 ;  /* 0xff80000032327808 */ /* 0x000fe40001000000 */
[----:B------:R-:W-:Y:S02]  /*eab0*/  ISETP.GT.AND P2, PT, R0, 0x38, PT ;  /* 0x000000380000780c */ /* 0x000fe40003f44270 */
[----:B-1----:R-:W-:Y:S02]  /*eac0*/  FMNMX.FTZ R3, R3, R14, !PT ;  /* 0x0000000e03037209 */ /* 0x002fe40007810000 */
[----:B------:R-:W-:-:S02]  /*ead0*/  FSEL R51, R51, -INF , P3 ;  /* 0xff80000033337808 */ /* 0x000fc40001800000 */
[----:B------:R-:W-:Y:S01]  /*eae0*/  FSETP.NEU.FTZ.AND P0, PT, R3, -INF , PT ;  /* 0xff8000000300780b */ /* 0x000fe20003f1d000 */
[----:B------:R-:W-:-:S01]  /*eaf0*/  FFMA.FTZ R11, R2, R3, -8 ;  /* 0xc1000000020b7423 */ /* 0x000fc20000010003 */
[----:B------:R-:W-:Y:S02]  /*eb00*/  ISETP.GT.AND P3, PT, R0, 0x39, PT ;  /* 0x000000390000780c */ /* 0x000fe40003f64270 */
[----:B------:R-:W-:Y:S02]  /*eb10*/  FSEL R54, R54, -INF , P2 ;  /* 0xff80000036367808 */ /* 0x000fe40001000000 */
[----:B------:R-:W-:Y:S02]  /*eb20*/  FSEL R11, R11, RZ, P0 ;  /* 0x000000ff0b0b7208 */ /* 0x000fe40000000000 */
[----:B------:R-:W-:Y:S02]  /*eb30*/  ISETP.GT.AND P2, PT, R0, 0x40, PT ;  /* 0x000000400000780c */ /* 0x000fe40003f44270 */
        /* <DEDUP_REMOVED lines=51> */
[----:B------:R-:W-:Y:S01]  /*ee70*/  MUFU.EX2 R10, R10 ;  /* 0x0000000a000a7308 */ /* 0x000fe20000000800 */
[----:B------:R-:W-:-:S02]  /*ee80*/  ISETP.GT.AND P3, PT, R0, 0x59, PT ;  /* 0x000000590000780c */ /* 0x000fc40003f64270 */
[----:B------:R-:W-:Y:S02]  /*ee90*/  FMNMX.FTZ R25, R51, R25, !PT ;  /* 0x0000001933197209 */ /* 0x000fe40007810000 */
[----:B------:R-:W-:Y:S02]  /*eea0*/  FSEL R70, R70, -INF , P2 ;  /* 0xff80000046467808 */ /* 0x000fe40001000000 */
[----:B------:R-:W-:Y:S01]  /*eeb0*/  FMNMX.FTZ R25, R54, R25, !PT ;  /* 0x0000001936197209 */ /* 0x000fe20007810000 */
[----:B------:R-:W-:Y:S01]  /*eec0*/  MUFU.EX2 R14, R14 ;  /* 0x0000000e000e7308 */ /* 0x000fe20000000800 */
[----:B------:R-:W-:Y:S02]  /*eed0*/  ISETP.GT.AND P2, PT, R0, 0x60, PT ;  /* 0x000000600000780c */ /* 0x000fe40003f44270 */
[----:B------:R-:W-:Y:S02]  /*eee0*/  FMNMX.FTZ R25, R55, R25, !PT ;  /* 0x0000001937197209 */ /* 0x000fe40007810000 */
[----:B------:R-:W-:-:S02]  /*eef0*/  FSEL R71, R71, -INF , P3 ;  /* 0xff80000047477808 */ /* 0x000fc40001800000 */
[----:B------:R-:W-:Y:S01]  /*ef00*/  FMNMX.FTZ R25, R58, R25, !PT ;  /* 0x000000193a197209 */ /* 0x000fe20007810000 */
[----:B------:R-:W-:Y:S01]  /*ef10*/  MUFU.EX2 R15, R15 ;  /* 0x0000000f000f7308 */ /* 0x000fe20000000800 */
[----:B------:R-:W-:Y:S02]  /*ef20*/  ISETP.GT.AND P3, PT, R0, 0x61, PT ;  /* 0x000000610000780c */ /* 0x000fe40003f64270 */
[----:B------:R-:W-:Y:S02]  /*ef30*/  FMNMX.FTZ R25, R59, R25, !PT ;  /* 0x000000193b197209 */ /* 0x000fe40007810000 */
[----:B------:R-:W-:Y:S02]  /*ef40*/  FSEL R74, R74, -INF , P2 ;  /* 0xff8000004a4a7808 */ /* 0x000fe40001000000 */
[----:B------:R-:W-:Y:S01]  /*ef50*/  FMNMX.FTZ R25, R62, R25, !PT ;  /* 0x000000193e197209 */ /* 0x000fe20007810000 */
[----:B------:R-:W-:Y:S01]  /*ef60*/  MUFU.EX2 R24, R24 ;  /* 0x0000001800187308 */ /* 0x000fe20000000800 */
[----:B------:R-:W-:-:S02]  /*ef70*/  ISETP.GT.AND P2, PT, R0, 0x68, PT ;  /* 0x000000680000780c */ /* 0x000fc40003f44270 */
[----:B------:R-:W-:Y:S02]  /*ef80*/  FMNMX.FTZ R25, R63, R25, !PT ;  /* 0x000000193f197209 */ /* 0x000fe40007810000 */
[----:B------:R-:W-:Y:S02]  /*ef90*/  FSEL R75, R75, -INF , P3 ;  /* 0xff8000004b4b7808 */ /* 0x000fe40001800000 */
[----:B------:R-:W-:Y:S01]  /*efa0*/  FMNMX.FTZ R25, R66, R25, !PT ;  /* 0x0000001942197209 */ /* 0x000fe20007810000 */
[----:B------:R-:W-:Y:S01]  /*efb0*/  MUFU.EX2 R32, R32 ;  /* 0x0000002000207308 */ /* 0x000fe20000000800 */
[----:B------:R-:W-:Y:S01]  /*efc0*/  ISETP.GT.AND P3, PT, R0, 0x69, PT ;  /* 0x000000690000780c */ /* 0x000fe20003f64270 */
[----:B------:R-:W-:Y:S02]  /*efd0*/  WARPGROUP.DEPBAR.LE gsb0, 0x0 ;  /* 0x00008000000079c5 */ /* 0x000fe40000010000 */
        /* <DEDUP_REMOVED lines=20> */
[----:B------:R-:W-:Y:S02]  /*f120*/  FSEL R86, R86, -INF , P2 ;  /* 0xff80000056567808 */ /* 0x000fe40001000000 */
[----:B------:R-:W-:Y:S02]  /*f130*/  FMNMX.FTZ R0, R83, R25, !PT ;  /* 0x0000001953007209 */ /* 0x000fe40007810000 */
[----:B------:R-:W-:Y:S01]  /*f140*/  FSEL R87, R87, -INF , P3 ;  /* 0xff80000057577808 */ /* 0x000fe20001800000 */
[----:B------:R1:W-:Y:S01]  /*f150*/  MUFU.EX2 R25, R60 ;  /* 0x0000003c00197308 */ /* 0x0003e20000000800 */
[----:B------:R-:W-:-:S02]  /*f160*/  FMNMX.FTZ R0, R86, R0, !PT ;  /* 0x0000000056007209 */ /* 0x000fc40007810000 */
[----:B0-----:R-:W-:Y:S02]  /*f170*/  LOP3.LUT R140, R151, 0x7f, RZ, 0xc0, !PT ;  /* 0x0000007f978c7812 */ /* 0x001fe400078ec0ff */
[----:B------:R-:W-:-:S03]  /*f180*/  FMNMX.FTZ R0, R87, R0, !PT ;  /* 0x0000000057007209 */ /* 0x000fc60007810000 */
[----:B------:R-:W-:Y:S01]  /*f190*/  MUFU.EX2 R41, R41 ;  /* 0x0000002900297308 */ /* 0x000fe20000000800 */
[----:B-1----:R-:W-:-:S01]  /*f1a0*/  FFMA.FTZ R60, R2, R65, -R11 ;  /* 0x00000041023c7223 */ /* 0x002fc2000001080b */
[----:B------:R-:W0:Y:S01]  /*f1b0*/  SHFL.BFLY PT, R61, R0, 0x2, 0x1f ;  /* 0x0c401f00003d7f89 */ /* 0x000e2200000e0000 */
[----:B------:R-:W-:-:S01]  /*f1c0*/  FFMA.FTZ R65, R2, R69, -R11 ;  /* 0x0000004502417223 */ /* 0x000fc2000001080b */
[C-C-:B------:R-:W-:Y:S01]  /*f1d0*/  FFMA.FTZ R69, R2.reuse, R76, -R11.reuse ;  /* 0x0000004c02457223 */ /* 0x140fe2000001080b */
[----:B------:R-:W-:-:S03]  /*f1e0*/  FFMA.FTZ R76, R2, R80, -R11 ;  /* 0x00000050024c7223 */ /* 0x000fc6000001080b */
[----:B------:R-:W-:Y:S08]  /*f1f0*/  MUFU.EX2 R44, R44 ;  /* 0x0000002c002c7308 */ /* 0x000ff00000000800 */
[----:B------:R-:W-:Y:S08]  /*f200*/  MUFU.EX2 R45, R45 ;  /* 0x0000002d002d7308 */ /* 0x000ff00000000800 */
[----:B------:R-:W-:Y:S01]  /*f210*/  MUFU.EX2 R48, R48 ;  /* 0x0000003000307308 */ /* 0x000fe20000000800 */
[----:B0-----:R-:W-:Y:S01]  /*f220*/  FMNMX.FTZ R0, R0, R61, !PT ;  /* 0x0000003d00007209 */ /* 0x001fe20007810000 */
[C-C-:B------:R-:W-:Y:S01]  /*f230*/  FFMA.FTZ R61, R2.reuse, R73, -R11.reuse ;  /* 0x00000049023d7223 */ /* 0x140fe2000001080b */
[----:B------:R-:W-:-:S01]  /*f240*/  FFMA.FTZ R73, R2, R77, -R11 ;  /* 0x0000004d02497223 */ /* 0x000fc2000001080b */
[----:B------:R-:W-:-:S02]  /*f250*/  FFMA.FTZ R77, R2, R81, -R11 ;  /* 0x00000051024d7223 */ /* 0x000fc4000001080b */
[----:B------:R-:W0:Y:S02]  /*f260*/  SHFL.BFLY PT, R72, R0, 0x1, 0x1f ;  /* 0x0c201f0000487f89 */ /* 0x000e2400000e0000 */
[----:B------:R-:W-:Y:S08]  /*f270*/  MUFU.EX2 R49, R49 ;  /* 0x0000003100317308 */ /* 0x000ff00000000800 */
[----:B------:R-:W-:Y:S08]  /*f280*/  MUFU.EX2 R52, R52 ;  /* 0x0000003400347308 */ /* 0x000ff00000000800 */
[----:B------:R-:W-:Y:S01]  /*f290*/  MUFU.EX2 R53, R53 ;  /* 0x0000003500357308 */ /* 0x000fe20000000800 */
[----:B0-----:R-:W-:-:S07]  /*f2a0*/  FMNMX.FTZ R0, R0, R72, !PT ;  /* 0x0000004800007209 */ /* 0x001fce0007810000 */
[----:B------:R-:W-:Y:S01]  /*f2b0*/  MUFU.EX2 R56, R56 ;  /* 0x0000003800387308 */ /* 0x000fe20000000800 */
[----:B------:R-:W-:Y:S02]  /*f2c0*/  FSEL R72, R3, RZ, P0 ;  /* 0x000000ff03487208 */ /* 0x000fe40000000000 */
[----:B------:R-:W-:Y:S01]  /*f2d0*/  FSETP.NEU.FTZ.AND P0, PT, R0, -INF , PT ;  /* 0xff8000000000780b */ /* 0x000fe20003f1d000 */
[----:B------:R-:W-:-:S02]  /*f2e0*/  FFMA.FTZ R11, R2, R0, -8 ;  /* 0xc1000000020b7423 */ /* 0x000fc40000010000 */
[----:B------:R-:W-:Y:S02]  /*f2f0*/  FADD.FTZ R72, -R72, R13 ;  /* 0x0000000d48487221 */ /* 0x000fe40000010100 */
[----:B------:R-:W-:Y:S01]  /*f300*/  MUFU.EX2 R57, R57 ;  /* 0x0000003900397308 */ /* 0x000fe20000000800 */
[----:B------:R-:W-:Y:S01]  /*f310*/  FSEL R11, R11, RZ, P0 ;  /* 0x000000ff0b0b7208 */ /* 0x000fe20000000000 */
[----:B------:R-:W-:Y:S01]  /*f320*/  FMUL.FTZ R13, R2, R72 ;  /* 0x00000048020d7220 */ /* 0x000fe20000410000 */
[----:B------:R-:W-:-:S02]  /*f330*/  FSEL R72, R0, RZ, P0 ;  /* 0x000000ff00487208 */ /* 0x000fc40000000000 */
[----:B------:R-:W-:Y:S01]  /*f340*/  ISETP.NE.AND P0, PT, R140, RZ, PT ;  /* 0x000000ff8c00720c */ /* 0x000fe20003f05270 */
[----:B------:R-:W-:-:S01]  /*f350*/  FFMA.FTZ R26, R2, R26, -R11 ;  /* 0x0000001a021a7223 */ /* 0x000fc2000001080b */
[----:B------:R-:W-:Y:S01]  /*f360*/  FFMA.FTZ R27, R2, R27, -R11 ;  /* 0x0000001b021b7223 */ /* 0x000fe2000001080b */
[----:B------:R-:W-:-:S01]  /*f370*/  FADD.FTZ R72, -R72, R12 ;  /* 0x0000000c48487221 */ /* 0x000fc20000010100 */
[----:B------:R-:W0:Y:S01]  /*f380*/  MUFU.EX2 R13, R13 ;  /* 0x0000000d000d7308 */ /* 0x000e220000000800 */
[----:B------:R-:W-:-:S01]  /*f390*/  FFMA.FTZ R30, R2, R30, -R11 ;  /* 0x0000001e021e7223 */ /* 0x000fc2000001080b */
[C-C-:B------:R-:W-:Y:S01]  /*f3a0*/  FFMA.FTZ R31, R2.reuse, R31, -R11.reuse ;  /* 0x0000001f021f7223 */ /* 0x140fe2000001080b */
[C---:B------:R-:W-:Y:S01]  /*f3b0*/  FMUL.FTZ R12, R2.reuse, R72 ;  /* 0x00000048020c7220 */ /* 0x040fe20000410000 */
        /* <DEDUP_REMOVED lines=13> */
[----:B0-----:R-:W-:-:S01]  /*f490*/  FFMA.FTZ R5, R13, R5, R10 ;  /* 0x000000050d057223 */ /* 0x001fc2000001000a */
[C-C-:B------:R-:W-:Y:S01]  /*f4a0*/  FFMA.FTZ R55, R2.reuse, R55, -R11.reuse ;  /* 0x0000003702377223 */ /* 0x140fe2000001080b */
[----:B------:R-:W-:-:S01]  /*f4b0*/  FFMA.FTZ R58, R2, R58, -R11 ;  /* 0x0000003a023a7223 */ /* 0x000fc2000001080b */
[----:B------:R-:W-:Y:S01]  /*f4c0*/  FFMA.FTZ R59, R2, R59, -R11 ;  /* 0x0000003b023b7223 */ /* 0x000fe2000001080b */
[----:B------:R-:W-:-:S01]  /*f4d0*/  FADD.FTZ R5, R14, R5 ;  /* 0x000000050e057221 */ /* 0x000fc20000010000 */
[C-C-:B------:R-:W-:Y:S01]  /*f4e0*/  FFMA.FTZ R62, R2.reuse, R62, -R11.reuse ;  /* 0x0000003e023e7223 */ /* 0x140fe2000001080b */
[----:B------:R-:W-:-:S01]  /*f4f0*/  FFMA.FTZ R63, R2, R63, -R11 ;  /* 0x0000003f023f7223 */ /* 0x000fc2000001080b */
[----:B------:R-:W0:Y:S01]  /*f500*/  MUFU.EX2 R27, R27 ;  /* 0x0000001b001b7308 */ /* 0x000e220000000800 */
[----:B------:R-:W-:-:S01]  /*f510*/  FADD.FTZ R5, R15, R5 ;  /* 0x000000050f057221 */ /* 0x000fc20000010000 */
[C-C-:B------:R-:W-:Y:S01]  /*f520*/  FFMA.FTZ R66, R2.reuse, R66, -R11.reuse ;  /* 0x0000004202427223 */ /* 0x140fe2000001080b */
[----:B------:R-:W-:-:S01]  /*f530*/  FFMA.FTZ R67, R2, R67, -R11 ;  /* 0x0000004302437223 */ /* 0x000fc2000001080b */
[----:B------:R-:W-:Y:S01]  /*f540*/  FFMA.FTZ R70, R2, R70, -R11 ;  /* 0x0000004602467223 */ /* 0x000fe2000001080b */
[----:B------:R-:W-:-:S01]  /*f550*/  FADD.FTZ R5, R24, R5 ;  /* 0x0000000518057221 */ /* 0x000fc20000010000 */
[C-C-:B------:R-:W-:Y:S01]  /*f560*/  FFMA.FTZ R71, R2.reuse, R71, -R11.reuse ;  /* 0x0000004702477223 */ /* 0x140fe2000001080b */
[----:B------:R-:W-:-:S01]  /*f570*/  FFMA.FTZ R72, R2, R74, -R11 ;  /* 0x0000004a02487223 */ /* 0x000fc2000001080b */
[----:B------:R-:W2:Y:S01]  /*f580*/  MUFU.EX2 R30, R30 ;  /* 0x0000001e001e7308 */ /* 0x000ea20000000800 */
[----:B-1----:R-:W-:-:S01]  /*f590*/  FFMA.FTZ R4, R12, R4, R26 ;  /* 0x000000040c047223 */ /* 0x002fc2000001001a */
[----:B------:R-:W-:Y:S01]  /*f5a0*/  FADD.FTZ R5, R32, R5 ;  /* 0x0000000520057221 */ /* 0x000fe20000010000 */
[----:B------:R-:W-:-:S01]  /*f5b0*/  FFMA.FTZ R74, R2, R75, -R11 ;  /* 0x0000004b024a7223 */ /* 0x000fc2000001080b */
[C-C-:B------:R-:W-:Y:S01]  /*f5c0*/  FFMA.FTZ R75, R2.reuse, R78, -R11.reuse ;  /* 0x0000004e024b7223 */ /* 0x140fe2000001080b */
[----:B------:R-:W-:-:S01]  /*f5d0*/  FFMA.FTZ R78, R2, R79, -R11 ;  /* 0x0000004f024e7223 */ /* 0x000fc2000001080b */
[----:B------:R-:W-:Y:S01]  /*f5e0*/  FADD.FTZ R5, R33, R5 ;  /* 0x0000000521057221 */ /* 0x000fe20000010000 */
[----:B------:R-:W-:-:S01]  /*f5f0*/  FFMA.FTZ R79, R2, R82, -R11 ;  /* 0x00000052024f7223 */ /* 0x000fc2000001080b */
[----:B------:R-:W1:Y:S01]  /*f600*/  MUFU.EX2 R31, R31 ;  /* 0x0000001f001f7308 */ /* 0x000e620000000800 */
[----:B0-----:R-:W-:-:S01]  /*f610*/  FADD.FTZ R4, R27, R4 ;  /* 0x000000041b047221 */ /* 0x001fc20000010000 */
[----:B------:R-:W-:Y:S01]  /*f620*/  FADD.FTZ R5, R36, R5 ;  /* 0x0000000524057221 */ /* 0x000fe20000010000 */
[----:B------:R-:W-:-:S01]  /*f630*/  FFMA.FTZ R80, R2, R83, -R11 ;  /* 0x0000005302507223 */ /* 0x000fc2000001080b */
[C-C-:B------:R-:W-:Y:S01]  /*f640*/  FFMA.FTZ R86, R2.reuse, R86, -R11.reuse ;  /* 0x0000005602567223 */ /* 0x140fe2000001080b */
[----:B------:R-:W-:-:S01]  /*f650*/  FFMA.FTZ R11, R2, R87, -R11 ;  /* 0x00000057020b7223 */ /* 0x000fc2000001080b */
[----:B------:R-:W-:Y:S01]  /*f660*/  FADD.FTZ R5, R37, R5 ;  /* 0x0000000525057221 */ /* 0x000fe20000010000 */
[----:B------:R-:W-:Y:S01]  /*f670*/  @!P0 VIADD R21, R21, 0x19c40 ;  /* 0x00019c4015158836 */ /* 0x000fe20000000000 */
[----:B------:R-:W0:Y:S01]  /*f680*/  MUFU.EX2 R34, R34 ;  /* 0x0000002200227308 */ /* 0x000e220000000800 */
[----:B--2---:R-:W-:-:S01]  /*f690*/  FADD.FTZ R4, R30, R4 ;  /* 0x000000041e047221 */ /* 0x004fc20000010000 */
[----:B------:R-:W-:-:S02]  /*f6a0*/  FADD.FTZ R5, R40, R5 ;  /* 0x0000000528057221 */ /* 0x000fc40000010000 */
[----:B------:R-:W-:Y:S02]  /*f6b0*/  @!P0 PRMT R21, RZ, 0x654, R21 ;  /* 0x00000654ff158816 */ /* 0x000fe40000000015 */
[----:B------:R-:W-:Y:S02]  /*f6c0*/  FADD.FTZ R5, R41, R5 ;  /* 0x0000000529057221 */ /* 0x000fe40000010000 */
[----:B------:R-:W2:Y:S01]  /*f6d0*/  MUFU.EX2 R35, R35 ;  /* 0x0000002300237308 */ /* 0x000ea20000000800 */
[----:B-1----:R-:W-:-:S01]  /*f6e0*/  FADD.FTZ R4, R31, R4 ;  /* 0x000000041f047221 */ /* 0x002fc20000010000 */
[----:B------:R-:W-:Y:S01]  /*f6f0*/  FADD.FTZ R5, R44, R5 ;  /* 0x000000052c057221 */ /* 0x000fe20000010000 */
[----:B------:R1:W-:Y:S03]  /*f700*/  @!P0 SYNCS.ARRIVE.TRANS64.RED.A1T0 RZ, [R21+URZ], RZ ;  /* 0x000000ff15ff89a7 */ /* 0x0003e6000810043f */
[----:B------:R-:W-:-:S02]  /*f710*/  FADD.FTZ R5, R45, R5 ;  /* 0x000000052d057221 */ /* 0x000fc40000010000 */
[----:B------:R-:W3:Y:S01]  /*f720*/  MUFU.EX2 R38, R38 ;  /* 0x0000002600267308 */ /* 0x000ee20000000800 */
[----:B0-----:R-:W-:-:S01]  /*f730*/  FADD.FTZ R4, R34, R4 ;  /* 0x0000000422047221 */ /* 0x001fc20000010000 */
[----:B------:R-:W-:-:S04]  /*f740*/  FADD.FTZ R5, R48, R5 ;  /* 0x0000000530057221 */ /* 0x000fc80000010000 */
[----:B------:R-:W-:Y:S02]  /*f750*/  FADD.FTZ R5, R49, R5 ;  /* 0x0000000531057221 */ /* 0x000fe40000010000 */
[----:B------:R-:W0:Y:S01]  /*f760*/  MUFU.EX2 R39, R39 ;  /* 0x0000002700277308 */ /* 0x000e220000000800 */
        /* <DEDUP_REMOVED lines=8> */
[----:B0-----:R-:W-:-:S01]  /*f7f0*/  FADD.FTZ R4, R39, R4 ;  /* 0x0000000427047221 */ /* 0x001fc20000010000 */
[----:B------:R-:W-:-:S06]  /*f800*/  FADD.FTZ R5, R25, R5 ;  /* 0x0000000519057221 */ /* 0x000fcc0000010000 */
[----:B------:R-:W0:Y:S01]  /*f810*/  MUFU.EX2 R46, R46 ;  /* 0x0000002e002e7308 */ /* 0x000e220000000800 */
[----:B--2---:R-:W-:-:S07]  /*f820*/  FADD.FTZ R4, R42, R4 ;  /* 0x000000042a047221 */ /* 0x004fce0000010000 */
[----:B------:R-:W2:Y:S01]  /*f830*/  MUFU.EX2 R47, R47 ;  /* 0x0000002f002f7308 */ /* 0x000ea20000000800 */
[----:B---3--:R-:W-:-:S07]  /*f840*/  FADD.FTZ R4, R43, R4 ;  /* 0x000000042b047221 */ /* 0x008fce0000010000 */
[----:B------:R-:W3:Y:S01]  /*f850*/  MUFU.EX2 R50, R50 ;  /* 0x0000003200327308 */ /* 0x000ee20000000800 */
[----:B0-----:R-:W-:-:S07]  /*f860*/  FADD.FTZ R4, R46, R4 ;  /* 0x000000042e047221 */ /* 0x001fce0000010000 */
        /* <DEDUP_REMOVED lines=63> */
[----:B---3--:R-:W-:-:S01]  /*fc60*/  FADD.FTZ R4, R86, R4 ;  /* 0x0000000456047221 */ /* 0x008fc20000010000 */
[----:B0-----:R-:W-:-:S03]  /*fc70*/  FADD.FTZ R5, R85, R5 ;  /* 0x0000000555057221 */ /* 0x001fc60000010000 */
[----:B--2---:R-:W-:Y:S01]  /*fc80*/  FADD.FTZ R4, R11, R4 ;  /* 0x000000040b047221 */ /* 0x004fe20000010000 */
[----:B-1----:R-:W-:Y:S06]  /*fc90*/  @!P1 BRA `(.L_x_1960) ;  /* 0x0000000000049947 */ /* 0x002fec0003800000 */
[----:B------:R-:W-:Y:S01]  /*fca0*/  BPT.TRAP 0x1 ;  /* 0x000000040000795c */ /* 0x000fe20000300000 */
.L_x_1960:
        /* <DEDUP_REMOVED lines=89> */
[C---:B--2---:R-:W-:Y:S01]  /*10240*/  ISETP.GT.AND P0, PT, R20.reuse, R21, PT ;  /* 0x000000151400720c */ /* 0x044fe20003f04270 */
[----:B------:R-:W-:-:S12]  /*10250*/  VIADD R20, R20, 0xffffffff ;  /* 0xffffffff14147836 */ /* 0x000fd80000000000 */
[----:B0-----:R-:W-:Y:S05]  /*10260*/  @P0 BRA `(.L_x_1961) ;  /* 0xffffffd800840947 */ /* 0x001fea000383ffff */
[----:B------:R-:W-:Y:S05]  /*10270*/  BSYNC B1 ;  /* 0x0000000000017941 */ /* 0x000fea0003800000 */
.L_x_1949:
[----:B------:R-:W-:Y:S05]  /*10280*/  BSYNC B0 ;  /* 0x0000000000007941 */ /* 0x000fea0003800000 */
.L_x_1948:
[----:B------:R-:W-:Y:S01]  /*10290*/  ISETP.GE.AND P0, PT, R20, RZ, PT ;  /* 0x000000ff1400720c */ /* 0x000fe20003f06270 */
[----:B------:R-:W-:-:S12]  /*102a0*/  BSSY B0, `(.L_x_1962) ;  /* 0x00001d3000007945 */ /* 0x000fd80003800000 */
[----:B------:R-:W-:Y:S05]  /*102b0*/  @!P0 BRA `(.L_x_1963) ;  /* 0x0000001c00448947 */ /* 0x000fea0003800000 */
[----:B------:R-:W-:Y:S02]  /*102c0*/  IMAD.MOV.U32 R15, RZ, RZ, R0 ;  /* 0x000000ffff0f7224 */ /* 0x000fe400078e0000 */
[----:B------:R-:W-:Y:S02]  /*102d0*/  IMAD.MOV.U32 R14, RZ, RZ, R3 ;  /* 0x000000ffff0e7224 */ /* 0x000fe400078e0003 */
[----:B------:R-:W-:Y:S02]  /*102e0*/  IMAD.MOV.U32 R11, RZ, RZ, R22 ;  /* 0x000000ffff0b7224 */ /* 0x000fe400078e0016 */
[----:B------:R-:W-:-:S07]  /*102f0*/  IMAD.MOV.U32 R10, RZ, RZ, R18 ;  /* 0x000000ffff0a7224 */ /* 0x000fce00078e0012 */
.L_x_1975:
[----:B------:R-:W-:-:S05]  /*10300*/  VIADD R18, R10, 0x1 ;  /* 0x000000010a127836 */ /* 0x000fca0000000000 */
[----:B------:R-:W-:-:S04]  /*10310*/  ISETP.NE.AND P0, PT, R18, 0x2, PT ;  /* 0x000000021200780c */ /* 0x000fc80003f05270 */
[----:B------:R-:W-:Y:S02]  /*10320*/  SEL R22, RZ, 0x1, P0 ;  /* 0x00000001ff167807 */ /* 0x000fe40000000000 */
[----:B------:R-:W-:Y:S02]  /*10330*/  SEL R18, R18, RZ, P0 ;  /* 0x000000ff12127207 */ /* 0x000fe40000000000 */
[----:B------:R-:W-:Y:S01]  /*10340*/  LOP3.LUT R22, R11, R22, RZ, 0x3c, !PT ;  /* 0x000000160b167212 */ /* 0x000fe200078e3cff */
[----:B0-----:R-:W-:Y:S06]  /*10350*/  @!P1 BRA `(.L_x_1964) ;  /* 0x0000000000049947 */ /* 0x001fec0003800000 */
[----:B------:R-:W-:Y:S01]  /*10360*/  BPT.TRAP 0x1 ;  /* 0x000000040000795c */ /* 0x000fe20000300000 */
.L_x_1964:
[----:B------:R-:W-:Y:S01]  /*10370*/  IMAD R0, R18, 0x8, R16 ;  /* 0x0000000812007824 */ /* 0x000fe200078e0210 */
[----:B------:R-:W-:-:S04]  /*10380*/  SHF.L.U32 R3, R22, 0x1f, RZ ;  /* 0x0000001f16037819 */ /* 0x000fc800000006ff */
[----:B------:R0:W1:Y:S01]  /*10390*/  SYNCS.PHASECHK.TRANS64.TRYWAIT P0, [R0+URZ+0x19c30], R3 ;  /* 0x019c3003000075a7 */ /* 0x000062000800017f */
[----:B------:R-:W-:Y:S05]  /*103a0*/  @!P1 BRA `(.L_x_1965) ;  /* 0x0000000000049947 */ /* 0x000fea0003800000 */
[----:B------:R-:W-:Y:S01]  /*103b0*/  BPT.TRAP 0x1 ;  /* 0x000000040000795c */ /* 0x000fe20000300000 */
.L_x_1965:
[----:B------:R-:W2:Y:S01]  /*103c0*/  LDL R12, [R1+0xc] ;  /* 0x00000c00010c7983 */ /* 0x000ea20000100800 */
[----:B------:R-:W-:Y:S01]  /*103d0*/  BSSY B1, `(.L_x_1966) ;  /* 0x0000006000017945 */ /* 0x000fe20003800000 */
[----:B------:R-:W-:Y:S02]  /*103e0*/  IMAD.MOV.U32 R25, RZ, RZ, -0x3ffffff0 ;  /* 0xc0000010ff197424 */ /* 0x000fe400078e00ff */
[----:B--2---:R-:W-:Y:S01]  /*103f0*/  IMAD R24, R18, 0x300, R12 ;  /* 0x0000030012187824 */ /* 0x004fe200078e020c */
[----:B-1----:R-:W-:Y:S06]  /*10400*/  @P0 BRA `(.L_x_1967) ;  /* 0x0000000000080947 */ /* 0x002fec0003800000 */
[----:B------:R-:W1:Y:S02]  /*10410*/  SYNCS.PHASECHK.TRANS64.TRYWAIT P0, [R0+URZ+0x19c30], R3 ;  /* 0x019c3003000075a7 */ /* 0x000e64000800017f */
[----:B-1----:R-:W-:Y:S05]  /*10420*/  @!P0 BRA `(.L_x_1968) ;  /* 0x000000b000488947 */ /* 0x002fea0003800000 */
.L_x_1967:
[----:B------:R-:W-:Y:S05]  /*10430*/  BSYNC B1 ;  /* 0x0000000000017941 */ /* 0x000fea0003800000 */
.L_x_1966:
        /* <DEDUP_REMOVED lines=27> */
.L_x_1969:
[----:B01----:R-:W-:Y:S01]  /*105f0*/  SHF.L.U32 R0, R11, 0x1f, RZ ;  /* 0x0000001f0b007819 */ /* 0x003fe200000006ff */
[----:B------:R-:W-:-:S04]  /*10600*/  IMAD R21, R10, 0x8, R16 ;  /* 0x000000080a157824 */ /* 0x000fc800078e0210 */
[----:B------:R0:W1:Y:S01]  /*10610*/  SYNCS.PHASECHK.TRANS64.TRYWAIT P0, [R21+URZ+0x19c50], R0 ;  /* 0x019c5000150075a7 */ /* 0x000062000800017f */
[----:B------:R-:W-:Y:S05]  /*10620*/  @!P1 BRA `(.L_x_1970) ;  /* 0x0000000000049947 */ /* 0x000fea0003800000 */
[----:B------:R-:W-:Y:S01]  /*10630*/  BPT.TRAP 0x1 ;  /* 0x000000040000795c */ /* 0x000fe20000300000 */
.L_x_1970:
[----:B------:R-:W-:Y:S04]  /*10640*/  BSSY B1, `(.L_x_1971) ;  /* 0x0000004000017945 */ /* 0x000fe80003800000 */
[----:B-1----:R-:W-:Y:S05]  /*10650*/  @P0 BRA `(.L_x_1972) ;  /* 0x0000000000080947 */ /* 0x002fea0003800000 */
[----:B------:R-:W1:Y:S02]  /*10660*/  SYNCS.PHASECHK.TRANS64.TRYWAIT P0, [R21+URZ+0x19c50], R0 ;  /* 0x019c5000150075a7 */ /* 0x000e64000800017f */
[----:B-1----:R-:W-:Y:S05]  /*10670*/  @!P0 BRA `(.L_x_1973) ;  /* 0x000000ac00c88947 */ /* 0x002fea0003800000 */
.L_x_1972:
[----:B------:R-:W-:Y:S05]  /*10680*/  BSYNC B1 ;  /* 0x0000000000017941 */ /* 0x000fea0003800000 */
.L_x_1971:
[----:B01----:R-:W-:Y:S01]  /*10690*/  VIADD R0, R16, 0x3000 ;  /* 0x0000300010007836 */ /* 0x003fe20000000000 */
[----:B------:R-:W-:Y:S01]  /*106a0*/  WARPGROUP.ARRIVE ;  /* 0x00000000000079c5 */ /* 0x000fe20000000000 */
[----:B------:R-:W-:Y:S01]  /*106b0*/  IMAD.MOV.U32 R11, RZ, RZ, 0x40000040 ;  /* 0x40000040ff0b7424 */ /* 0x000fe200078e00ff */
[----:B------:R-:W-:Y:S01]  /*106c0*/  FMNMX.FTZ R3, R26, R15, !PT ;  /* 0x0000000f1a037209 */ /* 0x000fe20007810000 */
[----:B------:R-:W-:Y:S01]  /*106d0*/  IMAD.MOV.U32 R13, RZ, RZ, 0x40000040 ;  /* 0x40000040ff0d7424 */ /* 0x000fe200078e00ff */
[----:B------:R-:W-:Y:S02]  /*106e0*/  SHF.R.U32.HI R0, RZ, 0x4, R0 ;  /* 0x00000004ff007819 */ /* 0x000fe40000011600 */
[----:B------:R-:W0:Y:S01]  /*106f0*/  S2R R152, SR_TID.X ;  /* 0x0000000000987919 */ /* 0x000e220000002100 */
[----:B------:R-:W-:Y:S02]  /*10700*/  R2UR UR7, R11 ;  /* 0x000000000b0772ca */ /* 0x000fe400000e0000 */
[----:B------:R-:W-:-:S02]  /*10710*/  LOP3.LUT R0, R0, 0x3fff, RZ, 0xc0, !PT ;  /* 0x00003fff00007812 */ /* 0x000fc400078ec0ff */
[----:B------:R-:W-:Y:S02]  /*10720*/  FMNMX.FTZ R3, R27, R3, !PT ;  /* 0x000000031b037209 */ /* 0x000fe40007810000 */
        /* <DEDUP_REMOVED lines=29> */
[----:B------:R-:W-:Y:S01]  /*10900*/  R2UR UR6, R12 ;  /* 0x000000000c0672ca */ /* 0x000fe200000e0000 */
[----:B------:R-:W-:Y:S01]  /*10910*/  VIADD R12, R10, 0x4 ;  /* 0x000000040a0c7836 */ /* 0x000fe20000000000 */
[----:B------:R-:W-:Y:S01]  /*10920*/  FMNMX.FTZ R0, R48, R0, !PT ;  /* 0x0000000030007209 */ /* 0x000fe20007810000 */
[----:B------:R-:W-:Y:S01]  /*10930*/  VIADD R10, R10, 0x6 ;  /* 0x000000060a0a7836 */ /* 0x000fe20000000000 */
[----:B------:R-:W-:Y:S01]  /*10940*/  R2UR UR7, R13 ;  /* 0x000000000d0772ca */ /* 0x000fe200000e0000 */
[----:B------:R-:W-:Y:S01]  /*10950*/  IMAD.MOV.U32 R13, RZ, RZ, 0x40000040 ;  /* 0x40000040ff0d7424 */ /* 0x000fe200078e00ff */
        /* <DEDUP_REMOVED lines=39> */
[----:B0-----:R-:W-:Y:S01]  /*10bd0*/  LOP3.LUT R152, R152, 0x7f, RZ, 0xc0, !PT ;  /* 0x0000007f98987812 */ /* 0x001fe200078ec0ff */
[----:B------:R-:W0:Y:S03]  /*10be0*/  SHFL.BFLY PT, R11, R0, 0x2, 0x1f ;  /* 0x0c401f00000b7f89 */ /* 0x000e2600000e0000 */
[----:B------:R-:W-:Y:S01]  /*10bf0*/  ISETP.NE.AND P0, PT, R152, RZ, PT ;  /* 0x000000ff9800720c */ /* 0x000fe20003f05270 */
        /* <DEDUP_REMOVED lines=8> */
[----:B0-----:R-:W-:-:S05]  /*10c80*/  FMNMX.FTZ R3, R0, R3, !PT ;  /* 0x0000000300037209 */ /* 0x001fca0007810000 */
[----:B------:R-:W-:Y:S01]  /*10c90*/  FFMA.FTZ R13, R2, R3, -8 ;  /* 0xc1000000020d7423 */ /* 0x000fe20000010003 */
[----:B------:R-:W-:Y:S02]  /*10ca0*/  WARPGROUP.DEPBAR.LE gsb0, 0x0 ;  /* 0x00008000000079c5 */ /* 0x000fe40000010000 */
[----:B------:R-:W-:-:S06]  /*10cb0*/  WARPGROUP.ARRIVE ;  /* 0x00000000000079c5 */ /* 0x000fcc0000000000 */
[----:B------:R-:W-:Y:S01]  /*10cc0*/  QGMMA.64x96x32.F32.E4M3.E4M3 R88, R140, gdesc[UR4], R88, gsb0 ;  /* 0x016000048c587df3 */ /* 0x000fe20008000858 */
[----:B------:R-:W-:Y:S02]  /*10cd0*/  R2UR UR6, R10 ;  /* 0x000000000a0672ca */ /* 0x000fe400000e0000 */
[----:B------:R-:W0:Y:S01]  /*10ce0*/  SHFL.BFLY PT, R10, R12, 0x1, 0x1f ;  /* 0x0c201f000c0a7f89 */ /* 0x000e2200000e0000 */
[----:B------:R-:W-:Y:S01]  /*10cf0*/  R2UR UR7, R11 ;  /* 0x000000000b0772ca */ /* 0x000fe200000e0000 */
[----:B------:R-:W-:Y:S01]  /*10d00*/  FADD.FTZ R11, -R3, R14 ;  /* 0x0000000e030b7221 */ /* 0x000fe20000010100 */
[----:B------:R-:W-:-:S01]  /*10d10*/  FFMA.FTZ R14, R2, R25, -R13 ;  /* 0x00000019020e7223 */ /* 0x000fc2000001080d */
[C-C-:B------:R-:W-:Y:S01]  /*10d20*/  FFMA.FTZ R25, R2.reuse, R32, -R13.reuse ;  /* 0x0000002002197223 */ /* 0x140fe2000001080d */
[----:B------:R-:W-:-:S01]  /*10d30*/  FFMA.FTZ R32, R2, R37, -R13 ;  /* 0x0000002502207223 */ /* 0x000fc2000001080d */
[C---:B------:R-:W-:Y:S01]  /*10d40*/  FMUL.FTZ R11, R2.reuse, R11 ;  /* 0x0000000b020b7220 */ /* 0x040fe20000410000 */
[----:B------:R-:W-:-:S01]  /*10d50*/  FFMA.FTZ R37, R2, R44, -R13 ;  /* 0x0000002c02257223 */ /* 0x000fc2000001080d */
[C-C-:B------:R-:W-:Y:S01]  /*10d60*/  FFMA.FTZ R44, R2.reuse, R49, -R13.reuse ;  /* 0x00000031022c7223 */ /* 0x140fe2000001080d */
[----:B------:R-:W-:Y:S01]  /*10d70*/  MUFU.EX2 R14, R14 ;  /* 0x0000000e000e7308 */ /* 0x000fe20000000800 */
[----:B------:R-:W-:-:S01]  /*10d80*/  FFMA.FTZ R49, R2, R56, -R13 ;  /* 0x0000003802317223 */ /* 0x000fc2000001080d */
[C-C-:B------:R-:W-:Y:S01]  /*10d90*/  FFMA.FTZ R56, R2.reuse, R61, -R13.reuse ;  /* 0x0000003d02387223 */ /* 0x140fe2000001080d */
[----:B------:R-:W-:-:S01]  /*10da0*/  FFMA.FTZ R61, R2, R68, -R13 ;  /* 0x00000044023d7223 */ /* 0x000fc2000001080d */
[C-C-:B------:R-:W-:Y:S01]  /*10db0*/  FFMA.FTZ R68, R2.reuse, R73, -R13.reuse ;  /* 0x0000004902447223 */ /* 0x140fe2000001080d */
[----:B------:R-:W-:-:S03]  /*10dc0*/  FFMA.FTZ R73, R2, R80, -R13 ;  /* 0x0000005002497223 */ /* 0x000fc6000001080d */
[----:B------:R-:W-:Y:S01]  /*10dd0*/  MUFU.EX2 R11, R11 ;  /* 0x0000000b000b7308 */ /* 0x000fe20000000800 */
[----:B0-----:R-:W-:Y:S01]  /*10de0*/  FMNMX.FTZ R0, R12, R10, !PT ;  /* 0x0000000a0c007209 */ /* 0x001fe20007810000 */
[C-C-:B------:R-:W-:Y:S01]  /*10df0*/  FFMA.FTZ R12, R2.reuse, R24, -R13.reuse ;  /* 0x00000018020c7223 */ /* 0x140fe2000001080d */
[----:B------:R-:W-:-:S05]  /*10e00*/  FFMA.FTZ R24, R2, R29, -R13 ;  /* 0x0000001d02187223 */ /* 0x000fca000001080d */
[----:B------:R-:W-:Y:S01]  /*10e10*/  MUFU.EX2 R25, R25 ;  /* 0x0000001900197308 */ /* 0x000fe20000000800 */
[----:B------:R-:W-:-:S01]  /*10e20*/  FFMA.FTZ R29, R2, R36, -R13 ;  /* 0x00000024021d7223 */ /* 0x000fc2000001080d */
[----:B------:R-:W-:Y:S01]  /*10e30*/  FADD.FTZ R10, -R0, R15 ;  /* 0x0000000f000a7221 */ /* 0x000fe20000010100 */
        /* <DEDUP_REMOVED lines=9> */
[C---:B------:R-:W-:Y:S01]  /*10ed0*/  FFMA.FTZ R76, R2.reuse, R81, -R13 ;  /* 0x00000051024c7223 */ /* 0x040fe2000001080d */
[----:B------:R-:W-:-:S01]  /*10ee0*/  FFMA.FTZ R81, R2, R0, -8 ;  /* 0xc100000002517423 */ /* 0x000fc20000010000 */
[C---:B------:R-:W-:Y:S01]  /*10ef0*/  FMUL.FTZ R10, R2.reuse, R10 ;  /* 0x0000000a020a7220 */ /* 0x040fe20000410000 */
        /* <DEDUP_REMOVED lines=16> */
[----:B------:R-:W1:Y:S01]  /*11000*/  MUFU.EX2 R26, R26 ;  /* 0x0000001a001a7308 */ /* 0x000e620000000800 */
[----:B0-----:R-:W-:-:S01]  /*11010*/  FFMA.FTZ R5, R11, R5, R12 ;  /* 0x000000050b057223 */ /* 0x001fc2000001000c */
[C-C-:B------:R-:W-:Y:S01]  /*11020*/  FFMA.FTZ R50, R2.reuse, R50, -R81.reuse ;  /* 0x0000003202327223 */ /* 0x140fe20000010851 */
        /* <DEDUP_REMOVED lines=15> */
[C-C-:B------:R-:W-:Y:S01]  /*11120*/  FFMA.FTZ R67, R2.reuse, R67, -R81.reuse ;  /* 0x0000004302437223 */ /* 0x140fe20000010851 */
[----:B------:R-:W-:-:S01]  /*11130*/  FFMA.FTZ R70, R2, R70, -R81 ;  /* 0x0000004602467223 */ /* 0x000fc20000010851 */
[C---:B------:R-:W-:Y:S01]  /*11140*/  FFMA.FTZ R71, R2.reuse, R71, -R81 ;  /* 0x0000004702477223 */ /* 0x040fe20000010851 */
[----:B------:R-:W-:-:S01]  /*11150*/  FFMA.FTZ R65, R2, R72, -R13 ;  /* 0x0000004802417223 */ /* 0x000fc2000001080d */
[C-C-:B------:R-:W-:Y:S01]  /*11160*/  FFMA.FTZ R74, R2.reuse, R74, -R81.reuse ;  /* 0x0000004a024a7223 */ /* 0x140fe20000010851 */
        /* <DEDUP_REMOVED lines=13> */
[----:B------:R-:W-:Y:S01]  /*11240*/  FFMA.FTZ R81, R2, R87, -R81 ;  /* 0x0000005702517223 */ /* 0x000fe20000010851 */
[----:B------:R-:W-:-:S03]  /*11250*/  @!P0 IMAD R83, R18, 0x8, R16 ;  /* 0x0000000812538824 */ /* 0x000fc600078e0210 */
[----:B------:R-:W2:Y:S01]  /*11260*/  MUFU.EX2 R31, R31 ;  /* 0x0000001f001f7308 */ /* 0x000ea20000000800 */
[----:B-1----:R-:W-:-:S01]  /*11270*/  FADD.FTZ R4, R30, R4 ;  /* 0x000000041e047221 */ /* 0x002fc20000010000 */
[----:B------:R-:W-:-:S05]  /*11280*/  @!P0 VIADD R83, R83, 0x19c40 ;  /* 0x00019c4053538836 */ /* 0x000fca0000000000 */
[----:B------:R-:W-:Y:S01]  /*11290*/  @!P0 PRMT R83, RZ, 0x654, R83 ;  /* 0x00000654ff538816 */ /* 0x000fe20000000053 */
[----:B------:R-:W1:Y:S01]  /*112a0*/  MUFU.EX2 R34, R34 ;  /* 0x0000002200227308 */ /* 0x000e620000000800 */
[----:B0-----:R-:W-:-:S01]  /*112b0*/  FADD.FTZ R5, R24, R5 ;  /* 0x0000000518057221 */ /* 0x001fc20000010000 */
[----:B------:R-:W-:Y:S02]  /*112c0*/  WARPGROUP.DEPBAR.LE gsb0, 0x0 ;  /* 0x00008000000079c5 */ /* 0x000fe40000010000 */
[----:B------:R-:W-:Y:S01]  /*112d0*/  WARPGROUP.ARRIVE ;  /* 0x00000000000079c5 */ /* 0x000fe20000000000 */
[----:B------:R-:W-:-:S03]  /*112e0*/  FADD.FTZ R5, R25, R5 ;  /* 0x0000000519057221 */ /* 0x000fc60000010000 */
        /* <DEDUP_REMOVED lines=111> */
[----:B--2---:R-:W-:-:S03]  /*119e0*/  FADD.FTZ R5, R13, R5 ;  /* 0x000000050d057221 */ /* 0x004fc60000010000 */
[----:B-1----:R-:W-:Y:S01]  /*119f0*/  FADD.FTZ R4, R81, R4 ;  /* 0x0000000451047221 */ /* 0x002fe20000010000 */
[----:B0-----:R-:W-:Y:S06]  /*11a00*/  @!P1 BRA `(.L_x_1974) ;  /* 0x0000000000049947 */ /* 0x001fec0003800000 */
[----:B------:R-:W-:Y:S01]  /*11a10*/  BPT.TRAP 0x1 ;  /* 0x000000040000795c */ /* 0x000fe20000300000 */
.L_x_1974:
[----:B------:R-:W2:Y:S01]  /*11a20*/  LDL R83, [R1+0x18] ;  /* 0x0000180001537983 */ /* 0x000ea20000100800 */
[----:B------:R-:W-:Y:S01]  /*11a30*/  ISETP.GT.AND P0, PT, R20, RZ, PT ;  /* 0x000000ff1400720c */ /* 0x000fe20003f04270 */
[----:B------:R-:W-:Y:S01]  /*11a40*/  VIADD R21, R21, 0x19c60 ;  /* 0x00019c6015157836 */ /* 0x000fe20000000000 */
        /* <DEDUP_REMOVED lines=88> */
.L_x_1963:
[----:B------:R-:W-:Y:S05]  /*11fd0*/  BSYNC B0 ;  /* 0x0000000000007941 */ /* 0x000fea0003800000 */
.L_x_1962:
[----:B------:R-:W-:Y:S06]  /*11fe0*/  BAR.ARV 0x8, 0x1a0 ;  /* 0x0206800000007b1d */ /* 0x000fec0000002000 */
[----:B------:R-:W-:Y:S05]  /*11ff0*/  @!P1 BRA `(.L_x_1976) ;  /* 0x0000000000049947 */ /* 0x000fea0003800000 */
[----:B------:R-:W-:Y:S01]  /*12000*/  BPT.TRAP 0x1 ;  /* 0x000000040000795c */ /* 0x000fe20000300000 */
.L_x_1976:
[----:B------:R-:W-:Y:S01]  /*12010*/  IMAD R12, R18, 0x8, R16 ;  /* 0x00000008120c7824 */ /* 0x000fe200078e0210 */
[----:B------:R-:W-:-:S04]  /*12020*/  SHF.L.U32 R7, R22, 0x1f, RZ ;  /* 0x0000001f16077819 */ /* 0x000fc800000006ff */
[----:B------:R1:W2:Y:S01]  /*12030*/  SYNCS.PHASECHK.TRANS64.TRYWAIT P0, [R12+URZ+0x19c50], R7 ;  /* 0x019c50070c0075a7 */ /* 0x0002a2000800017f */
[----:B------:R-:W-:Y:S05]  /*12040*/  @!P1 BRA `(.L_x_1977) ;  /* 0x0000000000049947 */ /* 0x000fea0003800000 */
[----:B------:R-:W-:Y:S01]  /*12050*/  BPT.TRAP 0x1 ;  /* 0x000000040000795c */ /* 0x000fe20000300000 */
.L_x_1977:
[----:B------:R-:W-:Y:S04]  /*12060*/  BSSY B0, `(.L_x_1978) ;  /* 0x0000004000007945 */ /* 0x000fe80003800000 */
[----:B--2---:R-:W-:Y:S05]  /*12070*/  @P0 BRA `(.L_x_1979) ;  /* 0x0000000000080947 */ /* 0x004fea0003800000 */
[----:B------:R-:W2:Y:S02]  /*12080*/  SYNCS.PHASECHK.TRANS64.TRYWAIT P0, [R12+URZ+0x19c50], R7 ;  /* 0x019c50070c0075a7 */ /* 0x000ea4000800017f */
[----:B--2---:R-:W-:Y:S05]  /*12090*/  @!P0 BRA `(.L_x_1980) ;  /* 0x0000009400548947 */ /* 0x004fea0003800000 */
.L_x_1979:
[----:B------:R-:W-:Y:S05]  /*120a0*/  BSYNC B0 ;  /* 0x0000000000007941 */ /* 0x000fea0003800000 */
.L_x_1978:
        /* <DEDUP_REMOVED lines=10> */
[----:B-12---:R-:W-:-:S05]  /*12150*/  LOP3.LUT R7, R16, 0x10000, RZ, 0xfc, !PT ;  /* 0x0001000010077812 */ /* 0x006fca00078efcff */
[----:B------:R-:W-:Y:S02]  /*12160*/  IMAD R6, R18, 0x300, R7 ;  /* 0x0000030012067824 */ /* 0x000fe400078e0207 */
[----:B------:R-:W-:Y:S01]  /*12170*/  IMAD.MOV.U32 R7, RZ, RZ, 0x40000040 ;  /* 0x40000040ff077424 */ /* 0x000fe200078e00ff */
[----:B------:R-:W3:Y:S02]  /*12180*/  @P0 LDC.64 R10, c[0x0][0x9c8] ;  /* 0x00027200ff0a0b82 */ /* 0x000ee40000000a00 */
[----:B------:R-:W-:Y:S02]  /*12190*/  R2UR UR6, R6 ;  /* 0x00000000060672ca */ /* 0x000fe400000e0000 */
[----:B------:R-:W-:-:S04]  /*121a0*/  R2UR UR7, R7 ;  /* 0x00000000070772ca */ /* 0x000fc800000e0000 */
[----:B------:R-:W1:Y:S09]  /*121b0*/  @P0 LDC.64 R8, c[0x0][0x9d0] ;  /* 0x00027400ff080b82 */ /* 0x000e720000000a00 */
        /* <DEDUP_REMOVED lines=8> */
[----:B------:R-:W-:Y:S02]  /*12240*/  IMAD.MOV.U32 R13, RZ, RZ, 0x3f800000 ;  /* 0x3f800000ff0d7424 */ /* 0x000fe400078e00ff */
[----:B-1----:R-:W-:-:S04]  /*12250*/  @P0 IMAD R14, R7, R8, RZ ;  /* 0x00000008070e0224 */ /* 0x002fc800078e02ff */
[C---:B------:R-:W-:Y:S02]  /*12260*/  @P0 IMAD R7, R15.reuse, R9, R14 ;  /* 0x000000090f070224 */ /* 0x040fe400078e020e */
[----:B------:R-:W-:-:S04]  /*12270*/  @P0 IMAD.WIDE.U32 R8, R15, R8, R10 ;  /* 0x000000080f080225 */ /* 0x000fc800078e000a */
[----:B------:R-:W-:Y:S01]  /*12280*/  @P0 IMAD.IADD R7, R9, 0x1, R7 ;  /* 0x0000000109070824 */ /* 0x000fe200078e0207 */
[----:B------:R-:W-:-:S04]  /*12290*/  @P0 LEA R10, P2, R8, UR4, 0x2 ;  /* 0x00000004080a0c11 */ /* 0x000fc8000f8410ff */
[----:B------:R-:W-:-:S05]  /*122a0*/  @P0 LEA.HI.X R11, R8, UR5, R7, 0x2, P2 ;  /* 0x00000005080b0c11 */ /* 0x000fca00090f1407 */
        /* <DEDUP_REMOVED lines=8> */
[----:B------:R-:W-:-:S02]  /*12330*/  VIADD R6, R6, 0x6 ;  /* 0x0000000606067836 */ /* 0x000fc40000000000 */
[----:B0-----:R-:W-:Y:S02]  /*12340*/  IMAD.MOV.U32 R21, RZ, RZ, -0x800000 ;  /* 0xff800000ff157424 */ /* 0x001fe400078e00ff */
[----:B------:R-:W-:-:S06]  /*12350*/  IMAD.MOV.U32 R20, RZ, RZ, -0x800000 ;  /* 0xff800000ff147424 */ /* 0x000fcc00078e00ff */
[----:B------:R-:W-:Y:S01]  /*12360*/  QGMMA.64x96x32.F32.E4M3.E4M3 R88, R144, gdesc[UR4], R88, gsb0 ;  /* 0x0160000490587df3 */ /* 0x000fe20008000858 */
[----:B------:R-:W-:Y:S02]  /*12370*/  R2UR UR6, R8 ;  /* 0x00000000080672ca */ /* 0x000fe400000e0000 */
[----:B------:R-:W-:Y:S01]  /*12380*/  R2UR UR7, R9 ;  /* 0x00000000090772ca */ /* 0x000fe200000e0000 */
[----:B------:R-:W0:Y:S04]  /*12390*/  SHFL.BFLY PT, R8, R5, 0x2, 0x1f ;  /* 0x0c401f0005087f89 */ /* 0x000e2800000e0000 */
[----:B------:R-:W3:Y:S01]  /*123a0*/  SHFL.BFLY PT, R9, R4, 0x2, 0x1f ;  /* 0x0c401f0004097f89 */ /* 0x000ee200000e0000 */
[----:B0-----:R-:W-:-:S01]  /*123b0*/  FADD.FTZ R8, R8, R5 ;  /* 0x0000000508087221 */ /* 0x001fc20000010000 */
[----:B---3--:R-:W-:Y:S01]  /*123c0*/  FADD.FTZ R9, R9, R4 ;  /* 0x0000000409097221 */ /* 0x008fe20000010000 */
[----:B------:R-:W-:Y:S01]  /*123d0*/  IMAD.MOV.U32 R4, RZ, RZ, RZ ;  /* 0x000000ffff047224 */ /* 0x000fe200078e00ff */
[----:B------:R-:W-:-:S02]  /*123e0*/  WARPGROUP.DEPBAR.LE gsb0, 0x0 ;  /* 0x00008000000079c5 */ /* 0x000fc40000010000 */
[----:B------:R-:W-:-:S06]  /*123f0*/  WARPGROUP.ARRIVE ;  /* 0x00000000000079c5 */ /* 0x000fcc0000000000 */
[----:B------:R-:W-:Y:S01]  /*12400*/  QGMMA.64x96x32.F32.E4M3.E4M3 R88, R140, gdesc[UR4], R88, gsb0 ;  /* 0x016000048c587df3 */ /* 0x000fe20008000858 */
[----:B------:R-:W-:Y:S02]  /*12410*/  R2UR UR6, R6 ;  /* 0x00000000060672ca */ /* 0x000fe400000e0000 */
[----:B------:R-:W-:Y:S01]  /*12420*/  R2UR UR7, R7 ;  /* 0x00000000070772ca */ /* 0x000fe200000e0000 */
[----:B------:R-:W1:Y:S04]  /*12430*/  SHFL.BFLY PT, R6, R9, 0x1, 0x1f ;  /* 0x0c201f0009067f89 */ /* 0x000e6800000e0000 */
[----:B------:R-:W0:Y:S01]  /*12440*/  SHFL.BFLY PT, R7, R8, 0x1, 0x1f ;  /* 0x0c201f0008077f89 */ /* 0x000e2200000e0000 */
[----:B-1----:R-:W-:-:S01]  /*12450*/  FADD.FTZ R11, R9, R6 ;  /* 0x00000006090b7221 */ /* 0x002fc20000010000 */
[----:B0-----:R-:W-:-:S03]  /*12460*/  FADD.FTZ R10, R8, R7 ;  /* 0x00000007080a7221 */ /* 0x001fc60000010000 */
[----:B------:R-:W-:Y:S01]  /*12470*/  FMUL.FTZ R15, R11, 0.00390625 ;  /* 0x3b8000000b0f7820 */ /* 0x000fe20000410000 */
[----:B------:R-:W-:Y:S02]  /*12480*/  IMAD.MOV.U32 R8, RZ, RZ, RZ ;  /* 0x000000ffff087224 */ /* 0x000fe400078e00ff */
[C---:B------:R-:W-:Y:S01]  /*12490*/  FMUL.FTZ R14, R10.reuse, 0.00390625 ;  /* 0x3b8000000a0e7820 */ /* 0x040fe20000410000 */
[----:B------:R-:W-:Y:S02]  /*124a0*/  FSETP.NE.FTZ.AND P0, PT, R10, RZ, PT ;  /* 0x000000ff0a00720b */ /* 0x000fe40003f15000 */
[----:B------:R-:W-:Y:S02]  /*124b0*/  FSETP.NE.FTZ.AND P3, PT, R15, RZ, PT ;  /* 0x000000ff0f00720b */ /* 0x000fe40003f75000 */
[----:B------:R-:W-:-:S09]  /*124c0*/  FSETP.NE.FTZ.AND P2, PT, R14, RZ, PT ;  /* 0x000000ff0e00720b */ /* 0x000fd20003f55000 */
[----:B------:R-:W-:Y:S01]  /*124d0*/  @P0 MUFU.RCP R4, R10 ;  /* 0x0000000a00040308 */ /* 0x000fe20000001000 */
[----:B------:R-:W-:-:S03]  /*124e0*/  FSETP.NE.FTZ.AND P0, PT, R11, RZ, PT ;  /* 0x000000ff0b00720b */ /* 0x000fc60003f15000 */
[C---:B------:R-:W-:Y:S01]  /*124f0*/  @P2 FMUL.FTZ R6, R2.reuse, 0.69314718246459960938 ;  /* 0x3f31721802062820 */ /* 0x040fe20000410000 */
[----:B------:R-:W-:-:S03]  /*12500*/  @P3 FMUL.FTZ R2, R2, 0.69314718246459960938 ;  /* 0x3f31721802023820 */ /* 0x000fc60000410000 */
[----:B------:R-:W0:Y:S08]  /*12510*/  @P3 MUFU.LG2 R7, R15 ;  /* 0x0000000f00073308 */ /* 0x000e300000000c00 */
        /* <DEDUP_REMOVED lines=14> */
.L_x_1981:
        /* <DEDUP_REMOVED lines=61> */
.L_x_1909:
        /* <DEDUP_REMOVED lines=10> */
[----:B------:R-:W0:Y:S01]  /*12a70*/  S2R R59, SR_TID.X ;  /* 0x00000000003b7919 */ /* 0x000e220000002100 */
[----:B------:R-:W-:Y:S01]  /*12a80*/  ULDC.64 UR4, c[0x4][0x38] ;  /* 0x01000e0000047ab9 */ /* 0x000fe20000000a00 */
[----:B-----5:R-:W2:Y:S04]  /*12a90*/  LDL R24, [R1+0x68] ;  /* 0x0000680001187983 */ /* 0x020ea80000100800 */
[----:B------:R-:W3:Y:S04]  /*12aa0*/  LDL.LU R64, [R1+0x48] ;  /* 0x0000480001407983 */ /* 0x000ee80000300800 */
[----:B------:R-:W4:Y:S01]  /*12ab0*/  LDL.64 R62, [R1+0x38] ;  /* 0x00003800013e7983 */ /* 0x000f220000100a00 */
[----:B0-----:R-:W-:-:S05]  /*12ac0*/  IMAD.SHL.U32 R0, R59, 0x4, RZ ;  /* 0x000000043b007824 */ /* 0x001fca00078e00ff */
[----:B------:R-:W-:-:S04]  /*12ad0*/  LOP3.LUT R0, R0, 0xc, RZ, 0xc0, !PT ;  /* 0x0000000c00007812 */ /* 0x000fc800078ec0ff */
[----:B------:R-:W-:-:S05]  /*12ae0*/  IADD3 R2, P0, R0, UR4, RZ ;  /* 0x0000000400027c10 */ /* 0x000fca000ff1e0ff */
[----:B------:R-:W-:Y:S01]  /*12af0*/  IMAD.X R3, RZ, RZ, UR5, P0 ;  /* 0x00000005ff037e24 */ /* 0x000fe200080e06ff */
[----:B------:R-:W-:Y:S01]  /*12b00*/  F2FP.BF16.F32.PACK_AB R52, R52, R13 ;  /* 0x0000000d3434723e */ /* 0x000fe200000010ff */
[----:B------:R-:W-:-:S03]  /*12b10*/  ULDC.64 UR4, c[0x0][0xbd8] ;  /* 0x0002f60000047ab9 */ /* 0x000fc60000000a00 */
[----:B------:R0:W3:Y:S01]  /*12b20*/  LDG.E.CONSTANT R0, desc[UR40][R2.64] ;  /* 0x0000002802007981 */ /* 0x0000e2000c1e9900 */
[----:B------:R-:W-:Y:S02]  /*12b30*/  F2FP.BF16.F32.PACK_AB R47, R47, R54 ;  /* 0x000000362f2f723e */ /* 0x000fe400000010ff */
[----:B------:R-:W-:Y:S01]  /*12b40*/  F2FP.BF16.F32.PACK_AB R50, R45, R50 ;  /* 0x000000322d32723e */ /* 0x000fe200000010ff */
[----:B------:R-:W1:Y:S01]  /*12b50*/  S2R R13, SR_SWINHI ;  /* 0x00000000000d7919 */ /* 0x000e620000002f00 */
[----:B------:R-:W-:Y:S02]  /*12b60*/  F2FP.BF16.F32.PACK_AB R41, R41, R46 ;  /* 0x0000002e2929723e */ /* 0x000fe400000010ff */
[----:B------:R-:W-:Y:S02]  /*12b70*/  F2FP.BF16.F32.PACK_AB R44, R37, R44 ;  /* 0x0000002c252c723e */ /* 0x000fe400000010ff */
[----:B------:R-:W-:Y:S02]  /*12b80*/  F2FP.BF16.F32.PACK_AB R35, R35, R40 ;  /* 0x000000282323723e */ /* 0x000fe400000010ff */
[----:B0-----:R-:W-:-:S02]  /*12b90*/  LOP3.LUT P1, R2, R59, 0x3, RZ, 0xc0, !PT ;  /* 0x000000033b027812 */ /* 0x001fc4000782c0ff */
[----:B------:R-:W4:Y:S01]  /*12ba0*/  LDL.LU R59, [R1+0x4c] ;  /* 0x00004c00013b7983 */ /* 0x000f220000300800 */
[----:B------:R-:W-:Y:S02]  /*12bb0*/  F2FP.BF16.F32.PACK_AB R36, R33, R36 ;  /* 0x000000242124723e */ /* 0x000fe400000010ff */
[----:B------:R-:W-:Y:S01]  /*12bc0*/  ISETP.EQ.OR P1, PT, R2, 0x3, !P1 ;  /* 0x000000030200780c */ /* 0x000fe20004f22670 */
[----:B------:R-:W4:Y:S01]  /*12bd0*/  LDL R54, [R1+0x24] ;  /* 0x0000240001367983 */ /* 0x000f220000100800 */
[----:B------:R-:W-:Y:S02]  /*12be0*/  F2FP.BF16.F32.PACK_AB R29, R29, R34 ;  /* 0x000000221d1d723e */ /* 0x000fe400000010ff */
[----:B------:R-:W-:Y:S02]  /*12bf0*/  SEL R45, R47, R50, P1 ;  /* 0x000000322f2d7207 */ /* 0x000fe40000800000 */
[----:B------:R-:W-:Y:S02]  /*12c00*/  SEL R50, R50, R47, P1 ;  /* 0x0000002f32327207 */ /* 0x000fe40000800000 */
[----:B------:R-:W-:-:S02]  /*12c10*/  F2FP.BF16.F32.PACK_AB R15, R15, R6 ;  /* 0x000000060f0f723e */ /* 0x000fc400000010ff */
[----:B------:R-:W-:Y:S02]  /*12c20*/  F2FP.BF16.F32.PACK_AB R32, R27, R32 ;  /* 0x000000201b20723e */ /* 0x000fe400000010ff */
[----:B------:R-:W-:Y:S02]  /*12c30*/  F2FP.BF16.F32.PACK_AB R26, R26, R7 ;  /* 0x000000071a1a723e */ /* 0x000fe400000010ff */
[----:B------:R-:W-:Y:S02]  /*12c40*/  SEL R47, R41, R44, P1 ;  /* 0x0000002c292f7207 */ /* 0x000fe40000800000 */
[----:B------:R-:W-:Y:S02]  /*12c50*/  SEL R44, R44, R41, P1 ;  /* 0x000000292c2c7207 */ /* 0x000fe40000800000 */
[----:B------:R-:W-:Y:S02]  /*12c60*/  SEL R41, R35, R36, P1 ;  /* 0x0000002423297207 */ /* 0x000fe40000800000 */
[----:B------:R-:W-:-:S02]  /*12c70*/  MOV R2, R16 ;  /* 0x0000001000027202 */ /* 0x000fc40000000f00 */
[----:B-1----:R-:W-:Y:S02]  /*12c80*/  MOV R3, R13 ;  /* 0x0000000d00037202 */ /* 0x002fe40000000f00 */
[----:B------:R-:W-:Y:S02]  /*12c90*/  SEL R36, R36, R35, P1 ;  /* 0x0000002324247207 */ /* 0x000fe40000800000 */
[----:B------:R-:W-:Y:S02]  /*12ca0*/  SEL R35, R29, R32, P1 ;  /* 0x000000201d237207 */ /* 0x000fe40000800000 */
[----:B------:R-:W-:Y:S02]  /*12cb0*/  SEL R32, R32, R29, P1 ;  /* 0x0000001d20207207 */ /* 0x000fe40000800000 */
[----:B------:R-:W-:Y:S02]  /*12cc0*/  F2FP.BF16.F32.PACK_AB R53, R53, R4 ;  /* 0x000000043535723e */ /* 0x000fe400000010ff */
[----:B------:R-:W-:-:S02]  /*12cd0*/  F2FP.BF16.F32.PACK_AB R43, R43, R48 ;  /* 0x000000302b2b723e */ /* 0x000fc400000010ff */
[----:B------:R-:W-:Y:S02]  /*12ce0*/  F2FP.BF16.F32.PACK_AB R12, R39, R12 ;  /* 0x0000000c270c723e */ /* 0x000fe400000010ff */
[----:B------:R-:W-:Y:S02]  /*12cf0*/  F2FP.BF16.F32.PACK_AB R58, R51, R58 ;  /* 0x0000003a333a723e */ /* 0x000fe400000010ff */
[----:B------:R-:W-:Y:S02]  /*12d00*/  F2FP.BF16.F32.PACK_AB R9, R30, R9 ;  /* 0x000000091e09723e */ /* 0x000fe400000010ff */
[----:B------:R-:W-:Y:S02]  /*12d10*/  SEL R33, R43, R12, P1 ;  /* 0x0000000c2b217207 */ /* 0x000fe40000800000 */
[----:B------:R-:W-:Y:S02]  /*12d20*/  SEL R30, R12, R43, P1 ;  /* 0x0000002b0c1e7207 */ /* 0x000fe40000800000 */
[----:B------:R-:W-:-:S02]  /*12d30*/  F2FP.BF16.F32.PACK_AB R10, R31, R10 ;  /* 0x0000000a1f0a723e */ /* 0x000fc400000010ff */
[----:B------:R-:W-:Y:S02]  /*12d40*/  F2FP.BF16.F32.PACK_AB R55, R55, R60 ;  /* 0x0000003c3737723e */ /* 0x000fe400000010ff */
[----:B------:R-:W-:Y:S01]  /*12d50*/  F2FP.BF16.F32.PACK_AB R8, R57, R8 ;  /* 0x000000083908723e */ /* 0x000fe200000010ff */
[----:B------:R0:W4:Y:S01]  /*12d60*/  LDL.64 R60, [R1+0x38] ;  /* 0x00003800013c7983 */ /* 0x0001220000100a00 */
[----:B------:R-:W-:Y:S02]  /*12d70*/  F2FP.BF16.F32.PACK_AB R49, R49, R56 ;  /* 0x000000383131723e */ /* 0x000fe400000010ff */
[----:B------:R-:W-:Y:S01]  /*12d80*/  SEL R39, R10, R15, P1 ;  /* 0x0000000f0a277207 */ /* 0x000fe20000800000 */
[----:B------:R-:W4:Y:S01]  /*12d90*/  LDL R56, [R1+0x44] ;  /* 0x0000440001387983 */ /* 0x000f220000100800 */
[----:B------:R-:W-:Y:S02]  /*12da0*/  SEL R34, R15, R10, P1 ;  /* 0x0000000a0f227207 */ /* 0x000fe40000800000 */
[----:B------:R-:W-:-:S02]  /*12db0*/  F2FP.BF16.F32.PACK_AB R25, R25, R28 ;  /* 0x0000001c1919723e */ /* 0x000fc400000010ff */
[----:B------:R-:W-:Y:S02]  /*12dc0*/  SEL R43, R55, R58, P1 ;  /* 0x0000003a372b7207 */ /* 0x000fe40000800000 */
[----:B------:R-:W-:Y:S02]  /*12dd0*/  SEL R27, R8, R53, P1 ;  /* 0x00000035081b7207 */ /* 0x000fe40000800000 */
[----:B------:R-:W-:Y:S02]  /*12de0*/  SEL R28, R53, R8, P1 ;  /* 0x00000008351c7207 */ /* 0x000fe40000800000 */
[----:B------:R-:W-:Y:S02]  /*12df0*/  SEL R31, R49, R52, P1 ;  /* 0x00000034311f7207 */ /* 0x000fe40000800000 */
[----:B------:R-:W-:Y:S02]  /*12e00*/  SEL R58, R58, R55, P1 ;  /* 0x000000373a3a7207 */ /* 0x000fe40000800000 */
[----:B------:R-:W-:-:S02]  /*12e10*/  SEL R52, R52, R49, P1 ;  /* 0x0000003134347207 */ /* 0x000fc40000800000 */
[----:B------:R-:W-:Y:S02]  /*12e20*/  F2FP.BF16.F32.PACK_AB R11, R42, R11 ;  /* 0x0000000b2a0b723e */ /* 0x000fe400000010ff */
[----:B------:R-:W-:Y:S02]  /*12e30*/  F2FP.BF16.F32.PACK_AB R38, R38, R5 ;  /* 0x000000052626723e */ /* 0x000fe400000010ff */
[----:B------:R-:W-:Y:S02]  /*12e40*/  SEL R15, R9, R26, P1 ;  /* 0x0000001a090f7207 */ /* 0x000fe40000800000 */
[----:B------:R-:W-:Y:S02]  /*12e50*/  F2FP.BF16.F32.PACK_AB R14, R135, R14 ;  /* 0x0000000e870e723e */ /* 0x000fe400000010ff */
[----:B------:R-:W-:Y:S02]  /*12e60*/  SEL R26, R26, R9, P1 ;  /* 0x000000091a1a7207 */ /* 0x000fe40000800000 */
[----:B------:R-:W-:-:S02]  /*12e70*/  SEL R37, R11, R38, P1 ;  /* 0x000000260b257207 */ /* 0x000fc40000800000 */
[----:B------:R-:W-:Y:S02]  /*12e80*/  SEL R38, R38, R11, P1 ;  /* 0x0000000b26267207 */ /* 0x000fe40000800000 */
[----:B------:R-:W-:Y:S02]  /*12e90*/  SEL R49, R25, R14, P1 ;  /* 0x0000000e19317207 */ /* 0x000fe40000800000 */
[----:B------:R-:W-:Y:S01]  /*12ea0*/  SEL R40, R14, R25, P1 ;  /* 0x000000190e287207 */ /* 0x000fe20000800000 */
[----:B--2---:R-:W-:-:S03]  /*12eb0*/  IMAD.WIDE R6, R24, 0x2, R2 ;  /* 0x0000000218067825 */ /* 0x004fc600078e0202 */
[----:B------:R-:W-:-:S04]  /*12ec0*/  IADD3 R29, P5, R6, 0x20, RZ ;  /* 0x00000020061d7810 */ /* 0x000fc80007fbe0ff */
[----:B------:R-:W-:Y:S02]  /*12ed0*/  LOP3.LUT R4, R29, 0x180, RZ, 0xc0, !PT ;  /* 0x000001801d047812 */ /* 0x000fe400078ec0ff */
[----:B------:R-:W-:Y:S02]  /*12ee0*/  IADD3 R51, P4, R6, 0x3000, RZ ;  /* 0x0000300006337810 */ /* 0x000fe40007f9e0ff */
[----:B------:R-:W-:-:S04]  /*12ef0*/  SHF.R.U64 R4, R4, 0x3, RZ ;  /* 0x0000000304047819 */ /* 0x000fc800000012ff */
[----:B------:R-:W-:Y:S02]  /*12f00*/  LOP3.LUT R12, R4, R29, RZ, 0x3c, !PT ;  /* 0x0000001d040c7212 */ /* 0x000fe400078e3cff */
[----:B------:R-:W-:Y:S01]  /*12f10*/  LOP3.LUT R4, R51, 0x180, RZ, 0xc0, !PT ;  /* 0x0000018033047812 */ /* 0x000fe200078ec0ff */
[----:B------:R-:W-:-:S03]  /*12f20*/  IMAD.X R13, RZ, RZ, R7, P5 ;  /* 0x000000ffff0d7224 */ /* 0x000fc600028e0607 */
[----:B------:R-:W-:-:S04]  /*12f30*/  SHF.R.U64 R4, R4, 0x3, RZ ;  /* 0x0000000304047819 */ /* 0x000fc800000012ff */
[----:B------:R-:W-:Y:S02]  /*12f40*/  LOP3.LUT R10, R4, R51, RZ, 0x3c, !PT ;  /* 0x00000033040a7212 */ /* 0x000fe400078e3cff */
[----:B------:R-:W-:Y:S02]  /*12f50*/  MOV R51, R12 ;  /* 0x0000000c00337202 */ /* 0x000fe40000000f00 */
[C---:B------:R-:W-:Y:S02]  /*12f60*/  IADD3 R55, P2, R6.reuse, 0x6000, RZ ;  /* 0x0000600006377810 */ /* 0x040fe40007f5e0ff */
[----:B------:R-:W-:Y:S02]  /*12f70*/  IADD3 R53, P3, R6, 0x3020, RZ ;  /* 0x0000302006357810 */ /* 0x000fe40007f7e0ff */
[----:B---3--:R-:W-:Y:S01]  /*12f80*/  LOP3.LUT R13, R0, 0x2, RZ, 0x3c, !PT ;  /* 0x00000002000d7812 */ /* 0x008fe200078e3cff */
[----:B------:R-:W-:Y:S04]  /*12f90*/  SHFL.IDX PT, R27, R27, R0, 0x1c1f ;  /* 0x001c1f001b1b7589 */ /* 0x000fe800000e0000 */
[----:B------:R-:W1:Y:S04]  /*12fa0*/  SHFL.IDX PT, R28, R28, R13, 0x1c1f ;  /* 0x001c1f0d1c1c7589 */ /* 0x000e6800000e0000 */
[----:B------:R-:W-:Y:S04]  /*12fb0*/  SHFL.IDX PT, R43, R43, R0, 0x1c1f ;  /* 0x001c1f002b2b7589 */ /* 0x000fe800000e0000 */
[----:B------:R-:W2:Y:S04]  /*12fc0*/  SHFL.IDX PT, R58, R58, R13, 0x1c1f ;  /* 0x001c1f0d3a3a7589 */ /* 0x000ea800000e0000 */
[----:B------:R-:W-:Y:S04]  /*12fd0*/  SHFL.IDX PT, R31, R31, R0, 0x1c1f ;  /* 0x001c1f001f1f7589 */ /* 0x000fe800000e0000 */
[----:B------:R-:W3:Y:S04]  /*12fe0*/  SHFL.IDX PT, R52, R52, R13, 0x1c1f ;  /* 0x001c1f0d34347589 */ /* 0x000ee800000e0000 */
[----:B------:R-:W-:Y:S04]  /*12ff0*/  SHFL.IDX PT, R45, R45, R0, 0x1c1f ;  /* 0x001c1f002d2d7589 */ /* 0x000fe800000e0000 */
[----:B------:R-:W0:Y:S04]  /*13000*/  SHFL.IDX PT, R50, R50, R13, 0x1c1f ;  /* 0x001c1f0d32327589 */ /* 0x000e2800000e0000 */
[----:B------:R-:W-:Y:S04]  /*13010*/  SHFL.IDX PT, R33, R33, R0, 0x1c1f ;  /* 0x001c1f0021217589 */ /* 0x000fe800000e0000 */
[----:B------:R-:W0:Y:S04]  /*13020*/  SHFL.IDX PT, R30, R30, R13, 0x1c1f ;  /* 0x001c1f0d1e1e7589 */ /* 0x000e2800000e0000 */
[----:B------:R-:W-:Y:S04]  /*13030*/  SHFL.IDX PT, R47, R47, R0, 0x1c1f ;  /* 0x001c1f002f2f7589 */ /* 0x000fe800000e0000 */
[----:B------:R-:W4:Y:S01]  /*13040*/  SHFL.IDX PT, R44, R44, R13, 0x1c1f ;  /* 0x001c1f0d2c2c7589 */ /* 0x000f2200000e0000 */
[----:B------:R-:W-:-:S03]  /*13050*/  LOP3.LUT R5, R6, 0x180, RZ, 0xc0, !PT ;  /* 0x0000018006057812 */ /* 0x000fc600078ec0ff */
[----:B------:R-:W-:Y:S01]  /*13060*/  SHFL.IDX PT, R29, R15, R0, 0x1c1f ;  /* 0x001c1f000f1d7589 */ /* 0x000fe200000e0000 */
[----:B------:R-:W-:-:S03]  /*13070*/  LOP3.LUT R14, R55, 0x180, RZ, 0xc0, !PT ;  /* 0x00000180370e7812 */ /* 0x000fc600078ec0ff */
[----:B------:R-:W-:Y:S01]  /*13080*/  SHFL.IDX PT, R26, R26, R13, 0x1c1f ;  /* 0x001c1f0d1a1a7589 */ /* 0x000fe200000e0000 */
[----:B------:R-:W-:-:S03]  /*13090*/  LOP3.LUT R8, R53, 0x180, RZ, 0xc0, !PT ;  /* 0x0000018035087812 */ /* 0x000fc600078ec0ff */
[----:B------:R-:W-:Y:S01]  /*130a0*/  SHFL.IDX PT, R37, R37, R0, 0x1c1f ;  /* 0x001c1f0025257589 */ /* 0x000fe200000e0000 */
[----:B------:R-:W-:-:S03]  /*130b0*/  SHF.R.U64 R5, R5, 0x3, RZ ;  /* 0x0000000305057819 */ /* 0x000fc600000012ff */
[----:B------:R-:W-:Y:S04]  /*130c0*/  SHFL.IDX PT, R41, R41, R0, 0x1c1f ;  /* 0x001c1f0029297589 */ /* 0x000fe800000e0000 */
[----:B------:R-:W4:Y:S04]  /*130d0*/  SHFL.IDX PT, R38, R38, R13, 0x1c1f ;  /* 0x001c1f0d26267589 */ /* 0x000f2800000e0000 */
[----:B------:R-:W4:Y:S04]  /*130e0*/  SHFL.IDX PT, R36, R36, R13, 0x1c1f ;  /* 0x001c1f0d24247589 */ /* 0x000f2800000e0000 */
[----:B------:R-:W-:Y:S04]  /*130f0*/  SHFL.IDX PT, R39, R39, R0, 0x1c1f ;  /* 0x001c1f0027277589 */ /* 0x000fe800000e0000 */
[----:B------:R-:W-:Y:S04]  /*13100*/  SHFL.IDX PT, R35, R35, R0, 0x1c1f ;  /* 0x001c1f0023237589 */ /* 0x000fe800000e0000 */
[----:B------:R-:W4:Y:S04]  /*13110*/  SHFL.IDX PT, R34, R34, R13, 0x1c1f ;  /* 0x001c1f0d22227589 */ /* 0x000f2800000e0000 */
[----:B------:R-:W4:Y:S01]  /*13120*/  SHFL.IDX PT, R32, R32, R13, 0x1c1f ;  /* 0x001c1f0d20207589 */ /* 0x000f2200000e0000 */
[----:B------:R-:W-:-:S03]  /*13130*/  SHF.R.U64 R14, R14, 0x3, RZ ;  /* 0x000000030e0e7819 */ /* 0x000fc600000012ff */
[----:B------:R-:W-:Y:S04]  /*13140*/  SHFL.IDX PT, R49, R49, R0, 0x1c1f ;  /* 0x001c1f0031317589 */ /* 0x000fe800000e0000 */
[----:B------:R4:W4:Y:S01]  /*13150*/  SHFL.IDX PT, R40, R40, R13, 0x1c1f ;  /* 0x001c1f0d28287589 */ /* 0x00092200000e0000 */
[----:B------:R-:W-:Y:S02]  /*13160*/  IADD3 R57, P0, R6, 0x6020, RZ ;  /* 0x0000602006397810 */ /* 0x000fe40007f1e0ff */
[----:B------:R-:W-:Y:S02]  /*13170*/  SHF.R.U64 R8, R8, 0x3, RZ ;  /* 0x0000000308087819 */ /* 0x000fe400000012ff */
[----:B------:R-:W-:Y:S01]  /*13180*/  LOP3.LUT R6, R5, R6, RZ, 0x3c, !PT ;  /* 0x0000000605067212 */ /* 0x000fe200078e3cff */
[--C-:B------:R-:W-:Y:S01]  /*13190*/  IMAD.X R5, RZ, RZ, R7.reuse, P2 ;  /* 0x000000ffff057224 */ /* 0x100fe200010e0607 */
[----:B------:R-:W-:Y:S01]  /*131a0*/  LOP3.LUT R4, R14, R55, RZ, 0x3c, !PT ;  /* 0x000000370e047212 */ /* 0x000fe200078e3cff */
[--C-:B------:R-:W-:Y:S01]  /*131b0*/  IMAD.X R11, RZ, RZ, R7.reuse, P4 ;  /* 0x000000ffff0b7224 */ /* 0x100fe200020e0607 */
[----:B------:R-:W-:Y:S01]  /*131c0*/  LOP3.LUT R8, R8, R53, RZ, 0x3c, !PT ;  /* 0x0000003508087212 */ /* 0x000fe200078e3cff */
[--C-:B------:R-:W-:Y:S01]  /*131d0*/  IMAD.X R9, RZ, RZ, R7.reuse, P3 ;  /* 0x000000ffff097224 */ /* 0x100fe200018e0607 */
[----:B------:R-:W-:Y:S01]  /*131e0*/  MOV R53, R6 ;  /* 0x0000000600357202 */ /* 0x000fe20000000f00 */
[----:B------:R-:W-:Y:S01]  /*131f0*/  IMAD.X R25, RZ, RZ, R7, P0 ;  /* 0x000000ffff197224 */ /* 0x000fe200000e0607 */
[----:B------:R-:W-:-:S02]  /*13200*/  MOV R42, R4 ;  /* 0x00000004002a7202 */ /* 0x000fc40000000f00 */
[----:B------:R-:W-:Y:S02]  /*13210*/  LOP3.LUT R24, R57, 0x180, RZ, 0xc0, !PT ;  /* 0x0000018039187812 */ /* 0x000fe400078ec0ff */
[----:B------:R-:W-:Y:S02]  /*13220*/  MOV R48, R10 ;  /* 0x0000000a00307202 */ /* 0x000fe40000000f00 */
[----:B------:R-:W-:Y:S02]  /*13230*/  MOV R46, R8 ;  /* 0x00000008002e7202 */ /* 0x000fe40000000f00 */
[----:B-1----:R-:W-:Y:S02]  /*13240*/  SEL R4, R27, R28, P1 ;  /* 0x0000001c1b047207 */ /* 0x002fe40000800000 */
[----:B------:R-:W-:Y:S02]  /*13250*/  SEL R6, R28, R27, P1 ;  /* 0x0000001b1c067207 */ /* 0x000fe40000800000 */
[----:B--2---:R-:W-:-:S02]  /*13260*/  SEL R5, R43, R58, P1 ;  /* 0x0000003a2b057207 */ /* 0x004fc40000800000 */
[----:B------:R-:W-:Y:S01]  /*13270*/  SEL R7, R58, R43, P1 ;  /* 0x0000002b3a077207 */ /* 0x000fe20000800000 */
[----:B------:R-:W-:Y:S01]  /*13280*/  BAR.SYNC.DEFER_BLOCKING 0x1, 0x180 ;  /* 0x0046000000007b1d */ /* 0x000fe20000010000 */
[----:B---3--:R-:W-:Y:S02]  /*13290*/  SEL R8, R31, R52, P1 ;  /* 0x000000341f087207 */ /* 0x008fe40000800000 */
[----:B------:R-:W-:Y:S02]  /*132a0*/  SEL R10, R52, R31, P1 ;  /* 0x0000001f340a7207 */ /* 0x000fe40000800000 */
[----:B0-----:R-:W-:Y:S02]  /*132b0*/  SEL R9, R45, R50, P1 ;  /* 0x000000322d097207 */ /* 0x001fe40000800000 */
[----:B------:R-:W-:Y:S02]  /*132c0*/  SEL R11, R50, R45, P1 ;  /* 0x0000002d320b7207 */ /* 0x000fe40000800000 */
[----:B------:R-:W-:-:S02]  /*132d0*/  SEL R12, R33, R30, P1 ;  /* 0x0000001e210c7207 */ /* 0x000fc40000800000 */
[----:B------:R-:W-:Y:S02]  /*132e0*/  SEL R14, R30, R33, P1 ;  /* 0x000000211e0e7207 */ /* 0x000fe40000800000 */
[----:B----4-:R-:W-:Y:S02]  /*132f0*/  SEL R13, R47, R44, P1 ;  /* 0x0000002c2f0d7207 */ /* 0x010fe40000800000 */
[----:B------:R-:W-:Y:S02]  /*13300*/  SEL R15, R44, R47, P1 ;  /* 0x0000002f2c0f7207 */ /* 0x000fe40000800000 */
[----:B------:R-:W-:Y:S02]  /*13310*/  SHF.R.U64 R24, R24, 0x3, RZ ;  /* 0x0000000318187819 */ /* 0x000fe400000012ff */
[----:B------:R-:W-:Y:S02]  /*13320*/  ISETP.NE.U32.AND P0, PT, RZ, UR4, PT ;  /* 0x00000004ff007c0c */ /* 0x000fe4000bf05070 */
[----:B------:R-:W-:Y:S01]  /*13330*/  LOP3.LUT R24, R24, R57, RZ, 0x3c, !PT ;  /* 0x0000003918187212 */ /* 0x000fe200078e3cff */
[----:B------:R0:W-:Y:S04]  /*13340*/  STSM.16.M88.4 [R53], R4 ;  /* 0x0000000435007844 */ /* 0x0001e80000000200 */
[----:B------:R-:W-:Y:S04]  /*13350*/  STSM.16.M88.4 [R51], R8 ;  /* 0x0000000833007844 */ /* 0x000fe80000000200 */
[----:B------:R1:W-:Y:S01]  /*13360*/  STSM.16.M88.4 [R48], R12 ;  /* 0x0000000c30007844 */ /* 0x0003e20000000200 */
[----:B------:R-:W-:-:S02]  /*13370*/  MOV R28, R24 ;  /* 0x00000018001c7202 */ /* 0x000fc40000000f00 */
[----:B------:R-:W-:Y:S02]  /*13380*/  ISETP.NE.AND.EX P0, PT, RZ, UR5, PT, P0 ;  /* 0x00000005ff007c0c */ /* 0x000fe4000bf05300 */
[----:B0-----:R-:W-:Y:S02]  /*13390*/  SEL R4, R37, R38, P1 ;  /* 0x0000002625047207 */ /* 0x001fe40000800000 */
[----:B------:R-:W-:Y:S02]  /*133a0*/  SEL R6, R38, R37, P1 ;  /* 0x0000002526067207 */ /* 0x000fe40000800000 */
[----:B------:R-:W-:Y:S02]  /*133b0*/  SEL R5, R41, R36, P1 ;  /* 0x0000002429057207 */ /* 0x000fe40000800000 */
[----:B------:R-:W-:Y:S02]  /*133c0*/  SEL R7, R36, R41, P1 ;  /* 0x0000002924077207 */ /* 0x000fe40000800000 */
[----:B-1----:R-:W-:-:S02]  /*133d0*/  SEL R12, R29, R26, P1 ;  /* 0x0000001a1d0c7207 */ /* 0x002fc40000800000 */
[----:B------:R-:W-:Y:S02]  /*133e0*/  SEL R14, R26, R29, P1 ;  /* 0x0000001d1a0e7207 */ /* 0x000fe40000800000 */
[----:B------:R-:W-:Y:S02]  /*133f0*/  IADD3 R26, P2, R64, UR4, RZ ;  /* 0x00000004401a7c10 */ /* 0x000fe4000ff5e0ff */
[----:B------:R-:W-:Y:S02]  /*13400*/  SEL R8, R39, R34, P1 ;  /* 0x0000002227087207 */ /* 0x000fe40000800000 */
[----:B------:R-:W-:Y:S02]  /*13410*/  SEL R10, R34, R39, P1 ;  /* 0x00000027220a7207 */ /* 0x000fe40000800000 */
[----:B------:R-:W-:Y:S02]  /*13420*/  SEL R9, R35, R32, P1 ;  /* 0x0000002023097207 */ /* 0x000fe40000800000 */
[----:B------:R-:W-:-:S02]  /*13430*/  SEL R11, R32, R35, P1 ;  /* 0x00000023200b7207 */ /* 0x000fc40000800000 */
[----:B------:R-:W-:Y:S02]  /*13440*/  SEL R13, R49, R40, P1 ;  /* 0x00000028310d7207 */ /* 0x000fe40000800000 */
[----:B------:R-:W-:Y:S02]  /*13450*/  SEL R15, R40, R49, P1 ;  /* 0x00000031280f7207 */ /* 0x000fe40000800000 */
[----:B------:R-:W-:Y:S01]  /*13460*/  IADD3.X R27, R59, UR5, RZ, P2, !PT ;  /* 0x000000053b1b7c10 */ /* 0x000fe200097fe4ff */
[----:B------:R-:W-:Y:S01]  /*13470*/  ULDC.64 UR4, c[0x0][0xbe0] ;  /* 0x0002f80000047ab9 */ /* 0x000fe20000000a00 */
[----:B------:R-:W-:Y:S01]  /*13480*/  STSM.16.M88.4 [R46], R4 ;  /* 0x000000042e007844 */ /* 0x000fe20000000200 */
[----:B------:R-:W-:-:S03]  /*13490*/  ISETP.NE.U32.AND P1, PT, RZ, UR4, PT ;  /* 0x00000004ff007c0c */ /* 0x000fc6000bf25070 */
[----:B------:R0:W-:Y:S01]  /*134a0*/  STSM.16.M88.4 [R42], R8 ;  /* 0x000000082a007844 */ /* 0x0001e20000000200 */
[----:B------:R-:W-:-:S03]  /*134b0*/  ISETP.NE.AND.EX P1, PT, RZ, UR5, PT, P1 ;  /* 0x00000005ff007c0c */ /* 0x000fc6000bf25310 */
[----:B------:R1:W-:Y:S01]  /*134c0*/  STSM.16.M88.4 [R28], R12 ;  /* 0x0000000c1c007844 */ /* 0x0003e20000000200 */
[----:B------:R-:W-:Y:S01]  /*134d0*/  IMAD.MOV.U32 R41, RZ, RZ, RZ ;  /* 0x000000ffff297224 */ /* 0x000fe200078e00ff */
[----:B------:R-:W-:Y:S08]  /*134e0*/  BAR.SYNC.DEFER_BLOCKING 0x1, 0x180 ;  /* 0x0046000000007b1d */ /* 0x000ff00000010000 */
[----:B------:R-:W-:Y:S01]  /*134f0*/  @P1 IADD3 R24, P2, R64, UR4, RZ ;  /* 0x0000000440181c10 */ /* 0x000fe2000ff5e0ff */
[----:B------:R-:W-:-:S02]  /*13500*/  ULDC UR4, c[0x0][0xa88] ;  /* 0x0002a20000047ab9 */ /* 0x000fc40000000800 */
[----:B------:R-:W-:Y:S01]  /*13510*/  IMAD.U32 R0, RZ, RZ, UR4 ;  /* 0x00000004ff007e24 */ /* 0x000fe2000f8e00ff */
[----:B------:R-:W-:Y:S01]  /*13520*/  @P1 IADD3.X R25, R59, UR5, RZ, P2, !PT ;  /* 0x000000053b191c10 */ /* 0x000fe200097fe4ff */
[----:B------:R1:W5:Y:S04]  /*13530*/  @P0 LDG.E R41, desc[UR40][R26.64] ;  /* 0x000000281a290981 */ /* 0x000368000c1e1900 */
[----:B------:R1:W5:Y:S01]  /*13540*/  @P1 LDG.E R0, desc[UR40][R24.64] ;  /* 0x0000002818001981 */ /* 0x000362000c1e1900 */
[----:B------:R-:W-:-:S04]  /*13550*/  IMAD.MOV.U32 R60, RZ, RZ, R62 ;  /* 0x000000ffff3c7224 */ /* 0x000fc800078e003e */
[----:B------:R-:W-:Y:S01]  /*13560*/  IMAD R29, R60, 0x20, R54 ;  /* 0x000000203c1d7824 */ /* 0x000fe200078e0236 */
[----:B0-----:R-:W-:-:S03]  /*13570*/  SHF.R.S32.HI R42, RZ, 0x1f, R56 ;  /* 0x0000001fff2a7819 */ /* 0x001fc60000011438 */
[----:B------:R-:W-:Y:S01]  /*13580*/  IMAD.WIDE R4, R29, 0x2, R2 ;  /* 0x000000021d047825 */ /* 0x000fe200078e0202 */
[----:B-1----:R-:W-:Y:S06]  /*13590*/  @P1 BRA `(.L_x_1984) ;  /* 0x0000000000101947 */ /* 0x002fec0003800000 */
[----:B------:R-:W-:Y:S05]  /*135a0*/  @!P0 BRA `(.L_x_1984) ;  /* 0x00000000000c8947 */ /* 0x000fea0003800000 */
[----:B------:R-:W2:Y:S04]  /*135b0*/  LDG.E R3, desc[UR40][R26.64] ;  /* 0x000000281a037981 */ /* 0x000ea8000c1e1900 */
[----:B-----5:R-:W2:Y:S02]  /*135c0*/  LDG.E R0, desc[UR40][R26.64+0x4] ;  /* 0x000004281a007981 */ /* 0x020ea4000c1e1900 */
[----:B--2---:R-:W-:-:S07]  /*135d0*/  IMAD.IADD R0, R0, 0x1, -R3 ;  /* 0x0000000100007824 */ /* 0x004fce00078e0a03 */
.L_x_1984:
[----:B------:R-:W2:Y:S01]  /*135e0*/  LDL.LU R6, [R1+0x54] ;  /* 0x0000540001067983 */ /* 0x000ea20000300800 */
[----:B------:R-:W-:-:S03]  /*135f0*/  ULDC.64 UR4, c[0x0][0xb70] ;  /* 0x0002dc0000047ab9 */ /* 0x000fc60000000a00 */
[----:B------:R-:W3:Y:S04]  /*13600*/  LDL.LU R3, [R1+0x40] ;  /* 0x0000400001037983 */ /* 0x000ee80000300800 */
[----:B------:R-:W4:Y:S04]  /*13610*/  LDL R15, [R1+0x2c] ;  /* 0x00002c00010f7983 */ /* 0x000f280000100800 */
[----:B------:R-:W4:Y:S01]  /*13620*/  LDL.LU R45, [R1+0x58] ;  /* 0x00005800012d7983 */ /* 0x000f220000300800 */
[----:B-----5:R-:W-:Y:S01]  /*13630*/  IMAD.MOV.U32 R2, RZ, RZ, R41 ;  /* 0x000000ffff027224 */ /* 0x020fe200078e0029 */
        /* <DEDUP_REMOVED lines=29> */
[----:B------:R-:W-:Y:S01]  /*13810*/  IMAD R6, R42, UR4, RZ ;  /* 0x000000042a067c24 */ /* 0x000fe2000f8e02ff */
[----:B------:R-:W-:-:S03]  /*13820*/  SHF.R.S32.HI R3, RZ, 0x1f, R41 ;  /* 0x0000001fff037819 */ /* 0x000fc60000011429 */
[C---:B------:R-:W-:Y:S02]  /*13830*/  IMAD R11, R56.reuse, UR5, R6 ;  /* 0x00000005380b7c24 */ /* 0x040fe4000f8e0206 */
[----:B------:R-:W-:Y:S01]  /*13840*/  IMAD.WIDE.U32 R6, R56, UR4, R2 ;  /* 0x0000000438067c25 */ /* 0x000fe2000f8e0002 */
[----:B------:R-:W-:-:S03]  /*13850*/  ULDC.64 UR4, c[0x0][0xb78] ;  /* 0x0002de0000047ab9 */ /* 0x000fc60000000a00 */
[----:B------:R-:W-:Y:S02]  /*13860*/  IMAD.IADD R7, R7, 0x1, R11 ;  /* 0x0000000107077824 */ /* 0x000fe400078e020b */
[----:B----4-:R-:W-:Y:S02]  /*13870*/  IMAD R11, R45, 0xc0, R15 ;  /* 0x000000c02d0b7824 */ /* 0x010fe400078e020f */
[----:B------:R-:W-:Y:S02]  /*13880*/  IMAD R2, R44, UR4, RZ ;  /* 0x000000042c027c24 */ /* 0x000fe4000f8e02ff */
[----:B------:R-:W-:-:S04]  /*13890*/  IMAD.WIDE.U32 R6, R43, UR4, R6 ;  /* 0x000000042b067c25 */ /* 0x000fc8000f8e0006 */
[----:B0-----:R-:W-:-:S05]  /*138a0*/  VIADD R14, R10, 0xffffff80 ;  /* 0xffffff800a0e7836 */ /* 0x001fca0000000000 */
[----:B------:R-:W-:-:S04]  /*138b0*/  SHF.R.S32.HI R10, RZ, 0x1f, R14 ;  /* 0x0000001fff0a7819 */ /* 0x000fc8000001140e */
[----:B------:R-:W-:-:S04]  /*138c0*/  LEA.HI R10, R10, R14, RZ, 0x7 ;  /* 0x0000000e0a0a7211 */ /* 0x000fc800078f38ff */
[----:B------:R-:W-:Y:S01]  /*138d0*/  LOP3.LUT R10, R10, 0xffffff80, RZ, 0xc0, !PT ;  /* 0xffffff800a0a7812 */ /* 0x000fe200078ec0ff */
[----:B------:R-:W-:Y:S01]  /*138e0*/  IMAD R2, R43, UR5, R2 ;  /* 0x000000052b027c24 */ /* 0x000fe2000f8e0202 */
[----:B------:R-:W-:Y:S01]  /*138f0*/  SHF.R.S32.HI R9, RZ, 0x1f, R11 ;  /* 0x0000001fff097819 */ /* 0x000fe2000001140b */
[----:B------:R-:W-:Y:S01]  /*13900*/  ULDC.64 UR4, c[0x0][0xb40] ;  /* 0x0002d00000047ab9 */ /* 0x000fe20000000a00 */
[----:B------:R-:W-:Y:S01]  /*13910*/  IADD3 R6, P5, R11, R6, RZ ;  /* 0x000000060b067210 */ /* 0x000fe20007fbe0ff */
[----:B------:R-:W-:-:S03]  /*13920*/  IMAD.IADD R10, R14, 0x1, -R10 ;  /* 0x000000010e0a7824 */ /* 0x000fc600078e0a0a */
[----:B------:R-:W-:Y:S02]  /*13930*/  IADD3.X R9, R9, R7, R2, P5, !PT ;  /* 0x0000000709097210 */ /* 0x000fe40002ffe402 */
[----:B------:R-:W-:Y:S02]  /*13940*/  LOP3.LUT P0, RZ, R10, 0x3, RZ, 0xc0, !PT ;  /* 0x000000030aff7812 */ /* 0x000fe4000780c0ff */
[----:B------:R-:W-:Y:S01]  /*13950*/  LEA R38, P6, R6, UR4, 0x2 ;  /* 0x0000000406267c11 */ /* 0x000fe2000f8c10ff */
[C---:B------:R-:W-:Y:S01]  /*13960*/  VIADD R7, R11.reuse, 0x8 ;  /* 0x000000080b077836 */ /* 0x040fe20000000000 */
[----:B------:R-:W-:Y:S02]  /*13970*/  ISETP.GE.OR P5, PT, R11, R0, P0 ;  /* 0x000000000b00720c */ /* 0x000fe400007a6670 */
[----:B------:R-:W-:Y:S02]  /*13980*/  LOP3.LUT R2, R4, 0x180, RZ, 0xc0, !PT ;  /* 0x0000018004027812 */ /* 0x000fe400078ec0ff */
[----:B------:R-:W-:Y:S01]  /*13990*/  LEA.HI.X R39, R6, UR5, R9, 0x2, P6 ;  /* 0x0000000506277c11 */ /* 0x000fe2000b0f1409 */
[----:B------:R-:W-:Y:S01]  /*139a0*/  ULDC.64 UR4, c[0x0][0xaa0] ;  /* 0x0002a80000047ab9 */ /* 0x000fe20000000a00 */
[----:B------:R-:W-:-:S02]  /*139b0*/  IADD3 R11, P6, R4, 0x7800, RZ ;  /* 0x00007800040b7810 */ /* 0x000fc40007fde0ff */
[----:B------:R-:W-:Y:S02]  /*139c0*/  ISETP.GE.OR P0, PT, R7, R0, P0 ;  /* 0x000000000700720c */ /* 0x000fe40000706670 */
[----:B------:R-:W-:Y:S02]  /*139d0*/  SHF.R.U64 R7, R2, 0x3, RZ ;  /* 0x0000000302077819 */ /* 0x000fe400000012ff */
[----:B------:R-:W-:-:S04]  /*139e0*/  LOP3.LUT R2, R11, 0x180, RZ, 0xc0, !PT ;  /* 0x000001800b027812 */ /* 0x000fc800078ec0ff */
[----:B------:R-:W-:Y:S01]  /*139f0*/  SHF.R.U64 R2, R2, 0x3, RZ ;  /* 0x0000000302027819 */ /* 0x000fe200000012ff */
[--C-:B------:R-:W-:Y:S01]  /*13a00*/  IMAD.X R9, RZ, RZ, R5.reuse, P1 ;  /* 0x000000ffff097224 */ /* 0x100fe200008e0605 */
[----:B------:R-:W-:Y:S01]  /*13a10*/  LOP3.LUT R4, R7, R4, RZ, 0x3c, !PT ;  /* 0x0000000407047212 */ /* 0x000fe200078e3cff */
[----:B------:R-:W-:Y:S01]  /*13a20*/  IMAD.X R33, RZ, RZ, R5, P6 ;  /* 0x000000ffff217224 */ /* 0x000fe200030e0605 */
[----:B------:R-:W-:Y:S01]  /*13a30*/  LOP3.LUT R32, R2, R11, RZ, 0x3c, !PT ;  /* 0x0000000b02207212 */ /* 0x000fe200078e3cff */
[----:B------:R-:W-:Y:S04]  /*13a40*/  @!P5 STG.E desc[UR40][R38.64], R20 ;  /* 0x000000142600d986 */ /* 0x000fe8000c101928 */
[----:B------:R0:W-:Y:S04]  /*13a50*/  @!P0 STG.E desc[UR40][R38.64+0x20], R21 ;  /* 0x0000201526008986 */ /* 0x0001e8000c101928 */
[----:B------:R-:W5:Y:S04]  /*13a60*/  LD.E.128 R4, desc[UR40][R4.64] ;  /* 0x0000002804047980 */ /* 0x000f68000c101d00 */
[----:B------:R-:W5:Y:S04]  /*13a70*/  LD.E.128 R8, desc[UR40][R8.64] ;  /* 0x0000002808087980 */ /* 0x000f68000c101d00 */
[----:B------:R-:W5:Y:S04]  /*13a80*/  LD.E.128 R12, desc[UR40][R12.64] ;  /* 0x000000280c0c7980 */ /* 0x000f68000c101d00 */
[----:B------:R-:W5:Y:S04]  /*13a90*/  LD.E.128 R24, desc[UR40][R24.64] ;  /* 0x0000002818187980 */ /* 0x000f68000c101d00 */
[----:B------:R-:W5:Y:S04]  /*13aa0*/  LD.E.128 R28, desc[UR40][R28.64] ;  /* 0x000000281c1c7980 */ /* 0x000f68000c101d00 */
[----:B------:R-:W5:Y:S01]  /*13ab0*/  LD.E.128 R32, desc[UR40][R32.64] ;  /* 0x0000002820207980 */ /* 0x000f62000c101d00 */
[----:B------:R-:W-:Y:S01]  /*13ac0*/  IMAD R40, R3, UR4, RZ ;  /* 0x0000000403287c24 */ /* 0x000fe2000f8e02ff */
[----:B------:R-:W-:Y:S01]  /*13ad0*/  @!PT LDS RZ, [RZ] ;  /* 0x00000000fffff984 */ /* 0x000fe20000000800 */
[----:B------:R-:W-:Y:S01]  /*13ae0*/  @!PT LDS RZ, [RZ] ;  /* 0x00000000fffff984 */ /* 0x000fe20000000800 */
[----:B------:R-:W-:Y:S01]  /*13af0*/  @!PT LDS RZ, [RZ] ;  /* 0x00000000fffff984 */ /* 0x000fe20000000800 */
[----:B------:R-:W-:Y:S01]  /*13b00*/  @!PT LDS RZ, [RZ] ;  /* 0x00000000fffff984 */ /* 0x000fe20000000800 */
[----:B------:R1:W-:Y:S06]  /*13b10*/  MEMBAR.ALL.CTA ;  /* 0x0000000000007992 */ /* 0x0003ec0000008000 */
[----:B-1----:R-:W1:Y:S01]  /*13b20*/  FENCE.VIEW.ASYNC.S ;  /* 0x00000000000073c6 */ /* 0x002e620000000000 */
[----:B------:R-:W-:-:S04]  /*13b30*/  IMAD.WIDE.U32 R2, R41, UR4, R36 ;  /* 0x0000000429027c25 */ /* 0x000fc8000f8e0024 */
[----:B------:R-:W-:Y:S01]  /*13b40*/  IMAD R41, R41, UR5, R40 ;  /* 0x0000000529297c24 */ /* 0x000fe2000f8e0228 */
[----:B------:R-:W-:Y:S01]  /*13b50*/  ULDC.64 UR4, c[0x0][0xae0] ;  /* 0x0002b80000047ab9 */ /* 0x000fe20000000a00 */
[----:B------:R-:W-:Y:S02]  /*13b60*/  IMAD R37, R45, -0xc0, R0 ;  /* 0xffffff402d257824 */ /* 0x000fe400078e0200 */
[----:B------:R-:W-:Y:S02]  /*13b70*/  IMAD.IADD R3, R3, 0x1, R41 ;  /* 0x0000000103037824 */ /* 0x000fe400078e0229 */
[----:B0-----:R-:W-:Y:S01]  /*13b80*/  IMAD R21, R42, UR4, RZ ;  /* 0x000000042a157c24 */ /* 0x001fe2000f8e02ff */
[C---:B------:R-:W-:Y:S01]  /*13b90*/  ISETP.GE.AND P0, PT, R60.reuse, R37, PT ;  /* 0x000000253c00720c */ /* 0x040fe20003f06270 */
[----:B------:R-:W-:Y:S02]  /*13ba0*/  VIADD R0, R60, 0x60 ;  /* 0x000000603c007836 */ /* 0x000fe40000000000 */
[----:B------:R-:W-:-:S02]  /*13bb0*/  VIADD R20, R16, 0x19c20 ;  /* 0x00019c2010147836 */ /* 0x000fc40000000000 */
        /* <DEDUP_REMOVED lines=8> */
[----:B-1----:R0:W-:Y:S03]  /*13c40*/  SYNCS.ARRIVE.TRANS64.RED.A1T0 RZ, [R20+URZ], RZ ;  /* 0x000000ff14ff79a7 */ /* 0x0021e6000810043f */
        /* <DEDUP_REMOVED lines=23> */
.L_x_1986:
[----:B------:R-:W-:Y:S05]  /*13dc0*/  BSYNC B1 ;  /* 0x0000000000017941 */ /* 0x000fea0003800000 */
.L_x_1985:
        /* <DEDUP_REMOVED lines=24> */
.L_x_1983:
[----:B------:R-:W2:Y:S01]  /*13f50*/  LDL.LU R4, [R1+0x48] ;  /* 0x0000480001047983 */ /* 0x000ea20000300800 */
[----:B------:R-:W-:-:S03]  /*13f60*/  ULDC.64 UR4, c[0x0][0xbd8] ;  /* 0x0002f60000047ab9 */ /* 0x000fc60000000a00 */
[----:B0-----:R-:W3:Y:S01]  /*13f70*/  LDL.LU R0, [R1+0x4c] ;  /* 0x00004c0001007983 */ /* 0x001ee20000300800 */
[----:B------:R-:W-:Y:S01]  /*13f80*/  ISETP.NE.U32.AND P0, PT, RZ, UR4, PT ;  /* 0x00000004ff007c0c */ /* 0x000fe2000bf05070 */
[----:B------:R-:W-:-:S03]  /*13f90*/  IMAD.MOV.U32 R7, RZ, RZ, RZ ;  /* 0x000000ffff077224 */ /* 0x000fc600078e00ff */
[----:B------:R-:W-:Y:S02]  /*13fa0*/  ISETP.NE.AND.EX P0, PT, RZ, UR5, PT, P0 ;  /* 0x00000005ff007c0c */ /* 0x000fe4000bf05300 */
[----:B--2---:R-:W-:-:S04]  /*13fb0*/  IADD3 R2, P1, R4, UR4, RZ ;  /* 0x0000000404027c10 */ /* 0x004fc8000ff3e0ff */
[----:B---3--:R-:W-:Y:S01]  /*13fc0*/  IADD3.X R3, R0, UR5, RZ, P1, !PT ;  /* 0x0000000500037c10 */ /* 0x008fe20008ffe4ff */
        /* <DEDUP_REMOVED lines=17> */
.L_x_1988:
        /* <DEDUP_REMOVED lines=34> */
.L_x_1990:
[----:B------:R-:W-:Y:S05]  /*14300*/  BSYNC B1 ;  /* 0x0000000000017941 */ /* 0x000fea0003800000 */
.L_x_1989:
        /* <DEDUP_REMOVED lines=46> */
.L_x_1992:
[----:B------:R-:W-:Y:S05]  /*145f0*/  BSYNC B1 ;  /* 0x0000000000017941 */ /* 0x000fea0003800000 */
.L_x_1991:
        /* <DEDUP_REMOVED lines=22> */
.L_x_1987:
[----:B------:R-:W-:Y:S05]  /*14760*/  BSYNC B0 ;  /* 0x0000000000007941 */ /* 0x000fea0003800000 */
.L_x_1982:
[----:B------:R-:W-:Y:S02]  /*14770*/  ULDC UR4, c[0x0][0xc14] ;  /* 0x0003050000047ab9 */ /* 0x000fe40000000800 */
[----:B-1----:R-:W-:-:S13]  /*14780*/  ISETP.GE.AND P0, PT, R155, UR4, PT ;  /* 0x000000049b007c0c */ /* 0x002fda000bf06270 */
[----:B------:R-:W-:Y:S05]  /*14790*/  @!P0 BRA `(.L_x_1993) ;  /* 0xfffffec800388947 */ /* 0x000fea000383ffff */
[----:B------:R-:W-:Y:S05]  /*147a0*/  BRA `(.L_x_1858) ;  /* 0x0000006400747947 */ /* 0x000fea0003800000 */
.L_x_1856:
[----:B------:R-:W-:-:S08]  /*147b0*/  NOP ;  /* 0x0000000000007918 */ /* 0x000fd00000000000 */
[----:B--2---:R-:W0:-:S00]  /*147c0*/  USETMAXREG.DEALLOC.CTAPOOL 0x20 ;  /* 0x00000020000079c8 */ /* 0x004e0000080e0500 */
[----:B0-----:R-:W-:Y:S01]  /*147d0*/  LOP3.LUT R2, R0, 0x3, RZ, 0xc0, !PT ;  /* 0x0000000300027812 */ /* 0x001fe200078ec0ff */
[----:B------:R-:W-:-:S05]  /*147e0*/  IMAD.MOV.U32 R4, RZ, RZ, RZ ;  /* 0x000000ffff047224 */ /* 0x000fca00078e00ff */
[----:B------:R-:W0:Y:S02]  /*147f0*/  SHFL.IDX PT, R2, R2, RZ, 0x1f ;  /* 0x00001fff02027589 */ /* 0x000e2400000e0000 */
[----:B0-----:R-:W-:-:S04]  /*14800*/  ISETP.NE.AND P0, PT, R2, RZ, PT ;  /* 0x000000ff0200720c */ /* 0x001fc80003f05270 */
[----:B------:R-:W-:-:S05]  /*14810*/  P2R R2, PR, RZ, 0x1 ;  /* 0x00000001ff027803 */ /* 0x000fca0000000000 */
[----:B------:R0:W-:Y:S04]  /*14820*/  STL [R1+0x2c], R2 ;  /* 0x00002c0201007387 */ /* 0x0001e80000100800 */
        /* <DEDUP_REMOVED lines=8> */
.L_x_1994:
[----:B0-----:R-:W0:Y:S01]  /*148b0*/  S2R R2, SR_TID.X ;  /* 0x0000000000027919 */ /* 0x001e220000002100 */
        /* <DEDUP_REMOVED lines=41> */
.L_x_2000:
        /* <DEDUP_REMOVED lines=12> */
.L_x_1999:
[----:B------:R-:W-:Y:S05]  /*14c10*/  BSYNC B0 ;  /* 0x0000000000007941 */ /* 0x000fea0003800000 */
.L_x_1998:
        /* <DEDUP_REMOVED lines=21> */
.L_x_1996:
        /* <DEDUP_REMOVED lines=21> */
.L_x_2001:
        /* <DEDUP_REMOVED lines=55> */
.L_x_1997:
[----:B------:R-:W-:Y:S02]  /*15230*/  IMAD.MOV.U32 R17, RZ, RZ, RZ ;  /* 0x000000ffff117224 */ /* 0x000fe400078e00ff */
[----:B------:R-:W-:Y:S02]  /*15240*/  IMAD.U32 R16, RZ, RZ, UR6 ;  /* 0x00000006ff107e24 */ /* 0x000fe4000f8e00ff */
[----:B------:R-:W-:-:S07]  /*15250*/  IMAD.MOV.U32 R18, RZ, RZ, RZ ;  /* 0x000000ffff127224 */ /* 0x000fce00078e00ff */
.L_x_2002:
[----:B------:R-:W-:-:S13]  /*15260*/  ISETP.NE.AND P0, PT, R5, RZ, PT ;  /* 0x000000ff0500720c */ /* 0x000fda0003f05270 */
[----:B------:R-:W0:Y:S01]  /*15270*/  @!P0 S2R R3, SR_CgaCtaId ;  /* 0x0000000000038919 */ /* 0x000e220000008800 */
[----:B------:R-:W-:-:S04]  /*15280*/  @!P0 MOV R2, 0x400 ;  /* 0x0000040000028802 */ /* 0x000fc80000000f00 */
[----:B0-----:R-:W-:-:S05]  /*15290*/  @!P0 LEA R2, R3, R2, 0x18 ;  /* 0x0000000203028211 */ /* 0x001fca00078ec0ff */
[----:B------:R0:W-:Y:S01]  /*152a0*/  @!P0 STS.128 [R2+0x19cd0], R16 ;  /* 0x019cd01002008388 */ /* 0x0001e20000000c00 */
[----:B------:R-:W-:Y:S06]  /*152b0*/  BAR.ARV 0x5, 0x200 ;  /* 0x0148000000007b1d */ /* 0x000fec0000002000 */
.L_x_1995:
[----:B------:R2:W-:Y:S01]  /*152c0*/  STL [R1+0x18], RZ ;  /* 0x000018ff01007387 */ /* 0x0005e20000100800 */
[----:B------:R-:W-:Y:S01]  /*152d0*/  ULDC UR4, c[0x0][0xc14] ;  /* 0x0003050000047ab9 */ /* 0x000fe20000000800 */
[----:B------:R-:W-:Y:S01]  /*152e0*/  IMAD.MOV.U32 R24, RZ, RZ, 0x1 ;  /* 0x00000001ff187424 */ /* 0x000fe200078e00ff */
[----:B-1----:R-:W-:Y:S01]  /*152f0*/  ISETP.GE.AND P0, PT, R19, UR4, PT ;  /* 0x0000000413007c0c */ /* 0x002fe2000bf06270 */
[----:B------:R-:W-:-:S12]  /*15300*/  IMAD.MOV.U32 R22, RZ, RZ, RZ ;  /* 0x000000ffff167224 */ /* 0x000fd800078e00ff */
[----:B--2---:R-:W-:Y:S05]  /*15310*/  @P0 BRA `(.L_x_2003) ;  /* 0x0000005400a00947 */ /* 0x004fea0003800000 */
[----:B------:R-:W2:Y:S01]  /*15320*/  LDL R8, [R1+0x1c] ;  /* 0x00001c0001087983 */ /* 0x000ea20000100800 */
[----:B------:R-:W1:Y:S01]  /*15330*/  S2R R10, SR_TID.X ;  /* 0x00000000000a7919 */ /* 0x000e620000002100 */
[----:B------:R-:W3:Y:S01]  /*15340*/  S2R R6, SR_TID.X ;  /* 0x0000000000067919 */ /* 0x000ee20000002100 */
[----:B------:R-:W-:Y:S01]  /*15350*/  IMAD.SHL.U32 R9, R0, 0x800, RZ ;  /* 0x0000080000097824 */ /* 0x000fe200078e00ff */
[----:B-1----:R-:W-:Y:S01]  /*15360*/  SHF.R.U32.HI R4, RZ, 0x1, R10 ;  /* 0x00000001ff047819 */ /* 0x002fe2000001160a */
[----:B0-----:R-:W-:-:S03]  /*15370*/  IMAD.SHL.U32 R2, R10, 0x20, RZ ;  /* 0x000000200a027824 */ /* 0x001fc600078e00ff */
        /* <DEDUP_REMOVED lines=27> */
[----:B--2---:R-:W-:-:S02]  /*15530*/  LOP3.LUT R2, R8, 0x1, RZ, 0xfc, !PT ;  /* 0x0000000108027812 */ /* 0x004fc400078efcff */
[----:B------:R-:W-:-:S03]  /*15540*/  LOP3.LUT R0, R8, 0x2, RZ, 0xfc, !PT ;  /* 0x0000000208007812 */ /* 0x000fc600078efcff */
[----:B------:R0:W-:Y:S04]  /*15550*/  STL [R1+0x24], R2 ;  /* 0x0000240201007387 */ /* 0x0001e80000100800 */
[----:B------:R0:W-:Y:S04]  /*15560*/  STL [R1+0x10], R0 ;  /* 0x0000100001007387 */ /* 0x0001e80000100800 */
[----:B------:R0:W-:Y:S02]  /*15570*/  STL [R1+0x18], RZ ;  /* 0x000018ff01007387 */ /* 0x0001e40000100800 */
.L_x_2114:
[----:B0-----:R-:W0:Y:S02]  /*15580*/  LDC.64 R2, c[0x0][0xc60] ;  /* 0x00031800ff027b82 */ /* 0x001e240000000a00 */
[----:B0-----:R-:W-:-:S05]  /*15590*/  IMAD.WIDE R2, R19, 0x4, R2 ;  /* 0x0000000413027825 */ /* 0x001fca00078e0202 */
[----:B--2---:R-:W2:Y:S01]  /*155a0*/  LDG.E R12, desc[UR40][R2.64] ;  /* 0x00000028020c7981 */ /* 0x004ea2000c1e1900 */
[----:B------:R-:W-:Y:S05]  /*155b0*/  YIELD ;  /* 0x0000000000007946 */ /* 0x000fea0003800000 */
[----:B------:R-:W-:Y:S01]  /*155c0*/  ULDC.64 UR4, c[0x0][0xa28] ;  /* 0x00028a0000047ab9 */ /* 0x000fe20000000a00 */
[----:B------:R-:W-:Y:S01]  /*155d0*/  ULDC.64 UR6, c[0x0][0xa00] ;  /* 0x0002800000067ab9 */ /* 0x000fe20000000a00 */
[----:B------:R-:W-:Y:S02]  /*155e0*/  ISETP.NE.U32.AND P0, PT, RZ, UR4, PT ;  /* 0x00000004ff007c0c */ /* 0x000fe4000bf05070 */
[----:B------:R-:W-:Y:S01]  /*155f0*/  CS2R R8, SRZ ;  /* 0x0000000000087805 */ /* 0x000fe2000001ff00 */
[----:B------:R-:W-:Y:S01]  /*15600*/  IMAD.MOV.U32 R26, RZ, RZ, RZ ;  /* 0x000000ffff1a7224 */ /* 0x000fe200078e00ff */
[----:B------:R-:W-:Y:S01]  /*15610*/  ULDC.64 UR8, c[0x0][0xa18] ;  /* 0x0002860000087ab9 */ /* 0x000fe20000000a00 */
[----:B------:R-:W-:-:S02]  /*15620*/  ISETP.NE.AND.EX P1, PT, RZ, UR5, PT, P0 ;  /* 0x00000005ff007c0c */ /* 0x000fc4000bf25300 */
[----:B------:R-:W-:-:S04]  /*15630*/  ISETP.NE.U32.AND P0, PT, RZ, UR6, PT ;  /* 0x00000006ff007c0c */ /* 0x000fc8000bf05070 */
[----:B------:R-:W-:Y:S02]  /*15640*/  ISETP.NE.AND.EX P0, PT, RZ, UR7, PT, P0 ;  /* 0x00000007ff007c0c */ /* 0x000fe4000bf05300 */
[----:B--2---:R-:W-:Y:S01]  /*15650*/  SHF.R.S32.HI R0, RZ, 0x1f, R12 ;  /* 0x0000001fff007819 */ /* 0x004fe2000001140c */
[----:B------:R-:W-:-:S04]  /*15660*/  IMAD.SHL.U32 R14, R12, 0x4, RZ ;  /* 0x000000040c0e7824 */ /* 0x000fc800078e00ff */
[C---:B------:R-:W-:Y:S01]  /*15670*/  @P1 LEA R4, P2, R12.reuse, UR4, 0x2 ;  /* 0x000000040c041c11 */ /* 0x040fe2000f8410ff */
[----:B------:R-:W-:Y:S01]  /*15680*/  STL [R1], R12 ;  /* 0x0000000c01007387 */ /* 0x000fe20000100800 */
[C-C-:B------:R-:W-:Y:S02]  /*15690*/  SHF.L.U64.HI R13, R12.reuse, 0x2, R0.reuse ;  /* 0x000000020c0d7819 */ /* 0x140fe40000010200 */
[----:B------:R-:W-:Y:S01]  /*156a0*/  @P1 LEA.HI.X R5, R12, UR5, R0, 0x2, P2 ;  /* 0x000000050c051c11 */ /* 0x000fe200090f1400 */
[----:B------:R-:W-:Y:S01]  /*156b0*/  ULDC.64 UR4, c[0x0][0xa08] ;  /* 0x0002820000047ab9 */ /* 0x000fe20000000a00 */
[----:B------:R-:W-:Y:S01]  /*156c0*/  IADD3 R2, P2, R14, UR6, RZ ;  /* 0x000000060e027c10 */ /* 0x000fe2000ff5e0ff */
[----:B------:R-:W-:Y:S03]  /*156d0*/  STL [R1+0x4], R14 ;  /* 0x0000040e01007387 */ /* 0x000fe60000100800 */
[----:B------:R-:W-:Y:S01]  /*156e0*/  IADD3.X R3, R13, UR7, RZ, P2, !PT ;  /* 0x000000070d037c10 */ /* 0x000fe200097fe4ff */
[----:B------:R-:W-:Y:S01]  /*156f0*/  ULDC.64 UR6, c[0x0][0xa10] ;  /* 0x0002840000067ab9 */ /* 0x000fe20000000a00 */
[----:B------:R0:W5:Y:S04]  /*15700*/  @P1 LDG.E R8, desc[UR40][R4.64] ;  /* 0x0000002804081981 */ /* 0x000168000c1e1900 */
[----:B------:R-:W2:Y:S01]  /*15710*/  @P0 LDG.E R9, desc[UR40][R2.64] ;  /* 0x0000002802090981 */ /* 0x000ea2000c1e1900 */
[----:B------:R-:W-:-:S02]  /*15720*/  ISETP.NE.U32.AND P1, PT, RZ, UR4, PT ;  /* 0x00000004ff007c0c */ /* 0x000fc4000bf25070 */
[----:B------:R-:W-:Y:S01]  /*15730*/  ISETP.NE.U32.AND P2, PT, RZ, UR6, PT ;  /* 0x00000006ff007c0c */ /* 0x000fe2000bf45070 */
[----:B------:R-:W-:Y:S01]  /*15740*/  IMAD.MOV.U32 R0, RZ, RZ, RZ ;  /* 0x000000ffff007224 */ /* 0x000fe200078e00ff */
[C---:B------:R-:W-:Y:S01]  /*15750*/  IADD3 R6, P4, R14.reuse, UR4, RZ ;  /* 0x000000040e067c10 */ /* 0x040fe2000ff9e0ff */
[----:B------:R-:W-:Y:S01]  /*15760*/  STL [R1+0x8], R13 ;  /* 0x0000080d01007387 */ /* 0x000fe20000100800 */
[----:B------:R-:W-:Y:S02]  /*15770*/  ISETP.NE.AND.EX P1, PT, RZ, UR5, PT, P1 ;  /* 0x00000005ff007c0c */ /* 0x000fe4000bf25310 */
[----:B------:R-:W-:Y:S02]  /*15780*/  ISETP.NE.AND.EX P2, PT, RZ, UR7, PT, P2 ;  /* 0x00000007ff007c0c */ /* 0x000fe4000bf45320 */
[----:B------:R-:W-:Y:S02]  /*15790*/  IADD3.X R7, R13, UR5, RZ, P4, !PT ;  /* 0x000000050d077c10 */ /* 0x000fe4000a7fe4ff */
[----:B0-----:R-:W-:-:S04]  /*157a0*/  IADD3 R4, P4, R14, UR6, RZ ;  /* 0x000000060e047c10 */ /* 0x001fc8000ff9e0ff */
[----:B------:R-:W-:-:S03]  /*157b0*/  IADD3.X R5, R13, UR7, RZ, P4, !PT ;  /* 0x000000070d057c10 */ /* 0x000fc6000a7fe4ff */
[----:B------:R-:W5:Y:S04]  /*157c0*/  @P1 LDG.E R26, desc[UR40][R6.64] ;  /* 0x00000028061a1981 */ /* 0x000f68000c1e1900 */
[----:B------:R-:W5:Y:S01]  /*157d0*/  @P2 LDG.E R0, desc[UR40][R4.64] ;  /* 0x0000002804002981 */ /* 0x000f62000c1e1900 */
[----:B------:R-:W-:Y:S01]  /*157e0*/  ISETP.NE.U32.AND P3, PT, RZ, UR8, PT ;  /* 0x00000008ff007c0c */ /* 0x000fe2000bf65070 */
[----:B------:R-:W-:-:S03]  /*157f0*/  ULDC UR4, c[0x0][0x288] ;  /* 0x0000a20000047ab9 */ /* 0x000fc60000000800 */
[----:B------:R-:W-:-:S13]  /*15800*/  ISETP.NE.AND.EX P3, PT, RZ, UR9, PT, P3 ;  /* 0x00000009ff007c0c */ /* 0x000fda000bf65330 */
[----:B------:R-:W-:-:S04]  /*15810*/  @P3 IADD3 R10, P4, R14, UR8, RZ ;  /* 0x000000080e0a3c10 */ /* 0x000fc8000ff9e0ff */
[----:B------:R-:W-:Y:S01]  /*15820*/  @P3 IADD3.X R11, R13, UR9, RZ, P4, !PT ;  /* 0x000000090d0b3c10 */ /* 0x000fe2000a7fe4ff */
[----:B--2---:R0:W-:Y:S02]  /*15830*/  STL [R1+0x20], R9 ;  /* 0x0000200901007387 */ /* 0x0041e40000100800 */
[----:B0-----:R-:W-:Y:S01]  /*15840*/  IMAD.U32 R9, RZ, RZ, UR4 ;  /* 0x00000004ff097e24 */ /* 0x001fe2000f8e00ff */
[----:B------:R-:W-:Y:S02]  /*15850*/  ULDC.64 UR4, c[0x0][0x3f8] ;  /* 0x0000fe0000047ab9 */ /* 0x000fe40000000a00 */
[----:B------:R-:W-:-:S03]  /*15860*/  UISETP.NE.U32.AND UP0, UPT, UR4, URZ, UPT ;  /* 0x0000003f0400728c */ /* 0x000fc6000bf05070 */
[----:B------:R-:W-:Y:S01]  /*15870*/  ULDC UR4, c[0x0][0x404] ;  /* 0x0001010000047ab9 */ /* 0x000fe20000000800 */
[----:B------:R-:W-:Y:S01]  /*15880*/  UISETP.NE.AND.EX UP0, UPT, UR5, URZ, UPT, UP0 ;  /* 0x0000003f0500728c */ /* 0x000fe2000bf05300 */
[----:B------:R0:W5:Y:S02]  /*15890*/  @P3 LDG.E R9, desc[UR40][R10.64] ;  /* 0x000000280a093981 */ /* 0x000164000c1e1900 */
[----:B------:R-:W-:Y:S01]  /*158a0*/  ULDC UR5, c[0x0][0x2e0] ;  /* 0x0000b80000057ab9 */ /* 0x000fe20000000800 */
[----:B------:R-:W-:-:S04]  /*158b0*/  USEL UR4, UR4, 0x1, UP0 ;  /* 0x0000000104047887 */ /* 0x000fc80008000000 */
[----:B------:R-:W-:-:S03]  /*158c0*/  UIMAD UR4, UR4, UR5, URZ ;  /* 0x00000005040472a4 */ /* 0x000fc6000f8e023f */
[----:B------:R-:W-:Y:S02]  /*158d0*/  ULDC UR5, c[0x0][0x338] ;  /* 0x0000ce0000057ab9 */ /* 0x000fe40000000800 */
[----:B0-----:R-:W-:Y:S02]  /*158e0*/  IMAD.U32 R10, RZ, RZ, UR5 ;  /* 0x00000005ff0a7e24 */ /* 0x001fe4000f8e00ff */
[----:B------:R-:W-:Y:S01]  /*158f0*/  IMAD.U32 R11, RZ, RZ, UR4 ;  /* 0x00000004ff0b7e24 */ /* 0x000fe2000f8e00ff */
[----:B------:R-:W-:Y:S06]  /*15900*/  @P3 BRA `(.L_x_2004) ;  /* 0x0000000000103947 */ /* 0x000fec0003800000 */
[----:B------:R-:W-:Y:S05]  /*15910*/  @!P0 BRA `(.L_x_2004) ;  /* 0x00000000000c8947 */ /* 0x000fea0003800000 */
[----:B-----5:R-:W2:Y:S04]  /*15920*/  LDG.E R9, desc[UR40][R2.64] ;  /* 0x0000002802097981 */ /* 0x020ea8000c1e1900 */
[----:B------:R-:W2:Y:S02]  /*15930*/  LDG.E R2, desc[UR40][R2.64+0x4] ;  /* 0x0000042802027981 */ /* 0x000ea4000c1e1900 */
[----:B--2---:R-:W-:-:S07]  /*15940*/  IMAD.IADD R9, R2, 0x1, -R9 ;  /* 0x0000000102097824 */ /* 0x004fce00078e0a09 */
.L_x_2004:
[----:B------:R-:W-:Y:S01]  /*15950*/  ULDC.64 UR4, c[0x0][0xa20] ;  /* 0x0002880000047ab9 */ /* 0x000fe20000000a00 */
[----:B-----5:R-:W-:Y:S01]  /*15960*/  IMAD.IADD R26, R26, 0x1, R8 ;  /* 0x000000011a1a7824 */ /* 0x020fe200078e0208 */
[----:B------:R-:W-:-:S04]  /*15970*/  ISETP.NE.U32.AND P0, PT, RZ, UR4, PT ;  /* 0x00000004ff007c0c */ /* 0x000fc8000bf05070 */
[----:B------:R-:W-:-:S13]  /*15980*/  ISETP.NE.AND.EX P0, PT, RZ, UR5, PT, P0 ;  /* 0x00000005ff007c0c */ /* 0x000fda000bf05300 */
[----:B------:R-:W-:Y:S05]  /*15990*/  @!P0 BRA `(.L_x_2005) ;  /* 0x0000000000108947 */ /* 0x000fea0003800000 */
[----:B------:R-:W-:-:S04]  /*159a0*/  IADD3 R2, P0, R14, UR4, RZ ;  /* 0x000000040e027c10 */ /* 0x000fc8000ff1e0ff */
[----:B------:R-:W-:-:S05]  /*159b0*/  IADD3.X R3, R13, UR5, RZ, P0, !PT ;  /* 0x000000050d037c10 */ /* 0x000fca00087fe4ff */
[----:B------:R0:W5:Y:S01]  /*159c0*/  LDG.E R11, desc[UR40][R2.64] ;  /* 0x00000028020b7981 */ /* 0x000162000c1e1900 */
[----:B------:R-:W-:Y:S05]  /*159d0*/  BRA `(.L_x_2006) ;  /* 0x0000000000107947 */ /* 0x000fea0003800000 */
.L_x_2005:
[----:B------:R-:W-:Y:S05]  /*159e0*/  @!P1 BRA `(.L_x_2006) ;  /* 0x00000000000c9947 */ /* 0x000fea0003800000 */
[----:B------:R-:W2:Y:S04]  /*159f0*/  LDG.E R11, desc[UR40][R6.64] ;  /* 0x00000028060b7981 */ /* 0x000ea8000c1e1900 */
[----:B------:R-:W2:Y:S02]  /*15a00*/  LDG.E R6, desc[UR40][R6.64+0x4] ;  /* 0x0000042806067981 */ /* 0x000ea4000c1e1900 */
[----:B--2---:R-:W-:-:S07]  /*15a10*/  IMAD.IADD R11, R6, 0x1, -R11 ;  /* 0x00000001060b7824 */ /* 0x004fce00078e0a0b */
.L_x_2006:
[----:B0-----:R-:W2:Y:S01]  /*15a20*/  @P2 LDG.E R2, desc[UR40][R4.64] ;  /* 0x0000002804022981 */ /* 0x001ea2000c1e1900 */
[----:B-----5:R-:W-:-:S03]  /*15a30*/  IMAD.IADD R11, R11, 0x1, -R8 ;  /* 0x000000010b0b7824 */ /* 0x020fc600078e0a08 */
[----:B------:R-:W2:Y:S01]  /*15a40*/  @P2 LDG.E R4, desc[UR40][R4.64+0x4] ;  /* 0x0000042804042981 */ /* 0x000ea2000c1e1900 */
[----:B------:R-:W-:Y:S01]  /*15a50*/  BSSY B0, `(.L_x_2007) ;  /* 0x0000167000007945 */ /* 0x000fe20003800000 */
[----:B--2---:R-:W-:Y:S02]  /*15a60*/  @P2 IMAD.IADD R10, R4, 0x1, -R2 ;  /* 0x00000001040a2824 */ /* 0x004fe400078e0a02 */
[----:B------:R-:W-:Y:S02]  /*15a70*/  IMAD R2, R17, 0xc0, RZ ;  /* 0x000000c011027824 */ /* 0x000fe400078e02ff */
[----:B------:R-:W-:-:S03]  /*15a80*/  IMAD.IADD R3, R11, 0x1, R10 ;  /* 0x000000010b037824 */ /* 0x000fc600078e020a */
[----:B------:R-:W-:Y:S01]  /*15a90*/  IADD3 R9, -R9, 0x13f, R2 ;  /* 0x0000013f09097810 */ /* 0x000fe20007ffe102 */
[----:B------:R-:W-:-:S04]  /*15aa0*/  VIADD R2, R3, 0x7f ;  /* 0x0000007f03027836 */ /* 0x000fc80000000000 */
[----:B------:R-:W-:Y:S01]  /*15ab0*/  IMAD.IADD R9, R3, 0x1, R9 ;  /* 0x0000000103097824 */ /* 0x000fe200078e0209 */
[----:B------:R-:W-:-:S04]  /*15ac0*/  SHF.R.S32.HI R3, RZ, 0x1f, R2 ;  /* 0x0000001fff037819 */ /* 0x000fc80000011402 */
[----:B------:R-:W-:Y:S02]  /*15ad0*/  LEA.HI R3, R3, R2, RZ, 0x7 ;  /* 0x0000000203037211 */ /* 0x000fe400078f38ff */
[----:B------:R-:W-:-:S04]  /*15ae0*/  SHF.R.S32.HI R2, RZ, 0x1f, R9 ;  /* 0x0000001fff027819 */ /* 0x000fc80000011409 */
[----:B------:R-:W-:Y:S02]  /*15af0*/  LEA.HI R2, R2, R9, RZ, 0x7 ;  /* 0x0000000902027211 */ /* 0x000fe400078f38ff */
[----:B------:R-:W-:Y:S02]  /*15b00*/  SHF.R.S32.HI R3, RZ, 0x7, R3 ;  /* 0x00000007ff037819 */ /* 0x000fe40000011403 */
[----:B------:R-:W-:-:S04]  /*15b10*/  SHF.R.S32.HI R2, RZ, 0x7, R2 ;  /* 0x00000007ff027819 */ /* 0x000fc80000011402 */
[----:B------:R-:W-:-:S05]  /*15b20*/  VIMNMX R6, R3, R2, PT ;  /* 0x0000000203067248 */ /* 0x000fca0003fe0100 */
[--C-:B------:R-:W-:Y:S02]  /*15b30*/  IMAD R3, R6, 0x80, -R11.reuse ;  /* 0x0000008006037824 */ /* 0x100fe400078e0a0b */
[----:B------:R-:W-:-:S03]  /*15b40*/  IMAD.MOV R11, RZ, RZ, -R11 ;  /* 0x000000ffff0b7224 */ /* 0x000fc600078e0a0b */
[----:B------:R-:W-:Y:S02]  /*15b50*/  VIMNMX R2, R3, R10, PT ;  /* 0x0000000a03027248 */ /* 0x000fe40003fe0100 */
[----:B------:R-:W-:-:S04]  /*15b60*/  VIMNMX R11, RZ, R11, !PT ;  /* 0x0000000bff0b7248 */ /* 0x000fc80007fe0100 */
[----:B------:R-:W-:Y:S02]  /*15b70*/  ISETP.GT.AND P0, PT, R2, R11, PT ;  /* 0x0000000b0200720c */ /* 0x000fe40003f04270 */
[----:B------:R-:W-:-:S11]  /*15b80*/  SHF.R.U32.HI R5, RZ, 0x7, R11 ;  /* 0x00000007ff057819 */ /* 0x000fd6000001160b */
[----:B------:R-:W-:-:S05]  /*15b90*/  @P0 VIADD R2, R2, 0x7f ;  /* 0x0000007f02020836 */ /* 0x000fca0000000000 */
[----:B------:R-:W-:Y:S01]  /*15ba0*/  @P0 SHF.R.S32.HI R3, RZ, 0x1f, R2 ;  /* 0x0000001fff030819 */ /* 0x000fe20000011402 */
[----:B------:R0:W-:Y:S03]  /*15bb0*/  STL [R1+0xc], R6 ;  /* 0x00000c0601007387 */ /* 0x0001e60000100800 */
[----:B------:R-:W-:Y:S01]  /*15bc0*/  @P0 LEA.HI R3, R3, R2, RZ, 0x7 ;  /* 0x0000000203030211 */ /* 0x000fe200078f38ff */
[----:B------:R-:W-:-:S03]  /*15bd0*/  IMAD.MOV.U32 R4, RZ, RZ, R5 ;  /* 0x000000ffff047224 */ /* 0x000fc600078e0005 */
[----:B------:R-:W-:-:S04]  /*15be0*/  @P0 SHF.R.S32.HI R4, RZ, 0x7, R3 ;  /* 0x00000007ff040819 */ /* 0x000fc80000011403 */
[----:B------:R-:W-:Y:S02]  /*15bf0*/  ISETP.GT.AND P1, PT, R4, R5, PT ;  /* 0x000000050400720c */ /* 0x000fe40003f24270 */
[----:B------:R-:W-:-:S11]  /*15c00*/  PLOP3.LUT P0, PT, PT, PT, PT, 0x80, 0x0 ;  /* 0x000000000000781c */ /* 0x000fd60003f0f070 */
        /* <DEDUP_REMOVED lines=15> */
.L_x_2161:
[----:B-1----:R-:W-:Y:S02]  /*15d00*/  ISETP.NE.AND P0, PT, R14, RZ, PT ;  /* 0x000000ff0e00720c */ /* 0x002fe40003f05270 */
[----:B------:R-:W-:-:S11]  /*15d10*/  PLOP3.LUT P6, PT, PT, PT, PT, 0x8, 0x0 ;  /* 0x000000000000781c */ /* 0x000fd60003fce170 */
[----:B------:R-:W-:Y:S05]  /*15d20*/  @P0 BRA `(.L_x_2010) ;  /* 0x00000000000c0947 */ /* 0x000fea0003800000 */
[----:B------:R-:W-:-:S03]  /*15d30*/  UMOV UR4, 0xffffffff ;  /* 0xffffffff00047882 */ /* 0x000fc60000000000 */
[----:B------:R-:W-:Y:S05]  /*15d40*/  BRA.DIV UR4, `(.L_x_2011) ;  /* 0x0000005a04707947 */ /* 0x000fea000b800000 */
[----:B------:R-:W-:-:S13]  /*15d50*/  ELECT P6, URZ, PT ;  /* 0x00000000003f782f */ /* 0x000fda00038c0000 */
.L_x_2010:
        /* <DEDUP_REMOVED lines=12> */
.L_x_2164:
[----:B------:R-:W-:Y:S05]  /*15e20*/  BSYNC B1 ;  /* 0x0000000000017941 */ /* 0x000fea0003800000 */
.L_x_2012:
        /* <DEDUP_REMOVED lines=10> */
.L_x_2165:
[----:B------:R-:W-:Y:S05]  /*15ed0*/  BSYNC B2 ;  /* 0x0000000000027941 */ /* 0x000fea0003800000 */
.L_x_2016:
        /* <DEDUP_REMOVED lines=9> */
.L_x_2019:
[----:B------:R-:W-:Y:S05]  /*15f70*/  BSYNC B2 ;  /* 0x0000000000027941 */ /* 0x000fea0003800000 */
.L_x_2018:
        /* <DEDUP_REMOVED lines=12> */
.L_x_2020:
        /* <DEDUP_REMOVED lines=16> */
.L_x_2021:
        /* <DEDUP_REMOVED lines=16> */
.L_x_2022:
        /* <DEDUP_REMOVED lines=13> */
.L_x_2166:
[----:B------:R-:W-:Y:S05]  /*16310*/  BSYNC B2 ;  /* 0x0000000000027941 */ /* 0x000fea0003800000 */
.L_x_2023:
        /* <DEDUP_REMOVED lines=11> */
.L_x_2026:
[----:B------:R-:W-:Y:S05]  /*163d0*/  BSYNC B2 ;  /* 0x0000000000027941 */ /* 0x000fea0003800000 */
.L_x_2025:
        /* <DEDUP_REMOVED lines=8> */
.L_x_2027:
        /* <DEDUP_REMOVED lines=15> */
.L_x_2028:
        /* <DEDUP_REMOVED lines=15> */
.L_x_2029:
        /* <DEDUP_REMOVED lines=10> */
.L_x_2015:
[----:B------:R-:W-:Y:S05]  /*166e0*/  BSYNC B1 ;  /* 0x0000000000017941 */ /* 0x000fea0003800000 */
.L_x_2014:
        /* <DEDUP_REMOVED lines=9> */
.L_x_2046:
        /* <DEDUP_REMOVED lines=11> */
.L_x_2167:
[----:B------:R-:W-:Y:S05]  /*16830*/  BSYNC B2 ;  /* 0x0000000000027941 */ /* 0x000fea0003800000 */
.L_x_2032:
        /* <DEDUP_REMOVED lines=9> */
.L_x_2035:
[----:B------:R-:W-:Y:S05]  /*168d0*/  BSYNC B2 ;  /* 0x0000000000027941 */ /* 0x000fea0003800000 */
.L_x_2034:
        /* <DEDUP_REMOVED lines=11> */
.L_x_2036:
        /* <DEDUP_REMOVED lines=16> */
.L_x_2037:
        /* <DEDUP_REMOVED lines=16> */
.L_x_2038:
        /* <DEDUP_REMOVED lines=13> */
.L_x_2168:
[----:B------:R-:W-:Y:S05]  /*16c60*/  BSYNC B2 ;  /* 0x0000000000027941 */ /* 0x000fea0003800000 */
.L_x_2039:
        /* <DEDUP_REMOVED lines=11> */
.L_x_2042:
[----:B------:R-:W-:Y:S05]  /*16d20*/  BSYNC B2 ;  /* 0x0000000000027941 */ /* 0x000fea0003800000 */
.L_x_2041:
        /* <DEDUP_REMOVED lines=8> */
.L_x_2043:
        /* <DEDUP_REMOVED lines=15> */
.L_x_2044:
        /* <DEDUP_REMOVED lines=15> */
.L_x_2045:
        /* <DEDUP_REMOVED lines=10> */
.L_x_2031:
[----:B------:R-:W-:Y:S05]  /*17030*/  BSYNC B1 ;  /* 0x0000000000017941 */ /* 0x000fea0003800000 */
.L_x_2030:
[C---:B------:R-:W-:Y:S01]  /*17040*/  ISETP.GT.AND P2, PT, R10.reuse, R5, PT ;  /* 0x000000050a00720c */ /* 0x040fe20003f44270 */
[----:B------:R-:W-:Y:S02]  /*17050*/  VIADD R23, R23, 0x1 ;  /* 0x0000000117177836 */ /* 0x000fe40000000000 */
[----:B------:R-:W-:-:S03]  /*17060*/  VIADD R10, R10, 0xffffffff ;  /* 0xffffffff0a0a7836 */ /* 0x000fc60000000000 */
[----:B------:R-:W-:-:S04]  /*17070*/  ISETP.NE.AND P1, PT, R23, 0x2, PT ;  /* 0x000000021700780c */ /* 0x000fc80003f25270 */
[----:B------:R-:W-:Y:S02]  /*17080*/  SEL R4, RZ, 0x1, P1 ;  /* 0x00000001ff047807 */ /* 0x000fe40000800000 */
[----:B------:R-:W-:Y:S02]  /*17090*/  SEL R23, R23, RZ, P1 ;  /* 0x000000ff17177207 */ /* 0x000fe40000800000 */
[----:B------:R-:W-:Y:S01]  /*170a0*/  LOP3.LUT R25, R25, R4, RZ, 0x3c, !PT ;  /* 0x0000000419197212 */ /* 0x000fe200078e3cff */
[----:B------:R-:W-:Y:S06]  /*170b0*/  @P2 BRA `(.L_x_2046) ;  /* 0xfffffff400b02947 */ /* 0x000fec000383ffff */
.L_x_2008:
[----:B------:R-:W-:Y:S05]  /*170c0*/  BSYNC B0 ;  /* 0x0000000000007941 */ /* 0x000fea0003800000 */
.L_x_2007:
        /* <DEDUP_REMOVED lines=19> */
[----:B------:R-:W1:Y:S01]  /*17200*/  POPC R7, R4 ;  /* 0x0000000400077309 */ /* 0x000e620000000000 */
[----:B--2---:R-:W1:Y:S02]  /*17210*/  SHFL.IDX PT, R0, R3, R0, 0x1f ;  /* 0x00001f0003007589 */ /* 0x004e6400000e0000 */
[----:B-1----:R-:W-:Y:S01]  /*17220*/  IADD3 R16, R0, UR36, R7 ;  /* 0x0000002400107c10 */ /* 0x002fe2000fffe007 */
[----:B------:R-:W-:Y:S06]  /*17230*/  BRA `(.L_x_2049) ;  /* 0x0000002800cc7947 */ /* 0x000fec0003800000 */
.L_x_2048:
        /* <DEDUP_REMOVED lines=22> */
.L_x_2050:
        /* <DEDUP_REMOVED lines=22> */
.L_x_2051:
        /* <DEDUP_REMOVED lines=22> */
.L_x_2052:
        /* <DEDUP_REMOVED lines=22> */
.L_x_2053:
[----:B------:R-:W2:Y:S01]  /*177c0*/  LDL.LU R2, [R1+0x4] ;  /* 0x0000040001027983 */ /* 0x000ea20000300800 */
[----:B------:R-:W-:Y:S01]  /*177d0*/  ULDC.64 UR4, c[0x0][0x9f8] ;  /* 0x00027e0000047ab9 */ /* 0x000fe20000000a00 */
[----:B------:R-:W1:Y:S02]  /*177e0*/  LDC R0, c[0x0][0x428] ;  /* 0x00010a00ff007b82 */ /* 0x000e640000000800 */
[----:B------:R-:W3:Y:S04]  /*177f0*/  LDL.LU R20, [R1+0x8] ;  /* 0x0000080001147983 */ /* 0x000ee80000300800 */
[----:B0-----:R-:W4:Y:S04]  /*17800*/  LDL.LU R6, [R1+0x20] ;  /* 0x0000200001067983 */ /* 0x001f280000300800 */
[----:B------:R-:W4:Y:S01]  /*17810*/  LDL.LU R21, [R1] ;  /* 0x0000000001157983 */ /* 0x000f220000300800 */
[----:B------:R-:W-:Y:S01]  /*17820*/  ISETP.NE.U32.AND P0, PT, RZ, UR4, PT ;  /* 0x00000004ff007c0c */ /* 0x000fe2000bf05070 */
[----:B------:R-:W0:Y:S03]  /*17830*/  S2R R4, SR_TID.X ;  /* 0x0000000000047919 */ /* 0x000e260000002100 */
[----:B------:R-:W-:-:S02]  /*17840*/  ISETP.NE.AND.EX P0, PT, RZ, UR5, PT, P0 ;  /* 0x00000005ff007c0c */ /* 0x000fc4000bf05300 */
[----:B0-----:R-:W-:-:S11]  /*17850*/  LOP3.LUT R7, R4, 0x7f, RZ, 0xc0, !PT ;  /* 0x0000007f04077812 */ /* 0x001fd600078ec0ff */
[----:B--2---:R-:W-:-:S04]  /*17860*/  @P0 IADD3 R2, P1, R2, UR4, RZ ;  /* 0x0000000402020c10 */ /* 0x004fc8000ff3e0ff */
[----:B---3--:R-:W-:Y:S01]  /*17870*/  @P0 IADD3.X R3, R20, UR5, RZ, P1, !PT ;  /* 0x0000000514030c10 */ /* 0x008fe20008ffe4ff */
[----:B------:R-:W-:Y:S01]  /*17880*/  ULDC.64 UR4, c[0x0][0xa00] ;  /* 0x0002800000047ab9 */ /* 0x000fe20000000a00 */
[----:B----4-:R-:W-:-:S06]  /*17890*/  IMAD.MOV.U32 R20, RZ, RZ, R21 ;  /* 0x000000ffff147224 */ /* 0x010fcc00078e0015 */
[----:B------:R0:W5:Y:S01]  /*178a0*/  @P0 LDG.E R20, desc[UR40][R2.64] ;  /* 0x0000002802140981 */ /* 0x000162000c1e1900 */
[----:B-1----:R-:W-:Y:S01]  /*178b0*/  ISETP.NE.AND P0, PT, R0, 0x1, PT ;  /* 0x000000010000780c */ /* 0x002fe20003f05270 */
[----:B------:R-:W-:Y:S01]  /*178c0*/  IMAD.MOV.U32 R0, RZ, RZ, R18 ;  /* 0x000000ffff007224 */ /* 0x000fe200078e0012 */
[----:B------:R-:W-:Y:S01]  /*178d0*/  ISETP.NE.AND P1, PT, R7, RZ, PT ;  /* 0x000000ff0700720c */ /* 0x000fe20003f25270 */
[----:B------:R-:W-:-:S03]  /*178e0*/  IMAD R6, R17, 0xc0, R6 ;  /* 0x000000c011067824 */ /* 0x000fc600078e0206 */
[----:B------:R-:W-:-:S07]  /*178f0*/  PLOP3.LUT P3, PT, P1, PT, PT, 0x8, 0x0 ;  /* 0x000000000000781c */ /* 0x000fce0000f6e170 */
[----:B------:R-:W1:Y:S02]  /*17900*/  @P0 LDC R5, c[0x0][0x42c] ;  /* 0x00010b00ff050b82 */ /* 0x000e640000000800 */
[----:B------:R-:W-:-:S05]  /*17910*/  VOTEU.ALL UP1, P1 ;  /* 0x00000000003f7886 */ /* 0x000fca0000820000 */
[----:B------:R-:W-:Y:S01]  /*17920*/  @!UP1 UIADD3 UR8, UP0, UR38, 0x270, URZ ;  /* 0x0000027026089890 */ /* 0x000fe2000ff1e03f */
[----:B------:R-:W2:Y:S03]  /*17930*/  @P0 LDC R4, c[0x0][0x430] ;  /* 0x00010c00ff040b82 */ /* 0x000ea60000000800 */
[----:B------:R-:W-:-:S03]  /*17940*/  @!UP1 UIADD3.X UR9, URZ, UR39, URZ, UP0, !UPT ;  /* 0x000000273f099290 */ /* 0x000fc600087fe43f */
[----:B------:R-:W-:Y:S01]  /*17950*/  VOTEU.ALL UP0, P1 ;  /* 0x00000000003f7886 */ /* 0x000fe20000800000 */
[----:B-1----:R-:W-:-:S05]  /*17960*/  @P0 IMAD.HI.U32 R5, R18, R5, RZ ;  /* 0x0000000512050227 */ /* 0x002fca00078e00ff */
[----:B--2---:R-:W-:Y:S02]  /*17970*/  @P0 SHF.R.U32.HI R0, RZ, R4, R5 ;  /* 0x00000004ff000219 */ /* 0x004fe40000011605 */
[----:B------:R-:W-:-:S04]  /*17980*/  ISETP.NE.U32.AND P0, PT, RZ, UR4, PT ;  /* 0x00000004ff007c0c */ /* 0x000fc8000bf05070 */
[----:B------:R-:W-:-:S04]  /*17990*/  ISETP.NE.AND.EX P2, PT, RZ, UR5, PT, P0 ;  /* 0x00000005ff007c0c */ /* 0x000fc8000bf45300 */
[----:B0-----:R-:W-:-:S09]  /*179a0*/  SEL R7, R21, RZ, !P2 ;  /* 0x000000ff15077207 */ /* 0x001fd20005000000 */
.L_x_2054:
        /* <DEDUP_REMOVED lines=13> */
.L_x_2055:
        /* <DEDUP_REMOVED lines=12> */
.L_x_2056:
        /* <DEDUP_REMOVED lines=21> */
.L_x_2171:
[----:B-1----:R-:W-:Y:S02]  /*17c90*/  ISETP.NE.AND P0, PT, R14, RZ, PT ;  /* 0x000000ff0e00720c */ /* 0x002fe40003f05270 */
[----:B------:R-:W-:-:S11]  /*17ca0*/  PLOP3.LUT P6, PT, PT, PT, PT, 0x8, 0x0 ;  /* 0x000000000000781c */ /* 0x000fd60003fce170 */
[----:B------:R-:W-:Y:S05]  /*17cb0*/  @P0 BRA `(.L_x_2058) ;  /* 0x0000000800400947 */ /* 0x000fea0003800000 */
[----:B------:R-:W-:-:S03]  /*17cc0*/  UMOV UR4, 0xffffffff ;  /* 0xffffffff00047882 */ /* 0x000fc60000000000 */
[----:B------:R-:W-:Y:S05]  /*17cd0*/  BRA.DIV UR4, `(.L_x_2059) ;  /* 0x0000003e04447947 */ /* 0x000fea000b800000 */
[----:B------:R-:W-:-:S13]  /*17ce0*/  ELECT P6, URZ, PT ;  /* 0x00000000003f782f */ /* 0x000fda00038c0000 */
.L_x_2174:
        /* <DEDUP_REMOVED lines=23> */
.L_x_2061:
        /* <DEDUP_REMOVED lines=10> */
.L_x_2175:
        /* <DEDUP_REMOVED lines=8> */
.L_x_2063:
        /* <DEDUP_REMOVED lines=30> */
.L_x_2176:
        /* <DEDUP_REMOVED lines=8> */
.L_x_2065:
        /* <DEDUP_REMOVED lines=24> */
.L_x_2060:
        /* <DEDUP_REMOVED lines=38> */
.L_x_2058:
[----:B------:R-:W2:Y:S04]  /*185c0*/  LDL.LU R7, [R1+0x18] ;  /* 0x0000180001077983 */ /* 0x000ea80000300800 */
[----:B------:R-:W3:Y:S01]  /*185d0*/  LDL R4, [R1+0xc] ;  /* 0x00000c0001047983 */ /* 0x000ee20000100800 */
        /* <DEDUP_REMOVED lines=13> */
.L_x_2177:
[----:B------:R-:W-:Y:S05]  /*186b0*/  BSYNC B0 ;  /* 0x0000000000007941 */ /* 0x000fea0003800000 */
.L_x_2066:
[----:B------:R-:W-:Y:S05]  /*186c0*/  @!P2 BRA `(.L_x_2068) ;  /* 0x000000100018a947 */ /* 0x000fea0003800000 */
[----:B0-----:R-:W2:Y:S01]  /*186d0*/  LDL.LU R4, [R1+0xc] ;  /* 0x00000c0001047983 */ /* 0x001ea20000300800 */
[----:B------:R-:W-:Y:S02]  /*186e0*/  IMAD.MOV.U32 R6, RZ, RZ, R22 ;  /* 0x000000ffff067224 */ /* 0x000fe400078e0016 */
[----:B------:R-:W-:Y:S02]  /*186f0*/  IMAD.MOV.U32 R7, RZ, RZ, R24 ;  /* 0x000000ffff077224 */ /* 0x000fe400078e0018 */
[----:B--2---:R-:W-:-:S07]  /*18700*/  VIADD R12, R4, 0xfffffffe ;  /* 0xfffffffe040c7836 */ /* 0x004fce0000000000 */
.L_x_2092:
        /* <DEDUP_REMOVED lines=30> */
.L_x_2071:
        /* <DEDUP_REMOVED lines=11> */
.L_x_2178:
[----:B------:R-:W-:Y:S05]  /*189a0*/  BSYNC B1 ;  /* 0x0000000000017941 */ /* 0x000fea0003800000 */
.L_x_2072:
        /* <DEDUP_REMOVED lines=9> */
.L_x_2075:
[----:B------:R-:W-:Y:S05]  /*18a40*/  BSYNC B1 ;  /* 0x0000000000017941 */ /* 0x000fea0003800000 */
.L_x_2074:
        /* <DEDUP_REMOVED lines=14> */
.L_x_2076:
        /* <DEDUP_REMOVED lines=16> */
.L_x_2077:
        /* <DEDUP_REMOVED lines=16> */
.L_x_2078:
        /* <DEDUP_REMOVED lines=13> */
.L_x_2179:
[----:B------:R-:W-:Y:S05]  /*18e00*/  BSYNC B1 ;  /* 0x0000000000017941 */ /* 0x000fea0003800000 */
.L_x_2079:
        /* <DEDUP_REMOVED lines=11> */
.L_x_2082:
[----:B------:R-:W-:Y:S05]  /*18ec0*/  BSYNC B1 ;  /* 0x0000000000017941 */ /* 0x000fea0003800000 */
.L_x_2081:
        /* <DEDUP_REMOVED lines=8> */
.L_x_2083:
        /* <DEDUP_REMOVED lines=15> */
.L_x_2084:
        /* <DEDUP_REMOVED lines=15> */
.L_x_2085:
        /* <DEDUP_REMOVED lines=10> */
.L_x_2070:
[----:B------:R-:W-:Y:S05]  /*191d0*/  BSYNC B0 ;  /* 0x0000000000007941 */ /* 0x000fea0003800000 */
.L_x_2069:
[----:B------:R-:W2:Y:S02]  /*191e0*/  LDL R4, [R1+0x24] ;  /* 0x0000240001047983 */ /* 0x000ea40000100800 */
[----:B--2---:R-:W-:-:S13]  /*191f0*/  ISETP.NE.AND P0, PT, R4, 0x3, PT ;  /* 0x000000030400780c */ /* 0x004fda0003f05270 */
[----:B------:R-:W-:Y:S05]  /*19200*/  @!P0 BRA `(.L_x_2086) ;  /* 0x0000000000048947 */ /* 0x000fea0003800000 */
[----:B------:R-:W-:Y:S01]  /*19210*/  BPT.TRAP 0x1 ;  /* 0x000000040000795c */ /* 0x000fe20000300000 */
.L_x_2086:
        /* <DEDUP_REMOVED lines=11> */
.L_x_2180:
[----:B------:R-:W-:Y:S05]  /*192d0*/  BSYNC B0 ;  /* 0x0000000000007941 */ /* 0x000fea0003800000 */
.L_x_2087:
[----:B------:R-:W-:Y:S05]  /*192e0*/  @!P0 BRA `(.L_x_2089) ;  /* 0x0000000000048947 */ /* 0x000fea0003800000 */
[----:B------:R-:W-:Y:S01]  /*192f0*/  BPT.TRAP 0x1 ;  /* 0x000000040000795c */ /* 0x000fe20000300000 */
.L_x_2089:
[----:B0-----:R-:W-:Y:S01]  /*19300*/  SHF.L.U32 R4, R7, 0x1f, RZ ;  /* 0x0000001f07047819 */ /* 0x001fe200000006ff */
[----:B------:R-:W-:-:S03]  /*19310*/  IMAD R10, R6, 0x3000, RZ ;  /* 0x00003000060a7824 */ /* 0x000fc600078e02ff */
[----:B------:R-:W0:Y:S02]  /*19320*/  SYNCS.PHASECHK.TRANS64.TRYWAIT P2, [R13+URZ+0x19c60], R4 ;  /* 0x019c60040d0075a7 */ /* 0x000e24000804017f */
[----:B0-----:R-:W-:Y:S05]  /*19330*/  @!P2 BRA `(.L_x_2090) ;  /* 0x000000280050a947 */ /* 0x001fea0003800000 */
.L_x_2181:
[----:B------:R-:W1:Y:S01]  /*19340*/  S2R R18, SR_CgaCtaId ;  /* 0x0000000000127919 */ /* 0x000e620000008800 */
[----:B------:R-:W-:Y:S01]  /*19350*/  MOV R15, 0x400 ;  /* 0x00000400000f7802 */ /* 0x000fe20000000f00 */
[----:B------:R-:W-:Y:S05]  /*19360*/  WARPSYNC.ALL ;  /* 0x0000000000007948 */ /* 0x000fea0003800000 */
[C---:B------:R-:W-:Y:S02]  /*19370*/  LOP3.LUT R3, R10.reuse, R29, RZ, 0xfc, !PT ;  /* 0x0000001d0a037212 */ /* 0x040fe400078efcff */
[----:B------:R-:W-:Y:S02]  /*19380*/  LOP3.LUT R14, R10, R27, RZ, 0xfc, !PT ;  /* 0x0000001b0a0e7212 */ /* 0x000fe400078efcff */
[----:B-1----:R-:W-:-:S05]  /*19390*/  LEA R15, R18, R15, 0x18 ;  /* 0x0000000f120f7211 */ /* 0x002fca00078ec0ff */
[C---:B------:R-:W-:Y:S02]  /*193a0*/  IMAD.IADD R3, R15.reuse, 0x1, R3 ;  /* 0x000000010f037824 */ /* 0x040fe400078e0203 */
[----:B------:R-:W-:-:S03]  /*193b0*/  IMAD.IADD R14, R15, 0x1, R14 ;  /* 0x000000010f0e7824 */ /* 0x000fc600078e020e */
        /* <DEDUP_REMOVED lines=45> */
.L_x_2091:
        /* <DEDUP_REMOVED lines=10> */
.L_x_2068:
        /* <DEDUP_REMOVED lines=16> */
.L_x_2094:
[----:B------:R-:W-:Y:S05]  /*19830*/  BSYNC B0 ;  /* 0x0000000000007941 */ /* 0x000fea0003800000 */
.L_x_2093:
[----:B------:R-:W-:Y:S05]  /*19840*/  @!P2 BRA `(.L_x_2095) ;  /* 0x000000000004a947 */ /* 0x000fea0003800000 */
[----:B------:R-:W-:Y:S01]  /*19850*/  BPT.TRAP 0x1 ;  /* 0x000000040000795c */ /* 0x000fe20000300000 */
.L_x_2095:
        /* <DEDUP_REMOVED lines=11> */
.L_x_2182:
[----:B------:R-:W-:Y:S05]  /*19910*/  BSYNC B0 ;  /* 0x0000000000007941 */ /* 0x000fea0003800000 */
.L_x_2096:
[----:B------:R-:W-:Y:S05]  /*19920*/  @!P2 BRA `(.L_x_2098) ;  /* 0x000000000004a947 */ /* 0x000fea0003800000 */
[----:B------:R-:W-:Y:S01]  /*19930*/  BPT.TRAP 0x1 ;  /* 0x000000040000795c */ /* 0x000fe20000300000 */
.L_x_2098:
[----:B0-----:R-:W-:-:S04]  /*19940*/  SHF.L.U32 R0, R24, 0x1f, RZ ;  /* 0x0000001f18007819 */ /* 0x001fc800000006ff */
[----:B------:R-:W0:Y:S02]  /*19950*/  SYNCS.PHASECHK.TRANS64.TRYWAIT P0, [R3+URZ+0x19c60], R0 ;  /* 0x019c6000030075a7 */ /* 0x000e24000800017f */
[----:B0-----:R-:W-:Y:S05]  /*19960*/  @!P0 BRA `(.L_x_2099) ;  /* 0x0000002000ec8947 */ /* 0x001fea0003800000 */
.L_x_2183:
[----:B------:R-:W1:Y:S01]  /*19970*/  S2R R9, SR_CgaCtaId ;  /* 0x0000000000097919 */ /* 0x000e620000008800 */
[----:B------:R-:W-:Y:S01]  /*19980*/  IMAD R2, R22, 0x3000, RZ ;  /* 0x0000300016027824 */ /* 0x000fe200078e02ff */
[----:B------:R-:W-:Y:S01]  /*19990*/  MOV R8, 0x400 ;  /* 0x0000040000087802 */ /* 0x000fe20000000f00 */
[----:B------:R-:W-:Y:S05]  /*199a0*/  WARPSYNC.ALL ;  /* 0x0000000000007948 */ /* 0x000fea0003800000 */
[C---:B0-----:R-:W-:Y:S02]  /*199b0*/  LOP3.LUT R0, R2.reuse, R29, RZ, 0xfc, !PT ;  /* 0x0000001d02007212 */ /* 0x041fe400078efcff */
[----:B------:R-:W-:-:S02]  /*199c0*/  LOP3.LUT R2, R2, R27, RZ, 0xfc, !PT ;  /* 0x0000001b02027212 */ /* 0x000fc400078efcff */
[----:B-1----:R-:W-:-:S05]  /*199d0*/  LEA R8, R9, R8, 0x18 ;  /* 0x0000000809087211 */ /* 0x002fca00078ec0ff */
        /* <DEDUP_REMOVED lines=47> */
.L_x_2100:
        /* <DEDUP_REMOVED lines=10> */
.L_x_2049:
[----:B------:R-:W-:Y:S05]  /*19d70*/  BSYNC B6 ;  /* 0x0000000000067941 */ /* 0x000fea0003800000 */
.L_x_2047:
[----:B-1----:R-:W2:Y:S02]  /*19d80*/  LDL R0, [R1+0x2c] ;  /* 0x00002c0001007983 */ /* 0x002ea40000100800 */
[----:B--2---:R-:W-:-:S13]  /*19d90*/  ISETP.NE.AND P0, PT, R0, RZ, PT ;  /* 0x000000ff0000720c */ /* 0x004fda0003f05270 */
[----:B------:R-:W-:Y:S05]  /*19da0*/  @!P0 BRA `(.L_x_2101) ;  /* 0x0000000000208947 */ /* 0x000fea0003800000 */
[----:B------:R-:W-:Y:S05]  /*19db0*/  WARPSYNC.ALL ;  /* 0x0000000000007948 */ /* 0x000fea0003800000 */
[----:B------:R-:W1:Y:S08]  /*19dc0*/  S2UR UR5, SR_CgaCtaId ;  /* 0x00000000000579c3 */ /* 0x000e700000008800 */
[----:B------:R-:W-:Y:S06]  /*19dd0*/  BAR.SYNC.DEFER_BLOCKING 0x5, 0x200 ;  /* 0x0148000000007b1d */ /* 0x000fec0000010000 */
[----:B------:R-:W-:-:S02]  /*19de0*/  UMOV UR4, 0x400 ;  /* 0x0000040000047882 */ /* 0x000fc40000000000 */
[----:B-1----:R-:W-:-:S09]  /*19df0*/  ULEA UR4, UR5, UR4, 0x18 ;  /* 0x0000000405047291 */ /* 0x002fd2000f8ec03f */
[----:B------:R-:W1:Y:S01]  /*19e00*/  LDS.128 R16, [UR4+0x19cd0] ;  /* 0x019cd004ff107984 */ /* 0x000e620008000c00 */
[----:B------:R-:W-:Y:S06]  /*19e10*/  BAR.ARV 0x4, 0x200 ;  /* 0x0108000000007b1d */ /* 0x000fec0000002000 */
[----:B------:R-:W-:Y:S05]  /*19e20*/  BRA `(.L_x_2102) ;  /* 0x0000000800cc7947 */ /* 0x000fea0003800000 */
.L_x_2101:
        /* <DEDUP_REMOVED lines=36> */
.L_x_2193:
[----:B------:R-:W-:Y:S02]  /*1a070*/  ULDC UR4, c[0x0][0xc10] ;  /* 0x0003040000047ab9 */ /* 0x000fe40000000800 */
[----:B------:R-:W-:-:S04]  /*1a080*/  IMAD.U32 R4, RZ, RZ, UR4 ;  /* 0x00000004ff047e24 */ /* 0x000fc8000f8e00ff */
[----:B-1----:R-:W-:-:S04]  /*1a090*/  IMAD R14, R14, R4, RZ ;  /* 0x000000040e0e7224 */ /* 0x002fc800078e02ff */
[----:B------:R-:W-:-:S05]  /*1a0a0*/  IMAD.IADD R5, R5, 0x1, R14 ;  /* 0x0000000105057824 */ /* 0x000fca00078e020e */
[----:B------:R-:W-:-:S13]  /*1a0b0*/  ISETP.GT.AND P6, PT, R5, R0, PT ;  /* 0x000000000500720c */ /* 0x000fda0003fc4270 */
[----:B------:R-:W-:Y:S05]  /*1a0c0*/  @P6 BRA `(.L_x_2104) ;  /* 0x00000000009c6947 */ /* 0x000fea0003800000 */
.L_x_2109:
        /* <DEDUP_REMOVED lines=14> */
.L_x_2107:
[----:B------:R-:W-:Y:S05]  /*1a1b0*/  BSYNC B0 ;  /* 0x0000000000007941 */ /* 0x000fea0003800000 */
.L_x_2106:
        /* <DEDUP_REMOVED lines=18> */
.L_x_2201:
[----:B------:R-:W-:Y:S02]  /*1a2e0*/  ULDC UR4, c[0x0][0xc10] ;  /* 0x0003040000047ab9 */ /* 0x000fe40000000800 */
[----:B------:R-:W-:-:S04]  /*1a2f0*/  IMAD.U32 R4, RZ, RZ, UR4 ;  /* 0x00000004ff047e24 */ /* 0x000fc8000f8e00ff */
[----:B-1----:R-:W-:-:S04]  /*1a300*/  IMAD R14, R14, R4, RZ ;  /* 0x000000040e0e7224 */ /* 0x002fc800078e02ff */
[----:B------:R-:W-:-:S05]  /*1a310*/  IMAD.IADD R5, R14, 0x1, R5 ;  /* 0x000000010e057824 */ /* 0x000fca00078e0205 */
[----:B------:R-:W-:-:S13]  /*1a320*/  ISETP.GT.AND P6, PT, R5, R0, PT ;  /* 0x000000000500720c */ /* 0x000fda0003fc4270 */
[----:B------:R-:W-:Y:S05]  /*1a330*/  @!P6 BRA `(.L_x_2109) ;  /* 0xfffffffc0064e947 */ /* 0x000fea000383ffff */
.L_x_2104:
        /* <DEDUP_REMOVED lines=8> */
.L_x_2205:
[----:B------:R-:W-:Y:S01]  /*1a3c0*/  ISETP.NE.AND P0, PT, R2, RZ, PT ;  /* 0x000000ff0200720c */ /* 0x000fe20003f05270 */
[----:B------:R-:W-:-:S12]  /*1a3d0*/  IMAD.MOV.U32 R14, RZ, RZ, RZ ;  /* 0x000000ffff0e7224 */ /* 0x000fd800078e00ff */
[----:B------:R-:W-:Y:S05]  /*1a3e0*/  @!P0 BRA `(.L_x_2111) ;  /* 0x0000000000108947 */ /* 0x000fea0003800000 */
[----:B------:R-:W-:Y:S01]  /*1a3f0*/  UMOV UR4, 0xffffffff ;  /* 0xffffffff00047882 */ /* 0x000fe20000000000 */
[----:B------:R-:W-:Y:S02]  /*1a400*/  VIADD R12, R6, 0xffffffff ;  /* 0xffffffff060c7836 */ /* 0x000fe40000000000 */
[----:B------:R-:W-:Y:S05]  /*1a410*/  BRA.DIV UR4, `(.L_x_2112) ;  /* 0x00000022047c7947 */ /* 0x000fea000b800000 */
[----:B------:R3:W4:Y:S02]  /*1a420*/  SHFL.IDX PT, R14, R3, R12, 0x1f ;  /* 0x00001f0c030e7589 */ /* 0x00072400000e0000 */
.L_x_2111:
        /* <DEDUP_REMOVED lines=66> */
.L_x_2105:
[----:B------:R-:W-:Y:S01]  /*1a850*/  UMOV UR4, URZ ;  /* 0x0000003f00047c82 */ /* 0x000fe20008000000 */
[----:B------:R-:W-:Y:S01]  /*1a860*/  UMOV UR5, URZ ;  /* 0x0000003f00057c82 */ /* 0x000fe20008000000 */
[----:B------:R-:W-:Y:S01]  /*1a870*/  ULDC UR6, c[0x0][0xc14] ;  /* 0x0003050000067ab9 */ /* 0x000fe20000000800 */
[----:B------:R-:W-:Y:S02]  /*1a880*/  IMAD.MOV.U32 R16, RZ, RZ, R0 ;  /* 0x000000ffff107224 */ /* 0x000fe400078e0000 */
[----:B------:R-:W-:Y:S02]  /*1a890*/  IMAD.U32 R17, RZ, RZ, UR4 ;  /* 0x00000004ff117e24 */ /* 0x000fe4000f8e00ff */
[----:B------:R-:W-:Y:S02]  /*1a8a0*/  IMAD.U32 R18, RZ, RZ, UR5 ;  /* 0x00000005ff127e24 */ /* 0x000fe4000f8e00ff */
[----:B------:R-:W-:-:S07]  /*1a8b0*/  IMAD.U32 R19, RZ, RZ, UR6 ;  /* 0x00000006ff137e24 */ /* 0x000fce000f8e00ff */
.L_x_2113:
        /* <DEDUP_REMOVED lines=10> */
.L_x_2102:
[----:B------:R-:W-:Y:S02]  /*1a960*/  ULDC UR4, c[0x0][0xc14] ;  /* 0x0003050000047ab9 */ /* 0x000fe40000000800 */
[----:B-1----:R-:W-:-:S13]  /*1a970*/  ISETP.GE.AND P0, PT, R19, UR4, PT ;  /* 0x0000000413007c0c */ /* 0x002fda000bf06270 */
[----:B------:R-:W-:Y:S05]  /*1a980*/  @!P0 BRA `(.L_x_2114) ;  /* 0xffffffa800fc8947 */ /* 0x000fea000383ffff */
[----:B------:R-:W-:Y:S05]  /*1a990*/  BSYNC B7 ;  /* 0x0000000000077941 */ /* 0x000fea0003800000 */
.L_x_2003:
[----:B--2---:R-:W2:Y:S01]  /*1a9a0*/  LDL.LU R0, [R1+0x18] ;  /* 0x0000180001007983 */ /* 0x004ea20000300800 */
[----:B------:R-:W-:Y:S01]  /*1a9b0*/  BSSY B0, `(.L_x_2115) ;  /* 0x000000b000007945 */ /* 0x000fe20003800000 */
[----:B------:R-:W1:Y:S01]  /*1a9c0*/  S2R R5, SR_CgaCtaId ;  /* 0x0000000000057919 */ /* 0x000e620000008800 */
[----:B--2---:R-:W-:-:S05]  /*1a9d0*/  VIADD R0, R0, 0x1 ;  /* 0x0000000100007836 */ /* 0x004fca0000000000 */
[----:B0-----:R-:W-:-:S04]  /*1a9e0*/  LEA.HI R2, R0, R0, RZ, 0x1 ;  /* 0x0000000000027211 */ /* 0x001fc800078f08ff */
[----:B------:R-:W-:Y:S02]  /*1a9f0*/  LOP3.LUT R3, R2, 0xfffffffe, RZ, 0xc0, !PT ;  /* 0xfffffffe02037812 */ /* 0x000fe400078ec0ff */
[----:B------:R-:W-:-:S03]  /*1aa00*/  MOV R2, 0x400 ;  /* 0x0000040000027802 */ /* 0x000fc60000000f00 */
[----:B------:R-:W-:Y:S01]  /*1aa10*/  IMAD.IADD R0, R0, 0x1, -R3 ;  /* 0x0000000100007824 */ /* 0x000fe200078e0a03 */
[----:B-1----:R-:W-:-:S04]  /*1aa20*/  LEA R9, R5, R2, 0x18 ;  /* 0x0000000205097211 */ /* 0x002fc800078ec0ff */
[----:B------:R-:W-:-:S04]  /*1aa30*/  SHF.L.U32 R0, R0, 0x1f, RZ ;  /* 0x0000001f00007819 */ /* 0x000fc800000006ff */
[----:B------:R-:W0:Y:S02]  /*1aa40*/  SYNCS.PHASECHK.TRANS64.TRYWAIT P0, [R9+URZ+0x19c20], R0 ;  /* 0x019c2000090075a7 */ /* 0x000e24000800017f */
[----:B0-----:R-:W-:Y:S05]  /*1aa50*/  @!P0 BRA `(.L_x_2116) ;  /* 0x0000001c00108947 */ /* 0x001fea0003800000 */
.L_x_2208:
[----:B------:R-:W-:Y:S05]  /*1aa60*/  BSYNC B0 ;  /* 0x0000000000007941 */ /* 0x000fea0003800000 */
.L_x_2115:
[----:B------:R-:W-:-:S03]  /*1aa70*/  UMOV UR4, 0xffffffff ;  /* 0xffffffff00047882 */ /* 0x000fc60000000000 */
[----:B------:R-:W-:Y:S05]  /*1aa80*/  BRA.DIV UR4, `(.L_x_2117) ;  /* 0x0000001e04187947 */ /* 0x000fea000b800000 */
[----:B0-----:R-:W0:Y:S02]  /*1aa90*/  S2R R0, SR_TID.X ;  /* 0x0000000000007919 */ /* 0x001e240000002100 */
[----:B0-----:R-:W-:-:S04]  /*1aaa0*/  SHF.R.U32.HI R0, RZ, 0x5, R0 ;  /* 0x00000005ff007819 */ /* 0x001fc80000011600 */
[----:B------:R-:W-:-:S05]  /*1aab0*/  LOP3.LUT R0, R0, 0x3, RZ, 0xc0, !PT ;  /* 0x0000000300007812 */ /* 0x000fca00078ec0ff */
[----:B------:R0:W1:Y:S02]  /*1aac0*/  SHFL.IDX PT, R14, R0, RZ, 0x1f ;  /* 0x00001fff000e7589 */ /* 0x00006400000e0000 */
.L_x_2211:
[----:B-1----:R-:W-:-:S13]  /*1aad0*/  ISETP.NE.AND P0, PT, R14, RZ, PT ;  /* 0x000000ff0e00720c */ /* 0x002fda0003f05270 */
[----:B------:R-:W-:Y:S05]  /*1aae0*/  @P0 BRA `(.L_x_1858) ;  /* 0x0000000000a40947 */ /* 0x000fea0003800000 */
[----:B------:R-:W-:-:S03]  /*1aaf0*/  UMOV UR4, 0xffffffff ;  /* 0xffffffff00047882 */ /* 0x000fc60000000000 */
[----:B------:R-:W-:Y:S05]  /*1ab00*/  BRA.DIV UR4, `(.L_x_2118) ;  /* 0x0000001e042c7947 */ /* 0x000fea000b800000 */
[----:B------:R-:W-:-:S13]  /*1ab10*/  ELECT P6, URZ, PT ;  /* 0x00000000003f782f */ /* 0x000fda00038c0000 */
.L_x_2214:
[----:B------:R-:W-:Y:S05]  /*1ab20*/  @!P6 BRA `(.L_x_1858) ;  /* 0x000000000094e947 */ /* 0x000fea0003800000 */
[----:B0-----:R-:W2:Y:S02]  /*1ab30*/  LDL.LU R0, [R1+0x1c] ;  /* 0x00001c0001007983 */ /* 0x001ea40000300800 */
[----:B--2---:R-:W-:-:S04]  /*1ab40*/  LOP3.LUT R0, R0, 0x2, RZ, 0xfc, !PT ;  /* 0x0000000200007812 */ /* 0x004fc800078efcff */
[----:B------:R-:W-:-:S13]  /*1ab50*/  ISETP.NE.AND P0, PT, R0, 0x3, PT ;  /* 0x000000030000780c */ /* 0x000fda0003f05270 */
[----:B------:R-:W-:Y:S05]  /*1ab60*/  @!P0 BRA `(.L_x_2119) ;  /* 0x0000000000048947 */ /* 0x000fea0003800000 */
[----:B------:R-:W-:Y:S01]  /*1ab70*/  BPT.TRAP 0x1 ;  /* 0x000000040000795c */ /* 0x000fe20000300000 */
.L_x_2119:
        /* <DEDUP_REMOVED lines=12> */
.L_x_2215:
[----:B------:R-:W1:Y:S02]  /*1ac40*/  SYNCS.PHASECHK.TRANS64.TRYWAIT P1, [R3+URZ], R0 ;  /* 0x00000000030075a7 */ /* 0x000e64000802017f */
[----:B-1----:R-:W-:Y:S05]  /*1ac50*/  @!P1 BRA `(.L_x_2121) ;  /* 0x0000001c000c9947 */ /* 0x002fea0003800000 */
.L_x_2216:
[----:B------:R-:W-:Y:S05]  /*1ac60*/  @!P0 BRA `(.L_x_2122) ;  /* 0x0000000000048947 */ /* 0x000fea0003800000 */
[----:B------:R-:W-:Y:S01]  /*1ac70*/  BPT.TRAP 0x1 ;  /* 0x000000040000795c */ /* 0x000fe20000300000 */
.L_x_2122:
[----:B-1----:R-:W-:-:S04]  /*1ac80*/  IMAD R3, R22, 0x8, R9 ;  /* 0x0000000816037824 */ /* 0x002fc800078e0209 */
[----:B------:R-:W1:Y:S02]  /*1ac90*/  SYNCS.PHASECHK.TRANS64.TRYWAIT P1, [R3+URZ+0x19c60], R2 ;  /* 0x019c6002030075a7 */ /* 0x000e64000802017f */
[----:B-1----:R-:W-:Y:S05]  /*1aca0*/  @!P1 BRA `(.L_x_2123) ;  /* 0x0000001c000c9947 */ /* 0x002fea0003800000 */
.L_x_2217:
[----:B------:R-:W-:Y:S05]  /*1acb0*/  @!P0 BRA `(.L_x_2124) ;  /* 0x0000000000048947 */ /* 0x000fea0003800000 */
[----:B------:R-:W-:Y:S01]  /*1acc0*/  BPT.TRAP 0x1 ;  /* 0x000000040000795c */ /* 0x000fe20000300000 */
.L_x_2124:
[----:B------:R-:W-:-:S04]  /*1acd0*/  IMAD R5, R4, 0x8, R9 ;  /* 0x0000000804057824 */ /* 0x000fc800078e0209 */
[----:B------:R-:W2:Y:S02]  /*1ace0*/  SYNCS.PHASECHK.TRANS64.TRYWAIT P1, [R5+URZ+0x19c60], R0 ;  /* 0x019c6000050075a7 */ /* 0x000ea4000802017f */
[----:B--2---:R-:W-:Y:S05]  /*1acf0*/  @!P1 BRA `(.L_x_2125) ;  /* 0x0000001c000c9947 */ /* 0x004fea0003800000 */
.L_x_2218:
[----:B------:R-:W-:Y:S05]  /*1ad00*/  @!P0 BRA `(.L_x_2126) ;  /* 0x0000000000048947 */ /* 0x000fea0003800000 */
[----:B------:R-:W-:Y:S01]  /*1ad10*/  BPT.TRAP 0x1 ;  /* 0x000000040000795c */ /* 0x000fe20000300000 */
.L_x_2126:
[----:B------:R-:W3:Y:S02]  /*1ad20*/  SYNCS.PHASECHK.TRANS64.TRYWAIT P0, [R3+URZ+0x19c80], R2 ;  /* 0x019c8002030075a7 */ /* 0x000ee4000800017f */
[----:B---3--:R-:W-:Y:S05]  /*1ad30*/  @!P0 BRA `(.L_x_2127) ;  /* 0x0000001c00108947 */ /* 0x008fea0003800000 */
.L_x_2128:
[----:B----4-:R4:W0:Y:S02]  /*1ad40*/  SYNCS.PHASECHK.TRANS64.TRYWAIT P0, [R5+URZ+0x19c80], R0 ;  /* 0x019c8000050075a7 */ /* 0x010824000800017f */
[----:B0-----:R-:W-:Y:S05]  /*1ad50*/  @!P0 NANOSLEEP.SYNCS 0x989680 ;  /* 0x009896800000895d */ /* 0x001fea0003900000 */
[----:B------:R-:W0:Y:S02]  /*1ad60*/  @!P0 SYNCS.PHASECHK.TRANS64 P0, [R5+URZ+0x19c80], R0 ;  /* 0x019c8000050085a7 */ /* 0x000e24000800007f */
[----:B0-----:R-:W-:Y:S05]  /*1ad70*/  @!P0 BRA `(.L_x_2128) ;  /* 0xfffffffc00f08947 */ /* 0x001fea000383ffff */
.L_x_1858:
[----:B------:R-:W-:Y:S05]  /*1ad80*/  BSYNC B8 ;  /* 0x0000000000087941 */ /* 0x000fea0003800000 */
.L_x_1855:
[----:B------:R-:W-:Y:S05]  /*1ad90*/  EXIT ;  /* 0x000000000000794d */ /* 0x000fea0003800000 */
.L_x_1874:
[----:B0-----:R0:W1:Y:S02]  /*1ada0*/  SYNCS.PHASECHK.TRANS64.TRYWAIT P5, [R85+URZ+0x19c90], R88 ;  /* 0x019c9058550075a7 */ /* 0x00106400080a017f */
[----:B-1----:R-:W-:Y:S05]  /*1adb0*/  @!P5 NANOSLEEP.SYNCS 0x989680 ;  /* 0x009896800000d95d */ /* 0x002fea0003900000 */
[----:B------:R-:W1:Y:S02]  /*1adc0*/  @!P5 SYNCS.PHASECHK.TRANS64 P5, [R85+URZ+0x19c90], R88 ;  /* 0x019c90585500d5a7 */ /* 0x000e6400080a007f */
[----:B-1----:R-:W-:Y:S05]  /*1add0*/  @!P5 BRA `(.L_x_1874) ;  /* 0xfffffffc00f0d947 */ /* 0x002fea000383ffff */
[----:B------:R-:W-:Y:S05]  /*1ade0*/  BRA `(.L_x_2129) ;  /* 0xfffffe7800a87947 */ /* 0x000fea000383ffff */
.L_x_1890:
[----:B-1----:R1:W2:Y:S02]  /*1adf0*/  SYNCS.PHASECHK.TRANS64.TRYWAIT P5, [R85+URZ+0x19c90], R88 ;  /* 0x019c9058550075a7 */ /* 0x0022a400080a017f */
[----:B--2---:R-:W-:Y:S05]  /*1ae00*/  @!P5 NANOSLEEP.SYNCS 0x989680 ;  /* 0x009896800000d95d */ /* 0x004fea0003900000 */
[----:B------:R-:W2:Y:S02]  /*1ae10*/  @!P5 SYNCS.PHASECHK.TRANS64 P5, [R85+URZ+0x19c90], R88 ;  /* 0x019c90585500d5a7 */ /* 0x000ea400080a007f */
[----:B--2---:R-:W-:Y:S05]  /*1ae20*/  @!P5 BRA `(.L_x_1890) ;  /* 0xfffffffc00f0d947 */ /* 0x004fea000383ffff */
[----:B------:R-:W-:Y:S05]  /*1ae30*/  BRA `(.L_x_2130) ;  /* 0xfffffe9000e87947 */ /* 0x000fea000383ffff */
.L_x_1899:
[----:B0-----:R0:W1:Y:S02]  /*1ae40*/  SYNCS.PHASECHK.TRANS64.TRYWAIT P5, [R85+URZ+0x19c90], R88 ;  /* 0x019c9058550075a7 */ /* 0x00106400080a017f */
[----:B-1----:R-:W-:Y:S05]  /*1ae50*/  @!P5 NANOSLEEP.SYNCS 0x989680 ;  /* 0x009896800000d95d */ /* 0x002fea0003900000 */
[----:B------:R-:W1:Y:S02]  /*1ae60*/  @!P5 SYNCS.PHASECHK.TRANS64 P5, [R85+URZ+0x19c90], R88 ;  /* 0x019c90585500d5a7 */ /* 0x000e6400080a007f */
[----:B-1----:R-:W-:Y:S05]  /*1ae70*/  @!P5 BRA `(.L_x_1899) ;  /* 0xfffffffc00f0d947 */ /* 0x002fea000383ffff */
[----:B------:R-:W-:Y:S05]  /*1ae80*/  BRA `(.L_x_2131) ;  /* 0xfffffeb000e07947 */ /* 0x000fea000383ffff */
.L_x_1903:
[----:B--2---:R2:W3:Y:S02]  /*1ae90*/  SYNCS.PHASECHK.TRANS64.TRYWAIT P5, [R85+URZ+0x19cb0], R88 ;  /* 0x019cb058550075a7 */ /* 0x0044e400080a017f */
[----:B---3--:R-:W-:Y:S05]  /*1aea0*/  @!P5 NANOSLEEP.SYNCS 0x989680 ;  /* 0x009896800000d95d */ /* 0x008fea0003900000 */
[----:B------:R-:W3:Y:S02]  /*1aeb0*/  @!P5 SYNCS.PHASECHK.TRANS64 P5, [R85+URZ+0x19cb0], R88 ;  /* 0x019cb0585500d5a7 */ /* 0x000ee400080a007f */
[----:B---3--:R-:W-:Y:S05]  /*1aec0*/  @!P5 BRA `(.L_x_1903) ;  /* 0xfffffffc00f0d947 */ /* 0x008fea000383ffff */
[----:B------:R-:W-:Y:S05]  /*1aed0*/  BRA `(.L_x_2132) ;  /* 0xfffffeb400507947 */ /* 0x000fea000383ffff */
.L_x_1923:
[----:B------:R-:W-:Y:S01]  /*1aee0*/  BSSY B1, `(.L_x_2133) ;  /* 0x0000007000017945 */ /* 0x000fe20003800000 */
[----:B------:R-:W-:Y:S02]  /*1aef0*/  IMAD.MOV.U32 R12, RZ, RZ, RZ ;  /* 0x000000ffff0c7224 */ /* 0x000fe400078e00ff */
[----:B------:R-:W-:Y:S02]  /*1af00*/  IMAD.MOV.U32 R11, RZ, RZ, 0x1e1f ;  /* 0x00001e1fff0b7424 */ /* 0x000fe400078e00ff */
[----:B------:R-:W-:-:S07]  /*1af10*/  IMAD.MOV.U32 R15, RZ, RZ, -0x1 ;  /* 0xffffffffff0f7424 */ /* 0x000fce00078e00ff */
[----:B-----5:R-:W-:Y:S05]  /*1af20*/  WARPSYNC.COLLECTIVE R15, `(.L_x_2134) ;  /* 0x000000000f087348 */ /* 0x020fea0003c00000 */
[----:B------:R0:W1:Y:S02]  /*1af30*/  SHFL.IDX P6, R14, R13, R12, R11 ;  /* 0x0000000c0d0e7389 */ /* 0x00006400000c000b */
[----:B01---5:R-:W-:Y:S01]  /*1af40*/  ENDCOLLECTIVE ;  /* 0x000000000000791b */ /* 0x023fe20003800000 */
.L_x_2134:
[----:B------:R-:W-:Y:S05]  /*1af50*/  BSYNC B1 ;  /* 0x0000000000017941 */ /* 0x000fea0003800000 */
.L_x_2133:
[----:B------:R-:W-:Y:S05]  /*1af60*/  BRA `(.L_x_2135) ;  /* 0xfffffec8005c7947 */ /* 0x000fea000383ffff */
.L_x_1924:
        /* <DEDUP_REMOVED lines=8> */
.L_x_2137:
[----:B------:R-:W-:Y:S05]  /*1aff0*/  BSYNC B1 ;  /* 0x0000000000017941 */ /* 0x000fea0003800000 */
.L_x_2136:
[----:B------:R-:W-:Y:S05]  /*1b000*/  BRA `(.L_x_2138) ;  /* 0xfffffec8003c7947 */ /* 0x000fea000383ffff */
.L_x_1925:
        /* <DEDUP_REMOVED lines=8> */
.L_x_2140:
[----:B------:R-:W-:Y:S05]  /*1b090*/  BSYNC B1 ;  /* 0x0000000000017941 */ /* 0x000fea0003800000 */
.L_x_2139:
[----:B------:R-:W-:Y:S05]  /*1b0a0*/  BRA `(.L_x_2141) ;  /* 0xfffffec8001c7947 */ /* 0x000fea000383ffff */
.L_x_1926:
        /* <DEDUP_REMOVED lines=8> */
.L_x_2143:
[----:B------:R-:W-:Y:S05]  /*1b130*/  BSYNC B1 ;  /* 0x0000000000017941 */ /* 0x000fea0003800000 */
.L_x_2142:
[----:B------:R-:W-:Y:S05]  /*1b140*/  BRA `(.L_x_2144) ;  /* 0xfffffec400fc7947 */ /* 0x000fea000383ffff */
.L_x_1928:
[----:B0-----:R0:W1:Y:S02]  /*1b150*/  SYNCS.PHASECHK.TRANS64.TRYWAIT P1, [R16+URZ+0x19c00], R5 ;  /* 0x019c0005100075a7 */ /* 0x001064000802017f */
[----:B-1----:R-:W-:Y:S05]  /*1b160*/  @!P1 NANOSLEEP.SYNCS 0x989680 ;  /* 0x009896800000995d */ /* 0x002fea0003900000 */
[----:B------:R-:W1:Y:S02]  /*1b170*/  @!P1 SYNCS.PHASECHK.TRANS64 P1, [R16+URZ+0x19c00], R5 ;  /* 0x019c0005100095a7 */ /* 0x000e64000802007f */
[----:B-1----:R-:W-:Y:S05]  /*1b180*/  @!P1 BRA `(.L_x_1928) ;  /* 0xfffffffc00f09947 */ /* 0x002fea000383ffff */
[----:B------:R-:W-:Y:S05]  /*1b190*/  BRA `(.L_x_2145) ;  /* 0xfffffec400f47947 */ /* 0x000fea000383ffff */
.L_x_1936:
[----:B------:R-:W-:Y:S01]  /*1b1a0*/  BSSY B1, `(.L_x_2146) ;  /* 0x0000007000017945 */ /* 0x000fe20003800000 */
[----:B------:R-:W-:Y:S02]  /*1b1b0*/  IMAD.MOV.U32 R12, RZ, RZ, RZ ;  /* 0x000000ffff0c7224 */ /* 0x000fe400078e00ff */
[----:B------:R-:W-:Y:S02]  /*1b1c0*/  IMAD.MOV.U32 R11, RZ, RZ, 0x1e1f ;  /* 0x00001e1fff0b7424 */ /* 0x000fe400078e00ff */
[----:B------:R-:W-:-:S07]  /*1b1d0*/  IMAD.MOV.U32 R15, RZ, RZ, -0x1 ;  /* 0xffffffffff0f7424 */ /* 0x000fce00078e00ff */
[----:B-----5:R-:W-:Y:S05]  /*1b1e0*/  WARPSYNC.COLLECTIVE R15, `(.L_x_2147) ;  /* 0x000000000f087348 */ /* 0x020fea0003c00000 */
[----:B------:R0:W1:Y:S02]  /*1b1f0*/  SHFL.IDX P6, R14, R13, R12, R11 ;  /* 0x0000000c0d0e7389 */ /* 0x00006400000c000b */
[----:B01---5:R-:W-:Y:S01]  /*1b200*/  ENDCOLLECTIVE ;  /* 0x000000000000791b */ /* 0x023fe20003800000 */
.L_x_2147:
[----:B------:R-:W-:Y:S05]  /*1b210*/  BSYNC B1 ;  /* 0x0000000000017941 */ /* 0x000fea0003800000 */
.L_x_2146:
[----:B------:R-:W-:Y:S05]  /*1b220*/  BRA `(.L_x_2148) ;  /* 0xfffffee400087947 */ /* 0x000fea000383ffff */
.L_x_1937:
        /* <DEDUP_REMOVED lines=8> */
.L_x_2150:
[----:B------:R-:W-:Y:S05]  /*1b2b0*/  BSYNC B1 ;  /* 0x0000000000017941 */ /* 0x000fea0003800000 */
.L_x_2149:
[----:B------:R-:W-:Y:S05]  /*1b2c0*/  BRA `(.L_x_2151) ;  /* 0xfffffee000e87947 */ /* 0x000fea000383ffff */
.L_x_1938:
        /* <DEDUP_REMOVED lines=8> */
.L_x_2153:
[----:B------:R-:W-:Y:S05]  /*1b350*/  BSYNC B1 ;  /* 0x0000000000017941 */ /* 0x000fea0003800000 */
.L_x_2152:
[----:B------:R-:W-:Y:S05]  /*1b360*/  BRA `(.L_x_2154) ;  /* 0xfffffee000c87947 */ /* 0x000fea000383ffff */
.L_x_1939:
        /* <DEDUP_REMOVED lines=8> */
.L_x_2156:
[----:B------:R-:W-:Y:S05]  /*1b3f0*/  BSYNC B1 ;  /* 0x0000000000017941 */ /* 0x000fea0003800000 */
.L_x_2155:
[----:B------:R-:W-:Y:S05]  /*1b400*/  BRA `(.L_x_2157) ;  /* 0xfffffee000a87947 */ /* 0x000fea000383ffff */
.L_x_1941:
[----:B0-----:R0:W1:Y:S02]  /*1b410*/  SYNCS.PHASECHK.TRANS64.TRYWAIT P1, [R16+URZ+0x19c00], R9 ;  /* 0x019c0009100075a7 */ /* 0x001064000802017f */
[----:B-1----:R-:W-:Y:S05]  /*1b420*/  @!P1 NANOSLEEP.SYNCS 0x989680 ;  /* 0x009896800000995d */ /* 0x002fea0003900000 */
[----:B------:R-:W1:Y:S02]  /*1b430*/  @!P1 SYNCS.PHASECHK.TRANS64 P1, [R16+URZ+0x19c00], R9 ;  /* 0x019c0009100095a7 */ /* 0x000e64000802007f */
[----:B-1----:R-:W-:Y:S05]  /*1b440*/  @!P1 BRA `(.L_x_1941) ;  /* 0xfffffffc00f09947 */ /* 0x002fea000383ffff */
[----:B------:R-:W-:Y:S05]  /*1b450*/  BRA `(.L_x_2158) ;  /* 0xfffffee000a07947 */ /* 0x000fea000383ffff */
.L_x_1947:
[----:B-1----:R1:W3:Y:S02]  /*1b460*/  SYNCS.PHASECHK.TRANS64.TRYWAIT P0, [R10+URZ+0x19c30], R3 ;  /* 0x019c30030a0075a7 */ /* 0x0022e4000800017f */
[----:B---3--:R-:W-:Y:S05]  /*1b470*/  @!P0 NANOSLEEP.SYNCS 0x989680 ;  /* 0x009896800000895d */ /* 0x008fea0003900000 */
[----:B------:R-:W3:Y:S02]  /*1b480*/  @!P0 SYNCS.PHASECHK.TRANS64 P0, [R10+URZ+0x19c30], R3 ;  /* 0x019c30030a0085a7 */ /* 0x000ee4000800007f */
[----:B---3--:R-:W-:Y:S05]  /*1b490*/  @!P0 BRA `(.L_x_1947) ;  /* 0xfffffffc00f08947 */ /* 0x008fea000383ffff */
[----:B------:R-:W-:Y:S05]  /*1b4a0*/  BRA `(.L_x_1946) ;  /* 0xffffff0400187947 */ /* 0x000fea000383ffff */
.L_x_1954:
[----:B-1----:R1:W2:Y:S02]  /*1b4b0*/  SYNCS.PHASECHK.TRANS64.TRYWAIT P0, [R21+URZ+0x19c30], R0 ;  /* 0x019c3000150075a7 */ /* 0x0022a4000800017f */
[----:B--2---:R-:W-:Y:S05]  /*1b4c0*/  @!P0 NANOSLEEP.SYNCS 0x989680 ;  /* 0x009896800000895d */ /* 0x004fea0003900000 */
[----:B------:R-:W2:Y:S02]  /*1b4d0*/  @!P0 SYNCS.PHASECHK.TRANS64 P0, [R21+URZ+0x19c30], R0 ;  /* 0x019c3000150085a7 */ /* 0x000ea4000800007f */
[----:B--2---:R-:W-:Y:S05]  /*1b4e0*/  @!P0 BRA `(.L_x_1954) ;  /* 0xfffffffc00f08947 */ /* 0x004fea000383ffff */
[----:B------:R-:W-:Y:S05]  /*1b4f0*/  BRA `(.L_x_1953) ;  /* 0xffffff2800307947 */ /* 0x000fea000383ffff */
.L_x_1959:
[----:B-1----:R1:W2:Y:S02]  /*1b500*/  SYNCS.PHASECHK.TRANS64.TRYWAIT P0, [R152+URZ+0x19c50], R0 ;  /* 0x019c5000980075a7 */ /* 0x0022a4000800017f */
[----:B--2---:R-:W-:Y:S05]  /*1b510*/  @!P0 NANOSLEEP.SYNCS 0x989680 ;  /* 0x009896800000895d */ /* 0x004fea0003900000 */
[----:B------:R-:W2:Y:S02]  /*1b520*/  @!P0 SYNCS.PHASECHK.TRANS64 P0, [R152+URZ+0x19c50], R0 ;  /* 0x019c5000980085a7 */ /* 0x000ea4000800007f */
[----:B--2---:R-:W-:Y:S05]  /*1b530*/  @!P0 BRA `(.L_x_1959) ;  /* 0xfffffffc00f08947 */ /* 0x004fea000383ffff */
[----:B------:R-:W-:Y:S05]  /*1b540*/  BRA `(.L_x_1958) ;  /* 0xffffff2800b07947 */ /* 0x000fea000383ffff */
.L_x_1968:
[----:B-1----:R1:W2:Y:S02]  /*1b550*/  SYNCS.PHASECHK.TRANS64.TRYWAIT P0, [R0+URZ+0x19c30], R3 ;  /* 0x019c3003000075a7 */ /* 0x0022a4000800017f */
[----:B--2---:R-:W-:Y:S05]  /*1b560*/  @!P0 NANOSLEEP.SYNCS 0x989680 ;  /* 0x009896800000895d */ /* 0x004fea0003900000 */
[----:B------:R-:W2:Y:S02]  /*1b570*/  @!P0 SYNCS.PHASECHK.TRANS64 P0, [R0+URZ+0x19c30], R3 ;  /* 0x019c3003000085a7 */ /* 0x000ea4000800007f */
[----:B--2---:R-:W-:Y:S05]  /*1b580*/  @!P0 BRA `(.L_x_1968) ;  /* 0xfffffffc00f08947 */ /* 0x004fea000383ffff */
[----:B------:R-:W-:Y:S05]  /*1b590*/  BRA `(.L_x_1967) ;  /* 0xffffff4c00a47947 */ /* 0x000fea000383ffff */
.L_x_1973:
[----:B-1----:R1:W2:Y:S02]  /*1b5a0*/  SYNCS.PHASECHK.TRANS64.TRYWAIT P0, [R21+URZ+0x19c50], R0 ;  /* 0x019c5000150075a7 */ /* 0x0022a4000800017f */
[----:B--2---:R-:W-:Y:S05]  /*1b5b0*/  @!P0 NANOSLEEP.SYNCS 0x989680 ;  /* 0x009896800000895d */ /* 0x004fea0003900000 */
[----:B------:R-:W2:Y:S02]  /*1b5c0*/  @!P0 SYNCS.PHASECHK.TRANS64 P0, [R21+URZ+0x19c50], R0 ;  /* 0x019c5000150085a7 */ /* 0x000ea4000800007f */
[----:B--2---:R-:W-:Y:S05]  /*1b5d0*/  @!P0 BRA `(.L_x_1973) ;  /* 0xfffffffc00f08947 */ /* 0x004fea000383ffff */
[----:B------:R-:W-:Y:S05]  /*1b5e0*/  BRA `(.L_x_1972) ;  /* 0xffffff5000247947 */ /* 0x000fea000383ffff */
.L_x_1980:
[----:B--2---:R2:W3:Y:S02]  /*1b5f0*/  SYNCS.PHASECHK.TRANS64.TRYWAIT P0, [R12+URZ+0x19c50], R7 ;  /* 0x019c50070c0075a7 */ /* 0x0044e4000800017f */
[----:B---3--:R-:W-:Y:S05]  /*1b600*/  @!P0 NANOSLEEP.SYNCS 0x989680 ;  /* 0x009896800000895d */ /* 0x008fea0003900000 */
[----:B------:R-:W3:Y:S02]  /*1b610*/  @!P0 SYNCS.PHASECHK.TRANS64 P0, [R12+URZ+0x19c50], R7 ;  /* 0x019c50070c0085a7 */ /* 0x000ee4000800007f */
[----:B---3--:R-:W-:Y:S05]  /*1b620*/  @!P0 BRA `(.L_x_1980) ;  /* 0xfffffffc00f08947 */ /* 0x008fea000383ffff */
[----:B------:R-:W-:Y:S05]  /*1b630*/  BRA `(.L_x_1979) ;  /* 0xffffff6800987947 */ /* 0x000fea000383ffff */
.L_x_2009:
        /* <DEDUP_REMOVED lines=11> */
.L_x_2160:
[----:B------:R-:W-:Y:S05]  /*1b6f0*/  BSYNC B1 ;  /* 0x0000000000017941 */ /* 0x000fea0003800000 */
.L_x_2159:
[----:B------:R-:W-:Y:S05]  /*1b700*/  BRA `(.L_x_2161) ;  /* 0xffffffa4007c7947 */ /* 0x000fea000383ffff */
.L_x_2011:
[----:B------:R-:W-:Y:S01]  /*1b710*/  BSSY B1, `(.L_x_2162) ;  /* 0x0000006000017945 */ /* 0x000fe20003800000 */
[----:B------:R-:W-:-:S07]  /*1b720*/  IMAD.MOV.U32 R15, RZ, RZ, -0x1 ;  /* 0xffffffffff0f7424 */ /* 0x000fce00078e00ff */
[----:B0-----:R-:W-:Y:S05]  /*1b730*/  WARPSYNC.COLLECTIVE R15, `(.L_x_2163) ;  /* 0x000000000f0c7348 */ /* 0x001fea0003c00000 */
[----:B------:R-:W-:Y:S02]  /*1b740*/  ELECT P6, UR62, PT ;  /* 0x00000000003e782f */ /* 0x000fe400038c0000 */
[----:B------:R-:W-:Y:S01]  /*1b750*/  MOV R14, UR62 ;  /* 0x0000003e000e7c02 */ /* 0x000fe20008000f00 */
[----:B0-----:R-:W-:Y:S10]  /*1b760*/  ENDCOLLECTIVE ;  /* 0x000000000000791b */ /* 0x001ff40003800000 */
.L_x_2163:
[----:B------:R-:W-:Y:S05]  /*1b770*/  BSYNC B1 ;  /* 0x0000000000017941 */ /* 0x000fea0003800000 */
.L_x_2162:
[----:B------:R-:W-:Y:S05]  /*1b780*/  BRA `(.L_x_2010) ;  /* 0xffffffa400747947 */ /* 0x000fea000383ffff */
.L_x_2013:
[----:B0-----:R0:W1:Y:S02]  /*1b790*/  SYNCS.PHASECHK.TRANS64.TRYWAIT P0, [R11+URZ+0x19c20], R6 ;  /* 0x019c20060b0075a7 */ /* 0x001064000800017f */
[----:B-1----:R-:W-:Y:S05]  /*1b7a0*/  @!P0 NANOSLEEP.SYNCS 0x989680 ;  /* 0x009896800000895d */ /* 0x002fea0003900000 */
[----:B------:R-:W1:Y:S02]  /*1b7b0*/  @!P0 SYNCS.PHASECHK.TRANS64 P0, [R11+URZ+0x19c20], R6 ;  /* 0x019c20060b0085a7 */ /* 0x000e64000800007f */
[----:B-1----:R-:W-:Y:S05]  /*1b7c0*/  @!P0 BRA `(.L_x_2013) ;  /* 0xfffffffc00f08947 */ /* 0x002fea000383ffff */
[----:B------:R-:W-:Y:S05]  /*1b7d0*/  BRA `(.L_x_2164) ;  /* 0xffffffa400907947 */ /* 0x000fea000383ffff */
.L_x_2017:
[----:B-1----:R1:W2:Y:S02]  /*1b7e0*/  SYNCS.PHASECHK.TRANS64.TRYWAIT P0, [R10+URZ+0x19ca0], R9 ;  /* 0x019ca0090a0075a7 */ /* 0x0022a4000800017f */
[----:B--2---:R-:W-:Y:S05]  /*1b7f0*/  @!P0 NANOSLEEP.SYNCS 0x989680 ;  /* 0x009896800000895d */ /* 0x004fea0003900000 */
[----:B------:R-:W2:Y:S02]  /*1b800*/  @!P0 SYNCS.PHASECHK.TRANS64 P0, [R10+URZ+0x19ca0], R9 ;  /* 0x019ca0090a0085a7 */ /* 0x000ea4000800007f */
[----:B--2---:R-:W-:Y:S05]  /*1b810*/  @!P0 BRA `(.L_x_2017) ;  /* 0xfffffffc00f08947 */ /* 0x004fea000383ffff */
[----:B------:R-:W-:Y:S05]  /*1b820*/  BRA `(.L_x_2165) ;  /* 0xffffffa400a87947 */ /* 0x000fea000383ffff */
.L_x_2024:
[----:B0-----:R0:W2:Y:S02]  /*1b830*/  SYNCS.PHASECHK.TRANS64.TRYWAIT P0, [R10+URZ+0x19cc0], R9 ;  /* 0x019cc0090a0075a7 */ /* 0x0010a4000800017f */
[----:B--2---:R-:W-:Y:S05]  /*1b840*/  @!P0 NANOSLEEP.SYNCS 0x989680 ;  /* 0x009896800000895d */ /* 0x004fea0003900000 */
[----:B------:R-:W2:Y:S02]  /*1b850*/  @!P0 SYNCS.PHASECHK.TRANS64 P0, [R10+URZ+0x19cc0], R9 ;  /* 0x019cc0090a0085a7 */ /* 0x000ea4000800007f */
[----:B--2---:R-:W-:Y:S05]  /*1b860*/  @!P0 BRA `(.L_x_2024) ;  /* 0xfffffffc00f08947 */ /* 0x004fea000383ffff */
[----:B------:R-:W-:Y:S05]  /*1b870*/  BRA `(.L_x_2166) ;  /* 0xffffffa800a47947 */ /* 0x000fea000383ffff */
.L_x_2033:
[----:B-1----:R1:W2:Y:S02]  /*1b880*/  SYNCS.PHASECHK.TRANS64.TRYWAIT P1, [R9+URZ+0x19ca0], R8 ;  /* 0x019ca008090075a7 */ /* 0x0022a4000802017f */
[----:B--2---:R-:W-:Y:S05]  /*1b890*/  @!P1 NANOSLEEP.SYNCS 0x989680 ;  /* 0x009896800000995d */ /* 0x004fea0003900000 */
[----:B------:R-:W2:Y:S02]  /*1b8a0*/  @!P1 SYNCS.PHASECHK.TRANS64 P1, [R9+URZ+0x19ca0], R8 ;  /* 0x019ca008090095a7 */ /* 0x000ea4000802007f */
[----:B--2---:R-:W-:Y:S05]  /*1b8b0*/  @!P1 BRA `(.L_x_2033) ;  /* 0xfffffffc00f09947 */ /* 0x004fea000383ffff */
[----:B------:R-:W-:Y:S05]  /*1b8c0*/  BRA `(.L_x_2167) ;  /* 0xffffffac00d87947 */ /* 0x000fea000383ffff */
.L_x_2040:
[----:B0-----:R0:W2:Y:S02]  /*1b8d0*/  SYNCS.PHASECHK.TRANS64.TRYWAIT P1, [R9+URZ+0x19cc0], R8 ;  /* 0x019cc008090075a7 */ /* 0x0010a4000802017f */
[----:B--2---:R-:W-:Y:S05]  /*1b8e0*/  @!P1 NANOSLEEP.SYNCS 0x989680 ;  /* 0x009896800000995d */ /* 0x004fea0003900000 */
[----:B------:R-:W2:Y:S02]  /*1b8f0*/  @!P1 SYNCS.PHASECHK.TRANS64 P1, [R9+URZ+0x19cc0], R8 ;  /* 0x019cc008090095a7 */ /* 0x000ea4000802007f */
[----:B--2---:R-:W-:Y:S05]  /*1b900*/  @!P1 BRA `(.L_x_2040) ;  /* 0xfffffffc00f09947 */ /* 0x004fea000383ffff */
[----:B------:R-:W-:Y:S05]  /*1b910*/  BRA `(.L_x_2168) ;  /* 0xffffffb000d07947 */ /* 0x000fea000383ffff */
.L_x_2057:
        /* <DEDUP_REMOVED lines=11> */
.L_x_2170:
[----:B------:R-:W-:Y:S05]  /*1b9d0*/  BSYNC B0 ;  /* 0x0000000000007941 */ /* 0x000fea0003800000 */
.L_x_2169:
[----:B------:R-:W-:Y:S05]  /*1b9e0*/  BRA `(.L_x_2171) ;  /* 0xffffffc000a87947 */ /* 0x000fea000383ffff */
.L_x_2059:
[----:B------:R-:W-:Y:S01]  /*1b9f0*/  BSSY B0, `(.L_x_2172) ;  /* 0x0000006000007945 */ /* 0x000fe20003800000 */
[----:B------:R-:W-:-:S07]  /*1ba00*/  IMAD.MOV.U32 R15, RZ, RZ, -0x1 ;  /* 0xffffffffff0f7424 */ /* 0x000fce00078e00ff */
[----:B0-----:R-:W-:Y:S05]  /*1ba10*/  WARPSYNC.COLLECTIVE R15, `(.L_x_2173) ;  /* 0x000000000f0c7348 */ /* 0x001fea0003c00000 */
[----:B------:R-:W-:Y:S02]  /*1ba20*/  ELECT P6, UR62, PT ;  /* 0x00000000003e782f */ /* 0x000fe400038c0000 */
[----:B------:R-:W-:Y:S01]  /*1ba30*/  MOV R14, UR62 ;  /* 0x0000003e000e7c02 */ /* 0x000fe20008000f00 */
[----:B0-----:R-:W-:Y:S10]  /*1ba40*/  ENDCOLLECTIVE ;  /* 0x000000000000791b */ /* 0x001ff40003800000 */
.L_x_2173:
[----:B------:R-:W-:Y:S05]  /*1ba50*/  BSYNC B0 ;  /* 0x0000000000007941 */ /* 0x000fea0003800000 */
.L_x_2172:
[----:B------:R-:W-:Y:S05]  /*1ba60*/  BRA `(.L_x_2174) ;  /* 0xffffffc000a07947 */ /* 0x000fea000383ffff */
.L_x_2062:
[----:B0-----:R0:W1:Y:S02]  /*1ba70*/  SYNCS.PHASECHK.TRANS64.TRYWAIT P2, [R5+URZ+0x19c80], R4 ;  /* 0x019c8004050075a7 */ /* 0x001064000804017f */
[----:B-1----:R-:W-:Y:S05]  /*1ba80*/  @!P2 NANOSLEEP.SYNCS 0x989680 ;  /* 0x009896800000a95d */ /* 0x002fea0003900000 */
[----:B------:R-:W1:Y:S02]  /*1ba90*/  @!P2 SYNCS.PHASECHK.TRANS64 P2, [R5+URZ+0x19c80], R4 ;  /* 0x019c80040500a5a7 */ /* 0x000e64000804007f */
[----:B-1----:R-:W-:Y:S05]  /*1baa0*/  @!P2 BRA `(.L_x_2062) ;  /* 0xfffffffc00f0a947 */ /* 0x002fea000383ffff */
[----:B------:R-:W-:Y:S05]  /*1bab0*/  BRA `(.L_x_2175) ;  /* 0xffffffc400107947 */ /* 0x000fea000383ffff */
.L_x_2064:
[----:B-1----:R1:W2:Y:S02]  /*1bac0*/  SYNCS.PHASECHK.TRANS64.TRYWAIT P2, [R5+URZ+0x19c40], R4 ;  /* 0x019c4004050075a7 */ /* 0x0022a4000804017f */
[----:B--2---:R-:W-:Y:S05]  /*1bad0*/  @!P2 NANOSLEEP.SYNCS 0x989680 ;  /* 0x009896800000a95d */ /* 0x004fea0003900000 */
[----:B------:R-:W2:Y:S02]  /*1bae0*/  @!P2 SYNCS.PHASECHK.TRANS64 P2, [R5+URZ+0x19c40], R4 ;  /* 0x019c40040500a5a7 */ /* 0x000ea4000804007f */
[----:B--2---:R-:W-:Y:S05]  /*1baf0*/  @!P2 BRA `(.L_x_2064) ;  /* 0xfffffffc00f0a947 */ /* 0x004fea000383ffff */
[----:B------:R-:W-:Y:S05]  /*1bb00*/  BRA `(.L_x_2176) ;  /* 0xffffffc400947947 */ /* 0x000fea000383ffff */
.L_x_2067:
        /* <DEDUP_REMOVED lines=8> */
.L_x_2073:
[----:B0-----:R0:W1:Y:S02]  /*1bb90*/  SYNCS.PHASECHK.TRANS64.TRYWAIT P0, [R3+URZ+0x19c80], R4 ;  /* 0x019c8004030075a7 */ /* 0x001064000800017f */
[----:B-1----:R-:W-:Y:S05]  /*1bba0*/  @!P0 NANOSLEEP.SYNCS 0x989680 ;  /* 0x009896800000895d */ /* 0x002fea0003900000 */
[----:B------:R-:W1:Y:S02]  /*1bbb0*/  @!P0 SYNCS.PHASECHK.TRANS64 P0, [R3+URZ+0x19c80], R4 ;  /* 0x019c8004030085a7 */ /* 0x000e64000800007f */
[----:B-1----:R-:W-:Y:S05]  /*1bbc0*/  @!P0 BRA `(.L_x_2073) ;  /* 0xfffffffc00f08947 */ /* 0x002fea000383ffff */
[----:B------:R-:W-:Y:S05]  /*1bbd0*/  BRA `(.L_x_2178) ;  /* 0xffffffcc00707947 */ /* 0x000fea000383ffff */
.L_x_2080:
[----:B-1----:R1:W2:Y:S02]  /*1bbe0*/  SYNCS.PHASECHK.TRANS64.TRYWAIT P0, [R3+URZ+0x19c40], R4 ;  /* 0x019c4004030075a7 */ /* 0x0022a4000800017f */
[----:B--2---:R-:W-:Y:S05]  /*1bbf0*/  @!P0 NANOSLEEP.SYNCS 0x989680 ;  /* 0x009896800000895d */ /* 0x004fea0003900000 */
[----:B------:R-:W2:Y:S02]  /*1bc00*/  @!P0 SYNCS.PHASECHK.TRANS64 P0, [R3+URZ+0x19c40], R4 ;  /* 0x019c4004030085a7 */ /* 0x000ea4000800007f */
[----:B--2---:R-:W-:Y:S05]  /*1bc10*/  @!P0 BRA `(.L_x_2080) ;  /* 0xfffffffc00f08947 */ /* 0x004fea000383ffff */
[----:B------:R-:W-:Y:S05]  /*1bc20*/  BRA `(.L_x_2179) ;  /* 0xffffffd000747947 */ /* 0x000fea000383ffff */
.L_x_2088:
[----:B0-----:R0:W1:Y:S02]  /*1bc30*/  SYNCS.PHASECHK.TRANS64.TRYWAIT P2, [R13+URZ+0x19c70], R4 ;  /* 0x019c70040d0075a7 */ /* 0x001064000804017f */
[----:B-1----:R-:W-:Y:S05]  /*1bc40*/  @!P2 NANOSLEEP.SYNCS 0x989680 ;  /* 0x009896800000a95d */ /* 0x002fea0003900000 */
[----:B------:R-:W1:Y:S02]  /*1bc50*/  @!P2 SYNCS.PHASECHK.TRANS64 P2, [R13+URZ+0x19c70], R4 ;  /* 0x019c70040d00a5a7 */ /* 0x000e64000804007f */
[----:B-1----:R-:W-:Y:S05]  /*1bc60*/  @!P2 BRA `(.L_x_2088) ;  /* 0xfffffffc00f0a947 */ /* 0x002fea000383ffff */
[----:B------:R-:W-:Y:S05]  /*1bc70*/  BRA `(.L_x_2180) ;  /* 0xffffffd400947947 */ /* 0x000fea000383ffff */
.L_x_2090:
[----:B0-----:R0:W1:Y:S02]  /*1bc80*/  SYNCS.PHASECHK.TRANS64.TRYWAIT P2, [R13+URZ+0x19c60], R4 ;  /* 0x019c60040d0075a7 */ /* 0x001064000804017f */
[----:B-1----:R-:W-:Y:S05]  /*1bc90*/  @!P2 NANOSLEEP.SYNCS 0x989680 ;  /* 0x009896800000a95d */ /* 0x002fea0003900000 */
[----:B------:R-:W1:Y:S02]  /*1bca0*/  @!P2 SYNCS.PHASECHK.TRANS64 P2, [R13+URZ+0x19c60], R4 ;  /* 0x019c60040d00a5a7 */ /* 0x000e64000804007f */
[----:B-1----:R-:W-:Y:S05]  /*1bcb0*/  @!P2 BRA `(.L_x_2090) ;  /* 0xfffffffc00f0a947 */ /* 0x002fea000383ffff */
[----:B------:R-:W-:Y:S05]  /*1bcc0*/  BRA `(.L_x_2181) ;  /* 0xffffffd4009c7947 */ /* 0x000fea000383ffff */
.L_x_2097:
[----:B0-----:R0:W1:Y:S02]  /*1bcd0*/  SYNCS.PHASECHK.TRANS64.TRYWAIT P0, [R3+URZ+0x19c70], R0 ;  /* 0x019c7000030075a7 */ /* 0x001064000800017f */
[----:B-1----:R-:W-:Y:S05]  /*1bce0*/  @!P0 NANOSLEEP.SYNCS 0x989680 ;  /* 0x009896800000895d */ /* 0x002fea0003900000 */
[----:B------:R-:W1:Y:S02]  /*1bcf0*/  @!P0 SYNCS.PHASECHK.TRANS64 P0, [R3+URZ+0x19c70], R0 ;  /* 0x019c7000030085a7 */ /* 0x000e64000800007f */
[----:B-1----:R-:W-:Y:S05]  /*1bd00*/  @!P0 BRA `(.L_x_2097) ;  /* 0xfffffffc00f08947 */ /* 0x002fea000383ffff */
[----:B------:R-:W-:Y:S05]  /*1bd10*/  BRA `(.L_x_2182) ;  /* 0xffffffd800fc7947 */ /* 0x000fea000383ffff */
.L_x_2099:
[----:B0-----:R0:W1:Y:S02]  /*1bd20*/  SYNCS.PHASECHK.TRANS64.TRYWAIT P0, [R3+URZ+0x19c60], R0 ;  /* 0x019c6000030075a7 */ /* 0x001064000800017f */
[----:B-1----:R-:W-:Y:S05]  /*1bd30*/  @!P0 NANOSLEEP.SYNCS 0x989680 ;  /* 0x009896800000895d */ /* 0x002fea0003900000 */
[----:B------:R-:W1:Y:S02]  /*1bd40*/  @!P0 SYNCS.PHASECHK.TRANS64 P0, [R3+URZ+0x19c60], R0 ;  /* 0x019c6000030085a7 */ /* 0x000e64000800007f */
[----:B-1----:R-:W-:Y:S05]  /*1bd50*/  @!P0 BRA `(.L_x_2099) ;  /* 0xfffffffc00f08947 */ /* 0x002fea000383ffff */
[----:B------:R-:W-:Y:S05]  /*1bd60*/  BRA `(.L_x_2183) ;  /* 0xffffffdc00007947 */ /* 0x000fea000383ffff */
.L_x_2103:
        /* <DEDUP_REMOVED lines=8> */
.L_x_2185:
[----:B------:R-:W-:Y:S05]  /*1bdf0*/  BSYNC B0 ;  /* 0x0000000000007941 */ /* 0x000fea0003800000 */
.L_x_2184:
        /* <DEDUP_REMOVED lines=9> */
.L_x_2186:
        /* <DEDUP_REMOVED lines=18> */
.L_x_2187:
[----:B------:R-:W-:Y:S01]  /*1bfb0*/  IMAD.MOV.U32 R12, RZ, RZ, 0x2 ;  /* 0x00000002ff0c7424 */ /* 0x000fe200078e00ff */
[----:B------:R-:W-:-:S05]  /*1bfc0*/  SEL R4, R14, RZ, P1 ;  /* 0x000000ff0e047207 */ /* 0x000fca0000800000 */
[----:B------:R-:W-:-:S04]  /*1bfd0*/  IMAD.IADD R4, R17, 0x1, R4 ;  /* 0x0000000111047824 */ /* 0x000fc800078e0204 */
[----:B------:R-:W-:-:S07]  /*1bfe0*/  IMAD.MOV.U32 R13, RZ, RZ, R4 ;  /* 0x000000ffff0d7224 */ /* 0x000fce00078e0004 */
[----:B------:R-:W-:Y:S05]  /*1bff0*/  WARPSYNC.COLLECTIVE R15, `(.L_x_2188) ;  /* 0x000000000f087348 */ /* 0x000fea0003c00000 */
[----:B------:R0:W1:Y:S02]  /*1c000*/  SHFL.UP P6, R14, R13, R12, R11 ;  /* 0x0400000c0d0e7389 */ /* 0x00006400000c000b */
[----:B01----:R-:W-:Y:S01]  /*1c010*/  ENDCOLLECTIVE ;  /* 0x000000000000791b */ /* 0x003fe20003800000 */
.L_x_2188:
[----:B------:R-:W-:Y:S01]  /*1c020*/  IMAD.MOV.U32 R12, RZ, RZ, 0x4 ;  /* 0x00000004ff0c7424 */ /* 0x000fe200078e00ff */
[----:B------:R-:W-:-:S05]  /*1c030*/  SEL R3, R14, RZ, P2 ;  /* 0x000000ff0e037207 */ /* 0x000fca0001000000 */
[----:B------:R-:W-:-:S04]  /*1c040*/  IMAD.IADD R6, R4, 0x1, R3 ;  /* 0x0000000104067824 */ /* 0x000fc800078e0203 */
[----:B------:R-:W-:-:S07]  /*1c050*/  IMAD.MOV.U32 R13, RZ, RZ, R6 ;  /* 0x000000ffff0d7224 */ /* 0x000fce00078e0006 */
[----:B------:R-:W-:Y:S05]  /*1c060*/  WARPSYNC.COLLECTIVE R15, `(.L_x_2189) ;  /* 0x000000000f087348 */ /* 0x000fea0003c00000 */
[----:B------:R0:W1:Y:S02]  /*1c070*/  SHFL.UP P6, R14, R13, R12, R11 ;  /* 0x0400000c0d0e7389 */ /* 0x00006400000c000b */
[----:B01----:R-:W-:Y:S01]  /*1c080*/  ENDCOLLECTIVE ;  /* 0x000000000000791b */ /* 0x003fe20003800000 */
.L_x_2189:
[----:B------:R-:W-:Y:S01]  /*1c090*/  IMAD.MOV.U32 R12, RZ, RZ, 0x8 ;  /* 0x00000008ff0c7424 */ /* 0x000fe200078e00ff */
[----:B------:R-:W-:-:S05]  /*1c0a0*/  SEL R3, R14, RZ, P3 ;  /* 0x000000ff0e037207 */ /* 0x000fca0001800000 */
[----:B------:R-:W-:-:S04]  /*1c0b0*/  IMAD.IADD R2, R6, 0x1, R3 ;  /* 0x0000000106027824 */ /* 0x000fc800078e0203 */
[----:B------:R-:W-:-:S07]  /*1c0c0*/  IMAD.MOV.U32 R13, RZ, RZ, R2 ;  /* 0x000000ffff0d7224 */ /* 0x000fce00078e0002 */
[----:B------:R-:W-:Y:S05]  /*1c0d0*/  WARPSYNC.COLLECTIVE R15, `(.L_x_2190) ;  /* 0x000000000f087348 */ /* 0x000fea0003c00000 */
[----:B------:R0:W1:Y:S02]  /*1c0e0*/  SHFL.UP P6, R14, R13, R12, R11 ;  /* 0x0400000c0d0e7389 */ /* 0x00006400000c000b */
[----:B01----:R-:W-:Y:S01]  /*1c0f0*/  ENDCOLLECTIVE ;  /* 0x000000000000791b */ /* 0x003fe20003800000 */
.L_x_2190:
[----:B------:R-:W-:Y:S01]  /*1c100*/  IMAD.MOV.U32 R12, RZ, RZ, 0x10 ;  /* 0x00000010ff0c7424 */ /* 0x000fe200078e00ff */
[----:B------:R-:W-:-:S05]  /*1c110*/  SEL R3, R14, RZ, P4 ;  /* 0x000000ff0e037207 */ /* 0x000fca0002000000 */
[----:B------:R-:W-:-:S04]  /*1c120*/  IMAD.IADD R3, R2, 0x1, R3 ;  /* 0x0000000102037824 */ /* 0x000fc800078e0203 */
[----:B------:R-:W-:-:S07]  /*1c130*/  IMAD.MOV.U32 R13, RZ, RZ, R3 ;  /* 0x000000ffff0d7224 */ /* 0x000fce00078e0003 */
[----:B------:R-:W-:Y:S05]  /*1c140*/  WARPSYNC.COLLECTIVE R15, `(.L_x_2191) ;  /* 0x000000000f087348 */ /* 0x000fea0003c00000 */
[----:B------:R0:W1:Y:S02]  /*1c150*/  SHFL.UP P6, R14, R13, R12, R11 ;  /* 0x0400000c0d0e7389 */ /* 0x00006400000c000b */
[----:B01----:R-:W-:Y:S01]  /*1c160*/  ENDCOLLECTIVE ;  /* 0x000000000000791b */ /* 0x003fe20003800000 */
.L_x_2191:
        /* <DEDUP_REMOVED lines=8> */
.L_x_2192:
[----:B------:R-:W-:Y:S05]  /*1c1f0*/  BRA `(.L_x_2193) ;  /* 0xffffffdc009c7947 */ /* 0x000fea000383ffff */
.L_x_2108:
        /* <DEDUP_REMOVED lines=8> */
.L_x_2195:
[----:B------:R-:W-:Y:S05]  /*1c280*/  BSYNC B0 ;  /* 0x0000000000007941 */ /* 0x000fea0003800000 */
.L_x_2194:
        /* <DEDUP_REMOVED lines=8> */
.L_x_2196:
[----:B------:R-:W-:Y:S01]  /*1c310*/  IMAD.MOV.U32 R12, RZ, RZ, 0x4 ;  /* 0x00000004ff0c7424 */ /* 0x000fe200078e00ff */
[----:B------:R-:W-:-:S05]  /*1c320*/  SEL R2, R14, RZ, P2 ;  /* 0x000000ff0e027207 */ /* 0x000fca0001000000 */
[----:B------:R-:W-:-:S04]  /*1c330*/  IMAD.IADD R2, R13, 0x1, R2 ;  /* 0x000000010d027824 */ /* 0x000fc800078e0202 */
[----:B------:R-:W-:-:S07]  /*1c340*/  IMAD.MOV.U32 R13, RZ, RZ, R2 ;  /* 0x000000ffff0d7224 */ /* 0x000fce00078e0002 */
[----:B------:R-:W-:Y:S05]  /*1c350*/  WARPSYNC.COLLECTIVE R15, `(.L_x_2197) ;  /* 0x000000000f087348 */ /* 0x000fea0003c00000 */
[----:B------:R0:W1:Y:S02]  /*1c360*/  SHFL.UP P6, R14, R13, R12, R11 ;  /* 0x0400000c0d0e7389 */ /* 0x00006400000c000b */
[----:B01----:R-:W-:Y:S01]  /*1c370*/  ENDCOLLECTIVE ;  /* 0x000000000000791b */ /* 0x003fe20003800000 */
.L_x_2197:
[----:B------:R-:W-:Y:S01]  /*1c380*/  IMAD.MOV.U32 R12, RZ, RZ, 0x8 ;  /* 0x00000008ff0c7424 */ /* 0x000fe200078e00ff */
[----:B------:R-:W-:-:S05]  /*1c390*/  SEL R3, R14, RZ, P3 ;  /* 0x000000ff0e037207 */ /* 0x000fca0001800000 */
[----:B------:R-:W-:-:S04]  /*1c3a0*/  IMAD.IADD R3, R2, 0x1, R3 ;  /* 0x0000000102037824 */ /* 0x000fc800078e0203 */
[----:B------:R-:W-:-:S07]  /*1c3b0*/  IMAD.MOV.U32 R13, RZ, RZ, R3 ;  /* 0x000000ffff0d7224 */ /* 0x000fce00078e0003 */
[----:B------:R-:W-:Y:S05]  /*1c3c0*/  WARPSYNC.COLLECTIVE R15, `(.L_x_2198) ;  /* 0x000000000f087348 */ /* 0x000fea0003c00000 */
[----:B------:R0:W1:Y:S02]  /*1c3d0*/  SHFL.UP P6, R14, R13, R12, R11 ;  /* 0x0400000c0d0e7389 */ /* 0x00006400000c000b */
[----:B01----:R-:W-:Y:S01]  /*1c3e0*/  ENDCOLLECTIVE ;  /* 0x000000000000791b */ /* 0x003fe20003800000 */
.L_x_2198:
[----:B------:R-:W-:Y:S01]  /*1c3f0*/  IMAD.MOV.U32 R12, RZ, RZ, 0x10 ;  /* 0x00000010ff0c7424 */ /* 0x000fe200078e00ff */
[----:B------:R-:W-:-:S05]  /*1c400*/  SEL R4, R14, RZ, P4 ;  /* 0x000000ff0e047207 */ /* 0x000fca0002000000 */
[----:B------:R-:W-:-:S04]  /*1c410*/  IMAD.IADD R4, R3, 0x1, R4 ;  /* 0x0000000103047824 */ /* 0x000fc800078e0204 */
[----:B------:R-:W-:-:S07]  /*1c420*/  IMAD.MOV.U32 R13, RZ, RZ, R4 ;  /* 0x000000ffff0d7224 */ /* 0x000fce00078e0004 */
[----:B------:R-:W-:Y:S05]  /*1c430*/  WARPSYNC.COLLECTIVE R15, `(.L_x_2199) ;  /* 0x000000000f087348 */ /* 0x000fea0003c00000 */
[----:B------:R0:W1:Y:S02]  /*1c440*/  SHFL.UP P6, R14, R13, R12, R11 ;  /* 0x0400000c0d0e7389 */ /* 0x00006400000c000b */
[----:B01----:R-:W-:Y:S01]  /*1c450*/  ENDCOLLECTIVE ;  /* 0x000000000000791b */ /* 0x003fe20003800000 */
.L_x_2199:
        /* <DEDUP_REMOVED lines=8> */
.L_x_2200:
[----:B------:R-:W-:Y:S05]  /*1c4e0*/  BRA `(.L_x_2201) ;  /* 0xffffffdc007c7947 */ /* 0x000fea000383ffff */
.L_x_2110:
[----:B------:R-:W-:Y:S01]  /*1c4f0*/  BSSY B0, `(.L_x_2202) ;  /* 0x0000006000007945 */ /* 0x000fe20003800000 */
[----:B------:R-:W-:Y:S01]  /*1c500*/  PLOP3.LUT P6, PT, P6, PT, PT, 0x8, 0x0 ;  /* 0x000000000000781c */ /* 0x000fe200037ce170 */
[----:B------:R-:W-:-:S12]  /*1c510*/  IMAD.MOV.U32 R15, RZ, RZ, -0x1 ;  /* 0xffffffffff0f7424 */ /* 0x000fd800078e00ff */
[----:B0-----:R-:W-:Y:S05]  /*1c520*/  WARPSYNC.COLLECTIVE R15, `(.L_x_2203) ;  /* 0x000000000f087348 */ /* 0x001fea0003c00000 */
[----:B------:R-:W-:Y:S01]  /*1c530*/  VOTE.ANY R14, PT, P6 ;  /* 0x00000000000e7806 */ /* 0x000fe200030e0100 */
[----:B0-----:R-:W-:Y:S06]  /*1c540*/  ENDCOLLECTIVE ;  /* 0x000000000000791b */ /* 0x001fec0003800000 */
.L_x_2203:
[----:B------:R-:W-:Y:S05]  /*1c550*/  BSYNC B0 ;  /* 0x0000000000007941 */ /* 0x000fea0003800000 */
.L_x_2202:
        /* <DEDUP_REMOVED lines=9> */
.L_x_2204:
[----:B------:R-:W-:Y:S01]  /*1c5f0*/  IMAD.MOV.U32 R17, RZ, RZ, R14 ;  /* 0x000000ffff117224 */ /* 0x000fe200078e000e */
[----:B------:R-:W-:Y:S06]  /*1c600*/  BRA `(.L_x_2205) ;  /* 0xffffffdc006c7947 */ /* 0x000fec000383ffff */
.L_x_2112:
[----:B------:R-:W-:Y:S01]  /*1c610*/  BSSY B0, `(.L_x_2206) ;  /* 0x0000007000007945 */ /* 0x000fe20003800000 */
[----:B------:R-:W-:Y:S02]  /*1c620*/  IMAD.MOV.U32 R13, RZ, RZ, R3 ;  /* 0x000000ffff0d7224 */ /* 0x000fe400078e0003 */
[----:B------:R-:W-:Y:S02]  /*1c630*/  IMAD.MOV.U32 R11, RZ, RZ, 0x1f ;  /* 0x0000001fff0b7424 */ /* 0x000fe400078e00ff */
[----:B------:R-:W-:-:S07]  /*1c640*/  IMAD.MOV.U32 R15, RZ, RZ, -0x1 ;  /* 0xffffffffff0f7424 */ /* 0x000fce00078e00ff */
[----:B012---:R-:W-:Y:S05]  /*1c650*/  WARPSYNC.COLLECTIVE R15, `(.L_x_2207) ;  /* 0x000000000f087348 */ /* 0x007fea0003c00000 */
[----:B------:R3:W4:Y:S02]  /*1c660*/  SHFL.IDX P6, R14, R13, R12, R11 ;  /* 0x0000000c0d0e7389 */ /* 0x00072400000c000b */
[----:B01234-:R-:W-:Y:S01]  /*1c670*/  ENDCOLLECTIVE ;  /* 0x000000000000791b */ /* 0x01ffe20003800000 */
.L_x_2207:
[----:B------:R-:W-:Y:S05]  /*1c680*/  BSYNC B0 ;  /* 0x0000000000007941 */ /* 0x000fea0003800000 */
.L_x_2206:
[----:B------:R-:W-:Y:S05]  /*1c690*/  BRA `(.L_x_2111) ;  /* 0xffffffdc00647947 */ /* 0x000fea000383ffff */
.L_x_2116:
[----:B0-----:R0:W1:Y:S02]  /*1c6a0*/  SYNCS.PHASECHK.TRANS64.TRYWAIT P0, [R9+URZ+0x19c20], R0 ;  /* 0x019c2000090075a7 */ /* 0x001064000800017f */
[----:B-1----:R-:W-:Y:S05]  /*1c6b0*/  @!P0 NANOSLEEP.SYNCS 0x989680 ;  /* 0x009896800000895d */ /* 0x002fea0003900000 */
[----:B------:R-:W1:Y:S02]  /*1c6c0*/  @!P0 SYNCS.PHASECHK.TRANS64 P0, [R9+URZ+0x19c20], R0 ;  /* 0x019c2000090085a7 */ /* 0x000e64000800007f */
[----:B-1----:R-:W-:Y:S05]  /*1c6d0*/  @!P0 BRA `(.L_x_2116) ;  /* 0xfffffffc00f08947 */ /* 0x002fea000383ffff */
[----:B------:R-:W-:Y:S05]  /*1c6e0*/  BRA `(.L_x_2208) ;  /* 0xffffffe000dc7947 */ /* 0x000fea000383ffff */
.L_x_2117:
        /* <DEDUP_REMOVED lines=11> */
.L_x_2210:
[----:B------:R-:W-:Y:S05]  /*1c7a0*/  BSYNC B0 ;  /* 0x0000000000007941 */ /* 0x000fea0003800000 */
.L_x_2209:
[----:B------:R-:W-:Y:S05]  /*1c7b0*/  BRA `(.L_x_2211) ;  /* 0xffffffe000c47947 */ /* 0x000fea000383ffff */
.L_x_2118:
[----:B------:R-:W-:Y:S01]  /*1c7c0*/  BSSY B0, `(.L_x_2212) ;  /* 0x0000006000007945 */ /* 0x000fe20003800000 */
[----:B------:R-:W-:-:S07]  /*1c7d0*/  IMAD.MOV.U32 R15, RZ, RZ, -0x1 ;  /* 0xffffffffff0f7424 */ /* 0x000fce00078e00ff */
[----:B0-----:R-:W-:Y:S05]  /*1c7e0*/  WARPSYNC.COLLECTIVE R15, `(.L_x_2213) ;  /* 0x000000000f0c7348 */ /* 0x001fea0003c00000 */
[----:B------:R-:W-:Y:S02]  /*1c7f0*/  ELECT P6, UR62, PT ;  /* 0x00000000003e782f */ /* 0x000fe400038c0000 */
[----:B------:R-:W-:Y:S01]  /*1c800*/  MOV R14, UR62 ;  /* 0x0000003e000e7c02 */ /* 0x000fe20008000f00 */
[----:B0-----:R-:W-:Y:S10]  /*1c810*/  ENDCOLLECTIVE ;  /* 0x000000000000791b */ /* 0x001ff40003800000 */
.L_x_2213:
[----:B------:R-:W-:Y:S05]  /*1c820*/  BSYNC B0 ;  /* 0x0000000000007941 */ /* 0x000fea0003800000 */
.L_x_2212:
[----:B------:R-:W-:Y:S05]  /*1c830*/  BRA `(.L_x_2214) ;  /* 0xffffffe000b87947 */ /* 0x000fea000383ffff */
.L_x_2120:
[----:B0-----:R0:W1:Y:S02]  /*1c840*/  SYNCS.PHASECHK.TRANS64.TRYWAIT P1, [R7+URZ], R2 ;  /* 0x00000002070075a7 */ /* 0x001064000802017f */
[----:B-1----:R-:W-:Y:S05]  /*1c850*/  @!P1 NANOSLEEP.SYNCS 0x989680 ;  /* 0x009896800000995d */ /* 0x002fea0003900000 */
[----:B------:R-:W1:Y:S02]  /*1c860*/  @!P1 SYNCS.PHASECHK.TRANS64 P1, [R7+URZ], R2 ;  /* 0x00000002070095a7 */ /* 0x000e64000802007f */
[----:B-1----:R-:W-:Y:S05]  /*1c870*/  @!P1 BRA `(.L_x_2120) ;  /* 0xfffffffc00f09947 */ /* 0x002fea000383ffff */
[----:B------:R-:W-:Y:S05]  /*1c880*/  BRA `(.L_x_2215) ;  /* 0xffffffe000ec7947 */ /* 0x000fea000383ffff */
.L_x_2121:
[----:B-1----:R1:W2:Y:S02]  /*1c890*/  SYNCS.PHASECHK.TRANS64.TRYWAIT P1, [R3+URZ], R0 ;  /* 0x00000000030075a7 */ /* 0x0022a4000802017f */
[----:B--2---:R-:W-:Y:S05]  /*1c8a0*/  @!P1 NANOSLEEP.SYNCS 0x989680 ;  /* 0x009896800000995d */ /* 0x004fea0003900000 */
[----:B------:R-:W2:Y:S02]  /*1c8b0*/  @!P1 SYNCS.PHASECHK.TRANS64 P1, [R3+URZ], R0 ;  /* 0x00000000030095a7 */ /* 0x000ea4000802007f */
[----:B--2---:R-:W-:Y:S05]  /*1c8c0*/  @!P1 BRA `(.L_x_2121) ;  /* 0xfffffffc00f09947 */ /* 0x004fea000383ffff */
[----:B------:R-:W-:Y:S05]  /*1c8d0*/  BRA `(.L_x_2216) ;  /* 0xffffffe000e07947 */ /* 0x000fea000383ffff */
.L_x_2123:
[----:B-1----:R1:W2:Y:S02]  /*1c8e0*/  SYNCS.PHASECHK.TRANS64.TRYWAIT P1, [R3+URZ+0x19c60], R2 ;  /* 0x019c6002030075a7 */ /* 0x0022a4000802017f */
[----:B--2---:R-:W-:Y:S05]  /*1c8f0*/  @!P1 NANOSLEEP.SYNCS 0x989680 ;  /* 0x009896800000995d */ /* 0x004fea0003900000 */
[----:B------:R-:W2:Y:S02]  /*1c900*/  @!P1 SYNCS.PHASECHK.TRANS64 P1, [R3+URZ+0x19c60], R2 ;  /* 0x019c6002030095a7 */ /* 0x000ea4000802007f */
[----:B--2---:R-:W-:Y:S05]  /*1c910*/  @!P1 BRA `(.L_x_2123) ;  /* 0xfffffffc00f09947 */ /* 0x004fea000383ffff */
[----:B------:R-:W-:Y:S05]  /*1c920*/  BRA `(.L_x_2217) ;  /* 0xffffffe000e07947 */ /* 0x000fea000383ffff */
.L_x_2125:
[----:B--2---:R2:W3:Y:S02]  /*1c930*/  SYNCS.PHASECHK.TRANS64.TRYWAIT P1, [R5+URZ+0x19c60], R0 ;  /* 0x019c6000050075a7 */ /* 0x0044e4000802017f */
[----:B---3--:R-:W-:Y:S05]  /*1c940*/  @!P1 NANOSLEEP.SYNCS 0x989680 ;  /* 0x009896800000995d */ /* 0x008fea0003900000 */
[----:B------:R-:W3:Y:S02]  /*1c950*/  @!P1 SYNCS.PHASECHK.TRANS64 P1, [R5+URZ+0x19c60], R0 ;  /* 0x019c6000050095a7 */ /* 0x000ee4000802007f */
[----:B---3--:R-:W-:Y:S05]  /*1c960*/  @!P1 BRA `(.L_x_2125) ;  /* 0xfffffffc00f09947 */ /* 0x008fea000383ffff */
[----:B------:R-:W-:Y:S05]  /*1c970*/  BRA `(.L_x_2218) ;  /* 0xffffffe000e07947 */ /* 0x000fea000383ffff */
.L_x_2127:
[----:B---3--:R3:W4:Y:S02]  /*1c980*/  SYNCS.PHASECHK.TRANS64.TRYWAIT P0, [R3+URZ+0x19c80], R2 ;  /* 0x019c8002030075a7 */ /* 0x008724000800017f */
[----:B----4-:R-:W-:Y:S05]  /*1c990*/  @!P0 NANOSLEEP.SYNCS 0x989680 ;  /* 0x009896800000895d */ /* 0x010fea0003900000 */
[----:B------:R-:W4:Y:S02]  /*1c9a0*/  @!P0 SYNCS.PHASECHK.TRANS64 P0, [R3+URZ+0x19c80], R2 ;  /* 0x019c8002030085a7 */ /* 0x000f24000800007f */
[----:B----4-:R-:W-:Y:S05]  /*1c9b0*/  @!P0 BRA `(.L_x_2127) ;  /* 0xfffffffc00f08947 */ /* 0x010fea000383ffff */
[----:B------:R-:W-:Y:S05]  /*1c9c0*/  BRA `(.L_x_2128) ;  /* 0xffffffe000dc7947 */ /* 0x000fea000383ffff */
.L_x_2219:
        /* <DEDUP_REMOVED lines=11> */
.L_x_2228:


//--------------------- .nv.global.init           --------------------------
	.section	.nv.global.init,"aw",@progbits
	.align	4
.nv.global.init:
	.type		_ZZN5flash28permute_output_fp8_VcolmajorIN4cute6TensorINS1_11ArrayEngineIN7cutlass10bfloat16_tELm48EEENS1_6LayoutINS1_5tupleIJNS8_IJNS1_1CILi2EEESA_NS9_ILi12EEEEEENS9_ILi1EEESD_EEENS8_IJNS8_IJSD_SA_NS9_ILi4EEEEEENS9_ILi0EEESH_EEEEEEEEEvRT_E9upper_map,@object
	.size		_ZZN5flash28permute_output_fp8_VcolmajorIN4cute6TensorINS1_11ArrayEngineIN7cutlass10bfloat16_tELm48EEENS1_6LayoutINS1_5tupleIJNS8_IJNS1_1CILi2EEESA_NS9_ILi12EEEEEENS9_ILi1EEESD_EEENS8_IJNS8_IJSD_SA_NS9_ILi4EEEEEENS9_ILi0EEESH_EEEEEEEEEvRT_E9upper_map,($str$23 - _ZZN5flash28permute_output_fp8_VcolmajorIN4cute6TensorINS1_11ArrayEngineIN7cutlass10bfloat16_tELm48EEENS1_6LayoutINS1_5tupleIJNS8_IJNS1_1CILi2EEESA_NS9_ILi12EEEEEENS9_ILi1EEESD_EEENS8_IJNS8_IJSD_SA_NS9_ILi4EEEEEENS9_ILi0EEESH_EEEEEEEEEvRT_E9upper_map)
_ZZN5flash28permute_output_fp8_VcolmajorIN4cute6TensorINS1_11ArrayEngineIN7cutlass10bfloat16_tELm48EEENS1_6LayoutINS1_5tupleIJNS8_IJNS1_1CILi2EEESA_NS9_ILi12EEEEEENS9_ILi1EEESD_EEENS8_IJNS8_IJSD_SA_NS9_ILi4EEEEEENS9_ILi0EEESH_EEEEEEEEEvRT_E9upper_map:
        /*0000*/ 	.byte	0x00, 0x00, 0x00, 0x00, 0x02, 0x00, 0x00, 0x00, 0x03, 0x00, 0x00, 0x00, 0x01, 0x00, 0x00, 0x00
	.type		$str$23,@object
	.size		$str$23,($str$24 - $str$23)
$str$23:
        /*0010*/ 	.byte	0x28, 0x61, 0x64, 0x64, 0x72, 0x65, 0x73, 0x73, 0x20, 0x26, 0x20, 0x6d, 0x61, 0x73, 0x6b, 0x29
        /*0020*/ 	.byte	0x20, 0x3d, 0x3d, 0x20, 0x30, 0x00
	.type		$str$24,@object
	.size		$str$24,(__unnamed_5 - $str$24)
$str$24:
        /*0026*/ 	.byte	0x2f, 0x74, 0x6d, 0x70, 0x2f, 0x6f, 0x73, 0x73, 0x5f, 0x6b, 0x65, 0x72, 0x6e, 0x65, 0x6c, 0x73
        /*0036*/ 	.byte	0x5f, 0x73, 0x72, 0x63, 0x2f, 0x66, 0x6c, 0x61, 0x73, 0x68, 0x5f, 0x61, 0x74, 0x74, 0x65, 0x6e
        /*0046*/ 	.byte	0x74, 0x69, 0x6f, 0x6e, 0x2f, 0x63, 0x73, 0x72, 0x63, 0x2f, 0x63, 0x75, 0x74, 0x6c, 0x61, 0x73
        /*0056*/ 	.byte	0x73, 0x2f, 0x69, 0x6e, 0x63, 0x6c, 0x75, 0x64, 0x65, 0x2f, 0x63, 0x75, 0x74, 0x65, 0x2f, 0x70
        /*0066*/ 	.byte	0x6f, 0x69, 0x6e, 0x74, 0x65, 0x72, 0x5f, 0x66, 0x6c, 0x61, 0x67, 0x67, 0x65, 0x64, 0x2e, 0x68
        /*0076*/ 	.byte	0x70, 0x70, 0x00
	.type		__unnamed_5,@object
	.size		__unnamed_5,(__unnamed_6 - __unnamed_5)
__unnamed_5:
        /* <DEDUP_REMOVED lines=24> */
        /*01f9*/ 	.byte	0x3e, 0x3e, 0x20, 0x26, 0x5d, 0x00
	.type		__unnamed_6,@object
	.size		__unnamed_6,(__unnamed_3 - __unnamed_6)
__unnamed_6:
        /* <DEDUP_REMOVED lines=25> */
	.type		__unnamed_3,@object
	.size		__unnamed_3,(__unnamed_4 - __unnamed_3)
__unnamed_3:
        /* <DEDUP_REMOVED lines=29> */
        /*0555*/ 	.byte	0x5d, 0x00
	.type		__unnamed_4,@object
	.size		__unnamed_4,(__unnamed_2 - __unnamed_4)
__unnamed_4:
        /* <DEDUP_REMOVED lines=30> */
	.type		__unnamed_2,@object
	.size		__unnamed_2,(__unnamed_1 - __unnamed_2)
__unnamed_2:
        /* <DEDUP_REMOVED lines=30> */
	.type		__unnamed_1,@object
	.size		__unnamed_1,(.L_0 - __unnamed_1)
__unnamed_1:
        /* <DEDUP_REMOVED lines=30> */
.L_0:


//--------------------- .nv.shared._ZN7cutlass13device_kernelIN5flash11enable_sm90INS1_16FlashAttnFwdSm90INS1_25CollectiveMainloopFwdSm90ILi2EN4cute5tupleIJNS5_1CILi1EEES8_S8_EEENS6_IJNS7_ILi192EEENS7_ILi128EEENS7_ILi96EEEEEELi96ENS_12float_e4m3_tEfNS_4arch4Sm90ELb0ELb0ELb0ELb0ELb0ELb0ELb0ELb1ELb1ELb0ELb0ELb0EEENS1_21CollectiveEpilogueFwdINS6_IJSA_SC_SB_EEES9_NS_10bfloat16_tESG_Li384ELb0ELb0ELb0ELb1EEENS1_29StaticPersistentTileSchedulerILb0EEEEEEEEEvNT_6ParamsE --------------------------
	.section	.nv.shared._ZN7cutlass13device_kernelIN5flash11enable_sm90INS1_16FlashAttnFwdSm90INS1_25CollectiveMainloopFwdSm90ILi2EN4cute5tupleIJNS5_1CILi1EEES8_S8_EEENS6_IJNS7_ILi192EEENS7_ILi128EEENS7_ILi96EEEEEELi96ENS_12float_e4m3_tEfNS_4arch4Sm90ELb0ELb0ELb0ELb0ELb0ELb0ELb0ELb1ELb1ELb0ELb0ELb0EEENS1_21CollectiveEpilogueFwdINS6_IJSA_SC_SB_EEES9_NS_10bfloat16_tESG_Li384ELb0ELb0ELb0ELb1EEENS1_29StaticPersistentTileSchedulerILb0EEEEEEEEEvNT_6ParamsE,"aw",@nobits
	.sectionflags	@""
	.align	16
	.zero		1024


//--------------------- .nv.shared.reserved.0     --------------------------
	.section	.nv.shared.reserved.0,"aw",@nobits
	.weak		__nv_reservedSMEM_offset_0_alias
	.size		__nv_reservedSMEM_offset_0_alias, 0, 0
	.other		__nv_reservedSMEM_offset_0_alias,@"STO_CUDA_RESERVED_SHARED STV_DEFAULT"
__nv_reservedSMEM_offset_0_alias:
	.zero		0


//--------------------- .nv.global                --------------------------
	.section	.nv.global,"aw",@nobits
.nv.global:
	.type		_ZN65_INTERNAL_de9175c6_29_flash_fwd_hdim96_e4m3_sm90_cu_c0233546_35334cute1_E,@object
	.size		_ZN65_INTERNAL_de9175c6_29_flash_fwd_hdim96_e4m3_sm90_cu_c0233546_35334cute1_E,(_ZN65_INTERNAL_de9175c6_29_flash_fwd_hdim96_e4m3_sm90_cu_c0233546_35334cuda3std3__45__cpo6cbeginE - _ZN65_INTERNAL_de9175c6_29_flash_fwd_hdim96_e4m3_sm90_cu_c0233546_35334cute1_E)
_ZN65_INTERNAL_de9175c6_29_flash_fwd_hdim96_e4m3_sm90_cu_c0233546_35334cute1_E:
	.zero		1
	.type		_ZN65_INTERNAL_de9175c6_29_flash_fwd_hdim96_e4m3_sm90_cu_c0233546_35334cuda3std3__45__cpo6cbeginE,@object
	.size		_ZN65_INTERNAL_de9175c6_29_flash_fwd_hdim96_e4m3_sm90_cu_c0233546_35334cuda3std3__45__cpo6cbeginE,(_ZN65_INTERNAL_de9175c6_29_flash_fwd_hdim96_e4m3_sm90_cu_c0233546_35334cuda3std3__48in_placeE - _ZN65_INTERNAL_de9175c6_29_flash_fwd_hdim96_e4m3_sm90_cu_c0233546_35334cuda3std3__45__cpo6cbeginE)
_ZN65_INTERNAL_de9175c6_29_flash_fwd_hdim96_e4m3_sm90_cu_c0233546_35334cuda3std3__45__cpo6cbeginE:
	.zero		1
	.type		_ZN65_INTERNAL_de9175c6_29_flash_fwd_hdim96_e4m3_sm90_cu_c0233546_35334cuda3std3__48in_placeE,@object
	.size		_ZN65_INTERNAL_de9175c6_29_flash_fwd_hdim96_e4m3_sm90_cu_c0233546_35334cuda3std3__48in_placeE,(_ZN65_INTERNAL_de9175c6_29_flash_fwd_hdim96_e4m3_sm90_cu_c0233546_35334cuda3std6ranges3__45__cpo9iter_moveE - _ZN65_INTERNAL_de9175c6_29_flash_fwd_hdim96_e4m3_sm90_cu_c0233546_35334cuda3std3__48in_placeE)
_ZN65_INTERNAL_de9175c6_29_flash_fwd_hdim96_e4m3_sm90_cu_c0233546_35334cuda3std3__48in_placeE:
	.zero		1
	.type		_ZN65_INTERNAL_de9175c6_29_flash_fwd_hdim96_e4m3_sm90_cu_c0233546_35334cuda3std6ranges3__45__cpo9iter_moveE,@object
	.size		_ZN65_INTERNAL_de9175c6_29_flash_fwd_hdim96_e4m3_sm90_cu_c0233546_35334cuda3std6ranges3__45__cpo9iter_moveE,(_ZN65_INTERNAL_de9175c6_29_flash_fwd_hdim96_e4m3_sm90_cu_c0233546_35334cuda3std3__45__cpo5beginE - _ZN65_INTERNAL_de9175c6_29_flash_fwd_hdim96_e4m3_sm90_cu_c0233546_35334cuda3std6ranges3__45__cpo9iter_moveE)
_ZN65_INTERNAL_de9175c6_29_flash_fwd_hdim96_e4m3_sm90_cu_c0233546_35334cuda3std6ranges3__45__cpo9iter_moveE:
	.zero		1
	.type		_ZN65_INTERNAL_de9175c6_29_flash_fwd_hdim96_e4m3_sm90_cu_c0233546_35334cuda3std3__45__cpo5beginE,@object
	.size		_ZN65_INTERNAL_de9175c6_29_flash_fwd_hdim96_e4m3_sm90_cu_c0233546_35334cuda3std3__45__cpo5beginE,(_ZN65_INTERNAL_de9175c6_29_flash_fwd_hdim96_e4m3_sm90_cu_c0233546_35334cuda3std3__467_GLOBAL__N__de9175c6_29_flash_fwd_hdim96_e4m3_sm90_cu_c0233546_35336ignoreE - _ZN65_INTERNAL_de9175c6_29_flash_fwd_hdim96_e4m3_sm90_cu_c0233546_35334cuda3std3__45__cpo5beginE)
_ZN65_INTERNAL_de9175c6_29_flash_fwd_hdim96_e4m3_sm90_cu_c0233546_35334cuda3std3__45__cpo5beginE:
	.zero		1
	.type		_ZN65_INTERNAL_de9175c6_29_flash_fwd_hdim96_e4m3_sm90_cu_c0233546_35334cuda3std3__467_GLOBAL__N__de9175c6_29_flash_fwd_hdim96_e4m3_sm90_cu_c0233546_35336ignoreE,@object
	.size		_ZN65_INTERNAL_de9175c6_29_flash_fwd_hdim96_e4m3_sm90_cu_c0233546_35334cuda3std3__467_GLOBAL__N__de9175c6_29_flash_fwd_hdim96_e4m3_sm90_cu_c0233546_35336ignoreE,(_ZN65_INTERNAL_de9175c6_29_flash_fwd_hdim96_e4m3_sm90_cu_c0233546_35334cute7productE - _ZN65_INTERNAL_de9175c6_29_flash_fwd_hdim96_e4m3_sm90_cu_c0233546_35334cuda3std3__467_GLOBAL__N__de9175c6_29_flash_fwd_hdim96_e4m3_sm90_cu_c0233546_35336ignoreE)
_ZN65_INTERNAL_de9175c6_29_flash_fwd_hdim96_e4m3_sm90_cu_c0233546_35334cuda3std3__467_GLOBAL__N__de9175c6_29_flash_fwd_hdim96_e4m3_sm90_cu_c0233546_35336ignoreE:
	.zero		1
	.type		_ZN65_INTERNAL_de9175c6_29_flash_fwd_hdim96_e4m3_sm90_cu_c0233546_35334cute7productE,@object
	.size		_ZN65_INTERNAL_de9175c6_29_flash_fwd_hdim96_e4m3_sm90_cu_c0233546_35334cute7productE,(_ZN65_INTERNAL_de9175c6_29_flash_fwd_hdim96_e4m3_sm90_cu_c0233546_35334cuda3std3__45__cpo3endE - _ZN65_INTERNAL_de9175c6_29_flash_fwd_hdim96_e4m3_sm90_cu_c0233546_35334cute7productE)
_ZN65_INTERNAL_de9175c6_29_flash_fwd_hdim96_e4m3_sm90_cu_c0233546_35334cute7productE:
	.zero		1
	.type		_ZN65_INTERNAL_de9175c6_29_flash_fwd_hdim96_e4m3_sm90_cu_c0233546_35334cuda3std3__45__cpo3endE,@object
	.size		_ZN65_INTERNAL_de9175c6_29_flash_fwd_hdim96_e4m3_sm90_cu_c0233546_35334cuda3std3__45__cpo3endE,(_ZN65_INTERNAL_de9175c6_29_flash_fwd_hdim96_e4m3_sm90_cu_c0233546_35334cuda3std3__419piecewise_constructE - _ZN65_INTERNAL_de9175c6_29_flash_fwd_hdim96_e4m3_sm90_cu_c0233546_35334cuda3std3__45__cpo3endE)
_ZN65_INTERNAL_de9175c6_29_flash_fwd_hdim96_e4m3_sm90_cu_c0233546_35334cuda3std3__45__cpo3endE:
	.zero		1
	.type		_ZN65_INTERNAL_de9175c6_29_flash_fwd_hdim96_e4m3_sm90_cu_c0233546_35334cuda3std3__419piecewise_constructE,@object
	.size		_ZN65_INTERNAL_de9175c6_29_flash_fwd_hdim96_e4m3_sm90_cu_c0233546_35334cuda3std3__419piecewise_constructE,(_ZN65_INTERNAL_de9175c6_29_flash_fwd_hdim96_e4m3_sm90_cu_c0233546_35334cuda3std3__45__cpo4cendE - _ZN65_INTERNAL_de9175c6_29_flash_fwd_hdim96_e4m3_sm90_cu_c0233546_35334cuda3std3__419piecewise_constructE)
_ZN65_INTERNAL_de9175c6_29_flash_fwd_hdim96_e4m3_sm90_cu_c0233546_35334cuda3std3__419piecewise_constructE:
	.zero		1
	.type		_ZN65_INTERNAL_de9175c6_29_flash_fwd_hdim96_e4m3_sm90_cu_c0233546_35334cuda3std3__45__cpo4cendE,@object
	.size		_ZN65_INTERNAL_de9175c6_29_flash_fwd_hdim96_e4m3_sm90_cu_c0233546_35334cuda3std3__45__cpo4cendE,(_ZN65_INTERNAL_de9175c6_29_flash_fwd_hdim96_e4m3_sm90_cu_c0233546_35334cuda3std6ranges3__45__cpo4swapE - _ZN65_INTERNAL_de9175c6_29_flash_fwd_hdim96_e4m3_sm90_cu_c0233546_35334cuda3std3__45__cpo4cendE)
_ZN65_INTERNAL_de9175c6_29_flash_fwd_hdim96_e4m3_sm90_cu_c0233546_35334cuda3std3__45__cpo4cendE:
	.zero		1
	.type		_ZN65_INTERNAL_de9175c6_29_flash_fwd_hdim96_e4m3_sm90_cu_c0233546_35334cuda3std6ranges3__45__cpo4swapE,@object
	.size		_ZN65_INTERNAL_de9175c6_29_flash_fwd_hdim96_e4m3_sm90_cu_c0233546_35334cuda3std6ranges3__45__cpo4swapE,(.L_14 - _ZN65_INTERNAL_de9175c6_29_flash_fwd_hdim96_e4m3_sm90_cu_c0233546_35334cuda3std6ranges3__45__cpo4swapE)
_ZN65_INTERNAL_de9175c6_29_flash_fwd_hdim96_e4m3_sm90_cu_c0233546_35334cuda3std6ranges3__45__cpo4swapE:
	.zero		1
.L_14:


//--------------------- .nv.shared._ZN7cutlass13device_kernelIN5flash11enable_sm90INS1_16FlashAttnFwdSm90INS1_25CollectiveMainloopFwdSm90ILi2EN4cute5tupleIJNS5_1CILi1EEES8_S8_EEENS6_IJNS7_ILi192EEENS7_ILi128EEENS7_ILi96EEEEEELi96ENS_12float_e4m3_tEfNS_4arch4Sm90ELb0ELb0ELb0ELb1ELb0ELb0ELb0ELb1ELb1ELb0ELb0ELb0EEENS1_21CollectiveEpilogueFwdINS6_IJSA_SC_SB_EEES9_NS_10bfloat16_tESG_Li384ELb1ELb0ELb0ELb1EEENS1_36VarlenDynamicPersistentTileSchedulerILi192ELi128ELi384ELi128ELb0ELb0ELb1ELb0ELb1ELb1EEEEEEEEEvNT_6ParamsE --------------------------
	.section	.nv.shared._ZN7cutlass13device_kernelIN5flash11enable_sm90INS1_16FlashAttnFwdSm90INS1_25CollectiveMainloopFwdSm90ILi2EN4cute5tupleIJNS5_1CILi1EEES8_S8_EEENS6_IJNS7_ILi192EEENS7_ILi128EEENS7_ILi96EEEEEELi96ENS_12float_e4m3_tEfNS_4arch4Sm90ELb0ELb0ELb0ELb1ELb0ELb0ELb0ELb1ELb1ELb0ELb0ELb0EEENS1_21CollectiveEpilogueFwdINS6_IJSA_SC_SB_EEES9_NS_10bfloat16_tESG_Li384ELb1ELb0ELb0ELb1EEENS1_36VarlenDynamicPersistentTileSchedulerILi192ELi128ELi384ELi128ELb0ELb0ELb1ELb0ELb1ELb1EEEEEEEEEvNT_6ParamsE,"aw",@nobits
	.sectionflags	@""
	.align	16
	.zero		1024


//--------------------- .nv.shared._ZN7cutlass13device_kernelIN5flash11enable_sm90INS1_16FlashAttnFwdSm90INS1_25CollectiveMainloopFwdSm90ILi2EN4cute5tupleIJNS5_1CILi1EEES8_S8_EEENS6_IJNS7_ILi192EEENS7_ILi128EEENS7_ILi96EEEEEELi96ENS_12float_e4m3_tEfNS_4arch4Sm90ELb0ELb0ELb0ELb1ELb0ELb1ELb0ELb1ELb1ELb0ELb0ELb0EEENS1_21CollectiveEpilogueFwdINS6_IJSA_SC_SB_EEES9_NS_10bfloat16_tESG_Li384ELb1ELb0ELb0ELb1EEENS1_36VarlenDynamicPersistentTileSchedulerILi192ELi128ELi384ELi128ELb0ELb0ELb1ELb0ELb1ELb1EEEEEEEEEvNT_6ParamsE --------------------------
	.section	.nv.shared._ZN7cutlass13device_kernelIN5flash11enable_sm90INS1_16FlashAttnFwdSm90INS1_25CollectiveMainloopFwdSm90ILi2EN4cute5tupleIJNS5_1CILi1EEES8_S8_EEENS6_IJNS7_ILi192EEENS7_ILi128EEENS7_ILi96EEEEEELi96ENS_12float_e4m3_tEfNS_4arch4Sm90ELb0ELb0ELb0ELb1ELb0ELb1ELb0ELb1ELb1ELb0ELb0ELb0EEENS1_21CollectiveEpilogueFwdINS6_IJSA_SC_SB_EEES9_NS_10bfloat16_tESG_Li384ELb1ELb0ELb0ELb1EEENS1_36VarlenDynamicPersistentTileSchedulerILi192ELi128ELi384ELi128ELb0ELb0ELb1ELb0ELb1ELb1EEEEEEEEEvNT_6ParamsE,"aw",@nobits
	.sectionflags	@""
	.align	16
	.zero		1024


//--------------------- .nv.shared._ZN7cutlass13device_kernelIN5flash11enable_sm90INS1_16FlashAttnFwdSm90INS1_25CollectiveMainloopFwdSm90ILi2EN4cute5tupleIJNS5_1CILi1EEES8_S8_EEENS6_IJNS7_ILi192EEENS7_ILi128EEENS7_ILi96EEEEEELi96ENS_12float_e4m3_tEfNS_4arch4Sm90ELb0ELb1ELb0ELb0ELb0ELb0ELb0ELb1ELb1ELb0ELb0ELb0EEENS1_21CollectiveEpilogueFwdINS6_IJSA_SC_SB_EEES9_NS_10bfloat16_tESG_Li384ELb0ELb0ELb0ELb1EEENS1_30DynamicPersistentTileSchedulerILi384ELi128ELb0ELb0ELb1EEEEEEEEEvNT_6ParamsE --------------------------
	.section	.nv.shared._ZN7cutlass13device_kernelIN5flash11enable_sm90INS1_16FlashAttnFwdSm90INS1_25CollectiveMainloopFwdSm90ILi2EN4cute5tupleIJNS5_1CILi1EEES8_S8_EEENS6_IJNS7_ILi192EEENS7_ILi128EEENS7_ILi96EEEEEELi96ENS_12float_e4m3_tEfNS_4arch4Sm90ELb0ELb1ELb0ELb0ELb0ELb0ELb0ELb1ELb1ELb0ELb0ELb0EEENS1_21CollectiveEpilogueFwdINS6_IJSA_SC_SB_EEES9_NS_10bfloat16_tESG_Li384ELb0ELb0ELb0ELb1EEENS1_30DynamicPersistentTileSchedulerILi384ELi128ELb0ELb0ELb1EEEEEEEEEvNT_6ParamsE,"aw",@nobits
	.sectionflags	@""
	.align	16
	.zero		1024


//--------------------- .nv.shared._ZN7cutlass13device_kernelIN5flash11enable_sm90INS1_16FlashAttnFwdSm90INS1_25CollectiveMainloopFwdSm90ILi2EN4cute5tupleIJNS5_1CILi1EEES8_S8_EEENS6_IJNS7_ILi192EEENS7_ILi128EEENS7_ILi96EEEEEELi96ENS_12float_e4m3_tEfNS_4arch4Sm90ELb0ELb1ELb0ELb1ELb0ELb0ELb0ELb1ELb1ELb0ELb0ELb0EEENS1_21CollectiveEpilogueFwdINS6_IJSA_SC_SB_EEES9_NS_10bfloat16_tESG_Li384ELb1ELb0ELb0ELb1EEENS1_36VarlenDynamicPersistentTileSchedulerILi192ELi128ELi384ELi128ELb0ELb0ELb1ELb1ELb0ELb1EEEEEEEEEvNT_6ParamsE --------------------------
	.section	.nv.shared._ZN7cutlass13device_kernelIN5flash11enable_sm90INS1_16FlashAttnFwdSm90INS1_25CollectiveMainloopFwdSm90ILi2EN4cute5tupleIJNS5_1CILi1EEES8_S8_EEENS6_IJNS7_ILi192EEENS7_ILi128EEENS7_ILi96EEEEEELi96ENS_12float_e4m3_tEfNS_4arch4Sm90ELb0ELb1ELb0ELb1ELb0ELb0ELb0ELb1ELb1ELb0ELb0ELb0EEENS1_21CollectiveEpilogueFwdINS6_IJSA_SC_SB_EEES9_NS_10bfloat16_tESG_Li384ELb1ELb0ELb0ELb1EEENS1_36VarlenDynamicPersistentTileSchedulerILi192ELi128ELi384ELi128ELb0ELb0ELb1ELb1ELb0ELb1EEEEEEEEEvNT_6ParamsE,"aw",@nobits
	.sectionflags	@""
	.align	16
	.zero		1024


//--------------------- .nv.shared._ZN7cutlass13device_kernelIN5flash11enable_sm90INS1_16FlashAttnFwdSm90INS1_25CollectiveMainloopFwdSm90ILi2EN4cute5tupleIJNS5_1CILi1EEES8_S8_EEENS6_IJNS7_ILi192EEENS7_ILi128EEENS7_ILi96EEEEEELi96ENS_12float_e4m3_tEfNS_4arch4Sm90ELb0ELb1ELb0ELb1ELb0ELb1ELb0ELb1ELb1ELb0ELb0ELb0EEENS1_21CollectiveEpilogueFwdINS6_IJSA_SC_SB_EEES9_NS_10bfloat16_tESG_Li384ELb1ELb0ELb0ELb1EEENS1_36VarlenDynamicPersistentTileSchedulerILi192ELi128ELi384ELi128ELb0ELb0ELb1ELb1ELb0ELb1EEEEEEEEEvNT_6ParamsE --------------------------
	.section	.nv.shared._ZN7cutlass13device_kernelIN5flash11enable_sm90INS1_16FlashAttnFwdSm90INS1_25CollectiveMainloopFwdSm90ILi2EN4cute5tupleIJNS5_1CILi1EEES8_S8_EEENS6_IJNS7_ILi192EEENS7_ILi128EEENS7_ILi96EEEEEELi96ENS_12float_e4m3_tEfNS_4arch4Sm90ELb0ELb1ELb0ELb1ELb0ELb1ELb0ELb1ELb1ELb0ELb0ELb0EEENS1_21CollectiveEpilogueFwdINS6_IJSA_SC_SB_EEES9_NS_10bfloat16_tESG_Li384ELb1ELb0ELb0ELb1EEENS1_36VarlenDynamicPersistentTileSchedulerILi192ELi128ELi384ELi128ELb0ELb0ELb1ELb1ELb0ELb1EEEEEEEEEvNT_6ParamsE,"aw",@nobits
	.sectionflags	@""
	.align	16
	.zero		1024


//--------------------- .nv.shared._ZN7cutlass13device_kernelIN5flash11enable_sm90INS1_16FlashAttnFwdSm90INS1_25CollectiveMainloopFwdSm90ILi2EN4cute5tupleIJNS5_1CILi1EEES8_S8_EEENS6_IJNS7_ILi192EEENS7_ILi128EEENS7_ILi96EEEEEELi96ENS_12float_e4m3_tEfNS_4arch4Sm90ELb1ELb0ELb0ELb0ELb0ELb0ELb0ELb1ELb1ELb0ELb0ELb0EEENS1_21CollectiveEpilogueFwdINS6_IJSA_SC_SB_EEES9_NS_10bfloat16_tESG_Li384ELb0ELb0ELb0ELb1EEENS1_30DynamicPersistentTileSchedulerILi384ELi128ELb0ELb0ELb1EEEEEEEEEvNT_6ParamsE --------------------------
	.section	.nv.shared._ZN7cutlass13device_kernelIN5flash11enable_sm90INS1_16FlashAttnFwdSm90INS1_25CollectiveMainloopFwdSm90ILi2EN4cute5tupleIJNS5_1CILi1EEES8_S8_EEENS6_IJNS7_ILi192EEENS7_ILi128EEENS7_ILi96EEEEEELi96ENS_12float_e4m3_tEfNS_4arch4Sm90ELb1ELb0ELb0ELb0ELb0ELb0ELb0ELb1ELb1ELb0ELb0ELb0EEENS1_21CollectiveEpilogueFwdINS6_IJSA_SC_SB_EEES9_NS_10bfloat16_tESG_Li384ELb0ELb0ELb0ELb1EEENS1_30DynamicPersistentTileSchedulerILi384ELi128ELb0ELb0ELb1EEEEEEEEEvNT_6ParamsE,"aw",@nobits
	.sectionflags	@""
	.align	16
	.zero		1024


//--------------------- .nv.shared._ZN7cutlass13device_kernelIN5flash11enable_sm90INS1_16FlashAttnFwdSm90INS1_25CollectiveMainloopFwdSm90ILi2EN4cute5tupleIJNS5_1CILi1EEES8_S8_EEENS6_IJNS7_ILi192EEENS7_ILi128EEENS7_ILi96EEEEEELi96ENS_12float_e4m3_tEfNS_4arch4Sm90ELb1ELb0ELb0ELb1ELb0ELb0ELb0ELb1ELb1ELb0ELb0ELb0EEENS1_21CollectiveEpilogueFwdINS6_IJSA_SC_SB_EEES9_NS_10bfloat16_tESG_Li384ELb1ELb0ELb0ELb1EEENS1_36VarlenDynamicPersistentTileSchedulerILi192ELi128ELi384ELi128ELb0ELb0ELb1ELb1ELb1ELb1EEEEEEEEEvNT_6ParamsE --------------------------
	.section	.nv.shared._ZN7cutlass13device_kernelIN5flash11enable_sm90INS1_16FlashAttnFwdSm90INS1_25CollectiveMainloopFwdSm90ILi2EN4cute5tupleIJNS5_1CILi1EEES8_S8_EEENS6_IJNS7_ILi192EEENS7_ILi128EEENS7_ILi96EEEEEELi96ENS_12float_e4m3_tEfNS_4arch4Sm90ELb1ELb0ELb0ELb1ELb0ELb0ELb0ELb1ELb1ELb0ELb0ELb0EEENS1_21CollectiveEpilogueFwdINS6_IJSA_SC_SB_EEES9_NS_10bfloat16_tESG_Li384ELb1ELb0ELb0ELb1EEENS1_36VarlenDynamicPersistentTileSchedulerILi192ELi128ELi384ELi128ELb0ELb0ELb1ELb1ELb1ELb1EEEEEEEEEvNT_6ParamsE,"aw",@nobits
	.sectionflags	@""
	.align	16
	.zero		1024


//--------------------- .nv.shared._ZN7cutlass13device_kernelIN5flash11enable_sm90INS1_16FlashAttnFwdSm90INS1_25CollectiveMainloopFwdSm90ILi2EN4cute5tupleIJNS5_1CILi1EEES8_S8_EEENS6_IJNS7_ILi192EEENS7_ILi128EEENS7_ILi96EEEEEELi96ENS_12float_e4m3_tEfNS_4arch4Sm90ELb1ELb0ELb0ELb1ELb0ELb1ELb0ELb1ELb1ELb0ELb0ELb0EEENS1_21CollectiveEpilogueFwdINS6_IJSA_SC_SB_EEES9_NS_10bfloat16_tESG_Li384ELb1ELb0ELb0ELb1EEENS1_36VarlenDynamicPersistentTileSchedulerILi192ELi128ELi384ELi128ELb0ELb0ELb1ELb1ELb1ELb1EEEEEEEEEvNT_6ParamsE --------------------------
	.section	.nv.shared._ZN7cutlass13device_kernelIN5flash11enable_sm90INS1_16FlashAttnFwdSm90INS1_25CollectiveMainloopFwdSm90ILi2EN4cute5tupleIJNS5_1CILi1EEES8_S8_EEENS6_IJNS7_ILi192EEENS7_ILi128EEENS7_ILi96EEEEEELi96ENS_12float_e4m3_tEfNS_4arch4Sm90ELb1ELb0ELb0ELb1ELb0ELb1ELb0ELb1ELb1ELb0ELb0ELb0EEENS1_21CollectiveEpilogueFwdINS6_IJSA_SC_SB_EEES9_NS_10bfloat16_tESG_Li384ELb1ELb0ELb0ELb1EEENS1_36VarlenDynamicPersistentTileSchedulerILi192ELi128ELi384ELi128ELb0ELb0ELb1ELb1ELb1ELb1EEEEEEEEEvNT_6ParamsE,"aw",@nobits
	.sectionflags	@""
	.align	16
	.zero		1024


//--------------------- .nv.constant0._ZN7cutlass13device_kernelIN5flash11enable_sm90INS1_16FlashAttnFwdSm90INS1_25CollectiveMainloopFwdSm90ILi2EN4cute5tupleIJNS5_1CILi1EEES8_S8_EEENS6_IJNS7_ILi192EEENS7_ILi128EEENS7_ILi96EEEEEELi96ENS_12float_e4m3_tEfNS_4arch4Sm90ELb0ELb0ELb0ELb0ELb0ELb0ELb0ELb1ELb1ELb0ELb0ELb0EEENS1_21CollectiveEpilogueFwdINS6_IJSA_SC_SB_EEES9_NS_10bfloat16_tESG_Li384ELb0ELb0ELb0ELb1EEENS1_29StaticPersistentTileSchedulerILb0EEEEEEEEEvNT_6ParamsE --------------------------
	.section	.nv.constant0._ZN7cutlass13device_kernelIN5flash11enable_sm90INS1_16FlashAttnFwdSm90INS1_25CollectiveMainloopFwdSm90ILi2EN4cute5tupleIJNS5_1CILi1EEES8_S8_EEENS6_IJNS7_ILi192EEENS7_ILi128EEENS7_ILi96EEEEEELi96ENS_12float_e4m3_tEfNS_4arch4Sm90ELb0ELb0ELb0ELb0ELb0ELb0ELb0ELb1ELb1ELb0ELb0ELb0EEENS1_21CollectiveEpilogueFwdINS6_IJSA_SC_SB_EEES9_NS_10bfloat16_tESG_Li384ELb0ELb0ELb0ELb1EEENS1_29StaticPersistentTileSchedulerILb0EEEEEEEEEvNT_6ParamsE,"a",@progbits
	.sectionflags	@""
	.align	4
.nv.constant0._ZN7cutlass13device_kernelIN5flash11enable_sm90INS1_16FlashAttnFwdSm90INS1_25CollectiveMainloopFwdSm90ILi2EN4cute5tupleIJNS5_1CILi1EEES8_S8_EEENS6_IJNS7_ILi192EEENS7_ILi128EEENS7_ILi96EEEEEELi96ENS_12float_e4m3_tEfNS_4arch4Sm90ELb0ELb0ELb0ELb0ELb0ELb0ELb0ELb1ELb1ELb0ELb0ELb0EEENS1_21CollectiveEpilogueFwdINS6_IJSA_SC_SB_EEES9_NS_10bfloat16_tESG_Li384ELb0ELb0ELb0ELb1EEENS1_29StaticPersistentTileSchedulerILb0EEEEEEEEEvNT_6ParamsE:
	.zero		3584


//--------------------- .nv.constant0._ZN7cutlass13device_kernelIN5flash11enable_sm90INS1_16FlashAttnFwdSm90INS1_25CollectiveMainloopFwdSm90ILi2EN4cute5tupleIJNS5_1CILi1EEES8_S8_EEENS6_IJNS7_ILi192EEENS7_ILi128EEENS7_ILi96EEEEEELi96ENS_12float_e4m3_tEfNS_4arch4Sm90ELb0ELb0ELb0ELb1ELb0ELb0ELb0ELb1ELb1ELb0ELb0ELb0EEENS1_21CollectiveEpilogueFwdINS6_IJSA_SC_SB_EEES9_NS_10bfloat16_tESG_Li384ELb1ELb0ELb0ELb1EEENS1_36VarlenDynamicPersistentTileSchedulerILi192ELi128ELi384ELi128ELb0ELb0ELb1ELb0ELb1ELb1EEEEEEEEEvNT_6ParamsE --------------------------
	.section	.nv.constant0._ZN7cutlass13device_kernelIN5flash11enable_sm90INS1_16FlashAttnFwdSm90INS1_25CollectiveMainloopFwdSm90ILi2EN4cute5tupleIJNS5_1CILi1EEES8_S8_EEENS6_IJNS7_ILi192EEENS7_ILi128EEENS7_ILi96EEEEEELi96ENS_12float_e4m3_tEfNS_4arch4Sm90ELb0ELb0ELb0ELb1ELb0ELb0ELb0ELb1ELb1ELb0ELb0ELb0EEENS1_21CollectiveEpilogueFwdINS6_IJSA_SC_SB_EEES9_NS_10bfloat16_tESG_Li384ELb1ELb0ELb0ELb1EEENS1_36VarlenDynamicPersistentTileSchedulerILi192ELi128ELi384ELi128ELb0ELb0ELb1ELb0ELb1ELb1EEEEEEEEEvNT_6ParamsE,"a",@progbits
	.sectionflags	@""
	.align	4
.nv.constant0._ZN7cutlass13device_kernelIN5flash11enable_sm90INS1_16FlashAttnFwdSm90INS1_25CollectiveMainloopFwdSm90ILi2EN4cute5tupleIJNS5_1CILi1EEES8_S8_EEENS6_IJNS7_ILi192EEENS7_ILi128EEENS7_ILi96EEEEEELi96ENS_12float_e4m3_tEfNS_4arch4Sm90ELb0ELb0ELb0ELb1ELb0ELb0ELb0ELb1ELb1ELb0ELb0ELb0EEENS1_21CollectiveEpilogueFwdINS6_IJSA_SC_SB_EEES9_NS_10bfloat16_tESG_Li384ELb1ELb0ELb0ELb1EEENS1_36VarlenDynamicPersistentTileSchedulerILi192ELi128ELi384ELi128ELb0ELb0ELb1ELb0ELb1ELb1EEEEEEEEEvNT_6ParamsE:
	.zero		3200


//--------------------- .nv.constant0._ZN7cutlass13device_kernelIN5flash11enable_sm90INS1_16FlashAttnFwdSm90INS1_25CollectiveMainloopFwdSm90ILi2EN4cute5tupleIJNS5_1CILi1EEES8_S8_EEENS6_IJNS7_ILi192EEENS7_ILi128EEENS7_ILi96EEEEEELi96ENS_12float_e4m3_tEfNS_4arch4Sm90ELb0ELb0ELb0ELb1ELb0ELb1ELb0ELb1ELb1ELb0ELb0ELb0EEENS1_21CollectiveEpilogueFwdINS6_IJSA_SC_SB_EEES9_NS_10bfloat16_tESG_Li384ELb1ELb0ELb0ELb1EEENS1_36VarlenDynamicPersistentTileSchedulerILi192ELi128ELi384ELi128ELb0ELb0ELb1ELb0ELb1ELb1EEEEEEEEEvNT_6ParamsE --------------------------
	.section	.nv.constant0._ZN7cutlass13device_kernelIN5flash11enable_sm90INS1_16FlashAttnFwdSm90INS1_25CollectiveMainloopFwdSm90ILi2EN4cute5tupleIJNS5_1CILi1EEES8_S8_EEENS6_IJNS7_ILi192EEENS7_ILi128EEENS7_ILi96EEEEEELi96ENS_12float_e4m3_tEfNS_4arch4Sm90ELb0ELb0ELb0ELb1ELb0ELb1ELb0ELb1ELb1ELb0ELb0ELb0EEENS1_21CollectiveEpilogueFwdINS6_IJSA_SC_SB_EEES9_NS_10bfloat16_tESG_Li384ELb1ELb0ELb0ELb1EEENS1_36VarlenDynamicPersistentTileSchedulerILi192ELi128ELi384ELi128ELb0ELb0ELb1ELb0ELb1ELb1EEEEEEEEEvNT_6ParamsE,"a",@progbits
	.sectionflags	@""
	.align	4
.nv.constant0._ZN7cutlass13device_kernelIN5flash11enable_sm90INS1_16FlashAttnFwdSm90INS1_25CollectiveMainloopFwdSm90ILi2EN4cute5tupleIJNS5_1CILi1EEES8_S8_EEENS6_IJNS7_ILi192EEENS7_ILi128EEENS7_ILi96EEEEEELi96ENS_12float_e4m3_tEfNS_4arch4Sm90ELb0ELb0ELb0ELb1ELb0ELb1ELb0ELb1ELb1ELb0ELb0ELb0EEENS1_21CollectiveEpilogueFwdINS6_IJSA_SC_SB_EEES9_NS_10bfloat16_tESG_Li384ELb1ELb0ELb0ELb1EEENS1_36VarlenDynamicPersistentTileSchedulerILi192ELi128ELi384ELi128ELb0ELb0ELb1ELb0ELb1ELb1EEEEEEEEEvNT_6ParamsE:
	.zero		3200


//--------------------- .nv.constant0._ZN7cutlass13device_kernelIN5flash11enable_sm90INS1_16FlashAttnFwdSm90INS1_25CollectiveMainloopFwdSm90ILi2EN4cute5tupleIJNS5_1CILi1EEES8_S8_EEENS6_IJNS7_ILi192EEENS7_ILi128EEENS7_ILi96EEEEEELi96ENS_12float_e4m3_tEfNS_4arch4Sm90ELb0ELb1ELb0ELb0ELb0ELb0ELb0ELb1ELb1ELb0ELb0ELb0EEENS1_21CollectiveEpilogueFwdINS6_IJSA_SC_SB_EEES9_NS_10bfloat16_tESG_Li384ELb0ELb0ELb0ELb1EEENS1_30DynamicPersistentTileSchedulerILi384ELi128ELb0ELb0ELb1EEEEEEEEEvNT_6ParamsE --------------------------
	.section	.nv.constant0._ZN7cutlass13device_kernelIN5flash11enable_sm90INS1_16FlashAttnFwdSm90INS1_25CollectiveMainloopFwdSm90ILi2EN4cute5tupleIJNS5_1CILi1EEES8_S8_EEENS6_IJNS7_ILi192EEENS7_ILi128EEENS7_ILi96EEEEEELi96ENS_12float_e4m3_tEfNS_4arch4Sm90ELb0ELb1ELb0ELb0ELb0ELb0ELb0ELb1ELb1ELb0ELb0ELb0EEENS1_21CollectiveEpilogueFwdINS6_IJSA_SC_SB_EEES9_NS_10bfloat16_tESG_Li384ELb0ELb0ELb0ELb1EEENS1_30DynamicPersistentTileSchedulerILi384ELi128ELb0ELb0ELb1EEEEEEEEEvNT_6ParamsE,"a",@progbits
	.sectionflags	@""
	.align	4
.nv.constant0._ZN7cutlass13device_kernelIN5flash11enable_sm90INS1_16FlashAttnFwdSm90INS1_25CollectiveMainloopFwdSm90ILi2EN4cute5tupleIJNS5_1CILi1EEES8_S8_EEENS6_IJNS7_ILi192EEENS7_ILi128EEENS7_ILi96EEEEEELi96ENS_12float_e4m3_tEfNS_4arch4Sm90ELb0ELb1ELb0ELb0ELb0ELb0ELb0ELb1ELb1ELb0ELb0ELb0EEENS1_21CollectiveEpilogueFwdINS6_IJSA_SC_SB_EEES9_NS_10bfloat16_tESG_Li384ELb0ELb0ELb0ELb1EEENS1_30DynamicPersistentTileSchedulerILi384ELi128ELb0ELb0ELb1EEEEEEEEEvNT_6ParamsE:
	.zero		3584


//--------------------- .nv.constant0._ZN7cutlass13device_kernelIN5flash11enable_sm90INS1_16FlashAttnFwdSm90INS1_25CollectiveMainloopFwdSm90ILi2EN4cute5tupleIJNS5_1CILi1EEES8_S8_EEENS6_IJNS7_ILi192EEENS7_ILi128EEENS7_ILi96EEEEEELi96ENS_12float_e4m3_tEfNS_4arch4Sm90ELb0ELb1ELb0ELb1ELb0ELb0ELb0ELb1ELb1ELb0ELb0ELb0EEENS1_21CollectiveEpilogueFwdINS6_IJSA_SC_SB_EEES9_NS_10bfloat16_tESG_Li384ELb1ELb0ELb0ELb1EEENS1_36VarlenDynamicPersistentTileSchedulerILi192ELi128ELi384ELi128ELb0ELb0ELb1ELb1ELb0ELb1EEEEEEEEEvNT_6ParamsE --------------------------
	.section	.nv.constant0._ZN7cutlass13device_kernelIN5flash11enable_sm90INS1_16FlashAttnFwdSm90INS1_25CollectiveMainloopFwdSm90ILi2EN4cute5tupleIJNS5_1CILi1EEES8_S8_EEENS6_IJNS7_ILi192EEENS7_ILi128EEENS7_ILi96EEEEEELi96ENS_12float_e4m3_tEfNS_4arch4Sm90ELb0ELb1ELb0ELb1ELb0ELb0ELb0ELb1ELb1ELb0ELb0ELb0EEENS1_21CollectiveEpilogueFwdINS6_IJSA_SC_SB_EEES9_NS_10bfloat16_tESG_Li384ELb1ELb0ELb0ELb1EEENS1_36VarlenDynamicPersistentTileSchedulerILi192ELi128ELi384ELi128ELb0ELb0ELb1ELb1ELb0ELb1EEEEEEEEEvNT_6ParamsE,"a",@progbits
	.sectionflags	@""
	.align	4
.nv.constant0._ZN7cutlass13device_kernelIN5flash11enable_sm90INS1_16FlashAttnFwdSm90INS1_25CollectiveMainloopFwdSm90ILi2EN4cute5tupleIJNS5_1CILi1EEES8_S8_EEENS6_IJNS7_ILi192EEENS7_ILi128EEENS7_ILi96EEEEEELi96ENS_12float_e4m3_tEfNS_4arch4Sm90ELb0ELb1ELb0ELb1ELb0ELb0ELb0ELb1ELb1ELb0ELb0ELb0EEENS1_21CollectiveEpilogueFwdINS6_IJSA_SC_SB_EEES9_NS_10bfloat16_tESG_Li384ELb1ELb0ELb0ELb1EEENS1_36VarlenDynamicPersistentTileSchedulerILi192ELi128ELi384ELi128ELb0ELb0ELb1ELb1ELb0ELb1EEEEEEEEEvNT_6ParamsE:
	.zero		3200


//--------------------- .nv.constant0._ZN7cutlass13device_kernelIN5flash11enable_sm90INS1_16FlashAttnFwdSm90INS1_25CollectiveMainloopFwdSm90ILi2EN4cute5tupleIJNS5_1CILi1EEES8_S8_EEENS6_IJNS7_ILi192EEENS7_ILi128EEENS7_ILi96EEEEEELi96ENS_12float_e4m3_tEfNS_4arch4Sm90ELb0ELb1ELb0ELb1ELb0ELb1ELb0ELb1ELb1ELb0ELb0ELb0EEENS1_21CollectiveEpilogueFwdINS6_IJSA_SC_SB_EEES9_NS_10bfloat16_tESG_Li384ELb1ELb0ELb0ELb1EEENS1_36VarlenDynamicPersistentTileSchedulerILi192ELi128ELi384ELi128ELb0ELb0ELb1ELb1ELb0ELb1EEEEEEEEEvNT_6ParamsE --------------------------
	.section	.nv.constant0._ZN7cutlass13device_kernelIN5flash11enable_sm90INS1_16FlashAttnFwdSm90INS1_25CollectiveMainloopFwdSm90ILi2EN4cute5tupleIJNS5_1CILi1EEES8_S8_EEENS6_IJNS7_ILi192EEENS7_ILi128EEENS7_ILi96EEEEEELi96ENS_12float_e4m3_tEfNS_4arch4Sm90ELb0ELb1ELb0ELb1ELb0ELb1ELb0ELb1ELb1ELb0ELb0ELb0EEENS1_21CollectiveEpilogueFwdINS6_IJSA_SC_SB_EEES9_NS_10bfloat16_tESG_Li384ELb1ELb0ELb0ELb1EEENS1_36VarlenDynamicPersistentTileSchedulerILi192ELi128ELi384ELi128ELb0ELb0ELb1ELb1ELb0ELb1EEEEEEEEEvNT_6ParamsE,"a",@progbits
	.sectionflags	@""
	.align	4
.nv.constant0._ZN7cutlass13device_kernelIN5flash11enable_sm90INS1_16FlashAttnFwdSm90INS1_25CollectiveMainloopFwdSm90ILi2EN4cute5tupleIJNS5_1CILi1EEES8_S8_EEENS6_IJNS7_ILi192EEENS7_ILi128EEENS7_ILi96EEEEEELi96ENS_12float_e4m3_tEfNS_4arch4Sm90ELb0ELb1ELb0ELb1ELb0ELb1ELb0ELb1ELb1ELb0ELb0ELb0EEENS1_21CollectiveEpilogueFwdINS6_IJSA_SC_SB_EEES9_NS_10bfloat16_tESG_Li384ELb1ELb0ELb0ELb1EEENS1_36VarlenDynamicPersistentTileSchedulerILi192ELi128ELi384ELi128ELb0ELb0ELb1ELb1ELb0ELb1EEEEEEEEEvNT_6ParamsE:
	.zero		3200


//--------------------- .nv.constant0._ZN7cutlass13device_kernelIN5flash11enable_sm90INS1_16FlashAttnFwdSm90INS1_25CollectiveMainloopFwdSm90ILi2EN4cute5tupleIJNS5_1CILi1EEES8_S8_EEENS6_IJNS7_ILi192EEENS7_ILi128EEENS7_ILi96EEEEEELi96ENS_12float_e4m3_tEfNS_4arch4Sm90ELb1ELb0ELb0ELb0ELb0ELb0ELb0ELb1ELb1ELb0ELb0ELb0EEENS1_21CollectiveEpilogueFwdINS6_IJSA_SC_SB_EEES9_NS_10bfloat16_tESG_Li384ELb0ELb0ELb0ELb1EEENS1_30DynamicPersistentTileSchedulerILi384ELi128ELb0ELb0ELb1EEEEEEEEEvNT_6ParamsE --------------------------
	.section	.nv.constant0._ZN7cutlass13device_kernelIN5flash11enable_sm90INS1_16FlashAttnFwdSm90INS1_25CollectiveMainloopFwdSm90ILi2EN4cute5tupleIJNS5_1CILi1EEES8_S8_EEENS6_IJNS7_ILi192EEENS7_ILi128EEENS7_ILi96EEEEEELi96ENS_12float_e4m3_tEfNS_4arch4Sm90ELb1ELb0ELb0ELb0ELb0ELb0ELb0ELb1ELb1ELb0ELb0ELb0EEENS1_21CollectiveEpilogueFwdINS6_IJSA_SC_SB_EEES9_NS_10bfloat16_tESG_Li384ELb0ELb0ELb0ELb1EEENS1_30DynamicPersistentTileSchedulerILi384ELi128ELb0ELb0ELb1EEEEEEEEEvNT_6ParamsE,"a",@progbits
	.sectionflags	@""
	.align	4
.nv.constant0._ZN7cutlass13device_kernelIN5flash11enable_sm90INS1_16FlashAttnFwdSm90INS1_25CollectiveMainloopFwdSm90ILi2EN4cute5tupleIJNS5_1CILi1EEES8_S8_EEENS6_IJNS7_ILi192EEENS7_ILi128EEENS7_ILi96EEEEEELi96ENS_12float_e4m3_tEfNS_4arch4Sm90ELb1ELb0ELb0ELb0ELb0ELb0ELb0ELb1ELb1ELb0ELb0ELb0EEENS1_21CollectiveEpilogueFwdINS6_IJSA_SC_SB_EEES9_NS_10bfloat16_tESG_Li384ELb0ELb0ELb0ELb1EEENS1_30DynamicPersistentTileSchedulerILi384ELi128ELb0ELb0ELb1EEEEEEEEEvNT_6ParamsE:
	.zero		3584


//--------------------- .nv.constant0._ZN7cutlass13device_kernelIN5flash11enable_sm90INS1_16FlashAttnFwdSm90INS1_25CollectiveMainloopFwdSm90ILi2EN4cute5tupleIJNS5_1CILi1EEES8_S8_EEENS6_IJNS7_ILi192EEENS7_ILi128EEENS7_ILi96EEEEEELi96ENS_12float_e4m3_tEfNS_4arch4Sm90ELb1ELb0ELb0ELb1ELb0ELb0ELb0ELb1ELb1ELb0ELb0ELb0EEENS1_21CollectiveEpilogueFwdINS6_IJSA_SC_SB_EEES9_NS_10bfloat16_tESG_Li384ELb1ELb0ELb0ELb1EEENS1_36VarlenDynamicPersistentTileSchedulerILi192ELi128ELi384ELi128ELb0ELb0ELb1ELb1ELb1ELb1EEEEEEEEEvNT_6ParamsE --------------------------
	.section	.nv.constant0._ZN7cutlass13device_kernelIN5flash11enable_sm90INS1_16FlashAttnFwdSm90INS1_25CollectiveMainloopFwdSm90ILi2EN4cute5tupleIJNS5_1CILi1EEES8_S8_EEENS6_IJNS7_ILi192EEENS7_ILi128EEENS7_ILi96EEEEEELi96ENS_12float_e4m3_tEfNS_4arch4Sm90ELb1ELb0ELb0ELb1ELb0ELb0ELb0ELb1ELb1ELb0ELb0ELb0EEENS1_21CollectiveEpilogueFwdINS6_IJSA_SC_SB_EEES9_NS_10bfloat16_tESG_Li384ELb1ELb0ELb0ELb1EEENS1_36VarlenDynamicPersistentTileSchedulerILi192ELi128ELi384ELi128ELb0ELb0ELb1ELb1ELb1ELb1EEEEEEEEEvNT_6ParamsE,"a",@progbits
	.sectionflags	@""
	.align	4
.nv.constant0._ZN7cutlass13device_kernelIN5flash11enable_sm90INS1_16FlashAttnFwdSm90INS1_25CollectiveMainloopFwdSm90ILi2EN4cute5tupleIJNS5_1CILi1EEES8_S8_EEENS6_IJNS7_ILi192EEENS7_ILi128EEENS7_ILi96EEEEEELi96ENS_12float_e4m3_tEfNS_4arch4Sm90ELb1ELb0ELb0ELb1ELb0ELb0ELb0ELb1ELb1ELb0ELb0ELb0EEENS1_21CollectiveEpilogueFwdINS6_IJSA_SC_SB_EEES9_NS_10bfloat16_tESG_Li384ELb1ELb0ELb0ELb1EEENS1_36VarlenDynamicPersistentTileSchedulerILi192ELi128ELi384ELi128ELb0ELb0ELb1ELb1ELb1ELb1EEEEEEEEEvNT_6ParamsE:
	.zero		3200


//--------------------- .nv.constant0._ZN7cutlass13device_kernelIN5flash11enable_sm90INS1_16FlashAttnFwdSm90INS1_25CollectiveMainloopFwdSm90ILi2EN4cute5tupleIJNS5_1CILi1EEES8_S8_EEENS6_IJNS7_ILi192EEENS7_ILi128EEENS7_ILi96EEEEEELi96ENS_12float_e4m3_tEfNS_4arch4Sm90ELb1ELb0ELb0ELb1ELb0ELb1ELb0ELb1ELb1ELb0ELb0ELb0EEENS1_21CollectiveEpilogueFwdINS6_IJSA_SC_SB_EEES9_NS_10bfloat16_tESG_Li384ELb1ELb0ELb0ELb1EEENS1_36VarlenDynamicPersistentTileSchedulerILi192ELi128ELi384ELi128ELb0ELb0ELb1ELb1ELb1ELb1EEEEEEEEEvNT_6ParamsE --------------------------
	.section	.nv.constant0._ZN7cutlass13device_kernelIN5flash11enable_sm90INS1_16FlashAttnFwdSm90INS1_25CollectiveMainloopFwdSm90ILi2EN4cute5tupleIJNS5_1CILi1EEES8_S8_EEENS6_IJNS7_ILi192EEENS7_ILi128EEENS7_ILi96EEEEEELi96ENS_12float_e4m3_tEfNS_4arch4Sm90ELb1ELb0ELb0ELb1ELb0ELb1ELb0ELb1ELb1ELb0ELb0ELb0EEENS1_21CollectiveEpilogueFwdINS6_IJSA_SC_SB_EEES9_NS_10bfloat16_tESG_Li384ELb1ELb0ELb0ELb1EEENS1_36VarlenDynamicPersistentTileSchedulerILi192ELi128ELi384ELi128ELb0ELb0ELb1ELb1ELb1ELb1EEEEEEEEEvNT_6ParamsE,"a",@progbits
	.sectionflags	@""
	.align	4
.nv.constant0._ZN7cutlass13device_kernelIN5flash11enable_sm90INS1_16FlashAttnFwdSm90INS1_25CollectiveMainloopFwdSm90ILi2EN4cute5tupleIJNS5_1CILi1EEES8_S8_EEENS6_IJNS7_ILi192EEENS7_ILi128EEENS7_ILi96EEEEEELi96ENS_12float_e4m3_tEfNS_4arch4Sm90ELb1ELb0ELb0ELb1ELb0ELb1ELb0ELb1ELb1ELb0ELb0ELb0EEENS1_21CollectiveEpilogueFwdINS6_IJSA_SC_SB_EEES9_NS_10bfloat16_tESG_Li384ELb1ELb0ELb0ELb1EEENS1_36VarlenDynamicPersistentTileSchedulerILi192ELi128ELi384ELi128ELb0ELb0ELb1ELb1ELb1ELb1EEEEEEEEEvNT_6ParamsE:
	.zero		3200


//--------------------- SYMBOLS --------------------------

	.type		.nv.reservedSmem.offset0,@object
	.size		.nv.reservedSmem.offset0,0x4
	.type		__assertfail,@function
